def matmul_kernel(
    a_ptr,
    b_ptr,
    c_ptr,
    M,
    N,
    K,
    stride_am,
    stride_ak,
    stride_bk,
    stride_bn,
    stride_cm,
    stride_cn,
    BLOCK_M: tl.constexpr,
    BLOCK_N: tl.constexpr,
    BLOCK_K: tl.constexpr,
    GROUP_M: tl.constexpr,
):
    pid = tl.program_id(axis=0)
    num_pid_m = tl.cdiv(M, BLOCK_M)
    num_pid_n = tl.cdiv(N, BLOCK_N)
    num_pid_in_group = GROUP_M * num_pid_n
    group_id = pid // num_pid_in_group
    first_pid_m = group_id * GROUP_M
    group_size_m = min(num_pid_m - first_pid_m, GROUP_M)
    pid_m = first_pid_m + ((pid % num_pid_in_group) % group_size_m)
    pid_n = (pid % num_pid_in_group) // group_size_m

    offs_am = (pid_m * BLOCK_M + tl.arange(0, BLOCK_M)) % M
    offs_bn = (pid_n * BLOCK_N + tl.arange(0, BLOCK_N)) % N
    offs_k = tl.arange(0, BLOCK_K)
    a_ptrs = a_ptr + offs_am[:, None] * stride_am + offs_k[None, :] * stride_ak
    b_ptrs = b_ptr + offs_k[:, None] * stride_bk + offs_bn[None, :] * stride_bn

    acc = tl.zeros((BLOCK_M, BLOCK_N), dtype=tl.float32)
    for kk in range(0, tl.cdiv(K, BLOCK_K)):
        a = tl.load(a_ptrs, mask=offs_k[None, :] < K - kk * BLOCK_K, other=0.0)
        b = tl.load(b_ptrs, mask=offs_k[:, None] < K - kk * BLOCK_K, other=0.0)
        acc = tl.dot(a, b, acc)
        a_ptrs += BLOCK_K * stride_ak
        b_ptrs += BLOCK_K * stride_bk

    c = acc.to(c_ptr.dtype.element_ty)
    offs_cm = pid_m * BLOCK_M + tl.arange(0, BLOCK_M)
    offs_cn = pid_n * BLOCK_N + tl.arange(0, BLOCK_N)
    c_ptrs = c_ptr + offs_cm[:, None] * stride_cm + offs_cn[None, :] * stride_cn
    mask = (offs_cm[:, None] < M) & (offs_cn[None, :] < N)
    tl.store(c_ptrs, c, mask=mask)

# config = {"BLOCK_K": 64, "BLOCK_M": 128, "BLOCK_N": 512, "GROUP_M": 8, "arch": "sm_100", "dtype": "fp16", "num_ctas": 1, "num_stages": 3, "num_warps": 16}
# arch = sm_100


// ===== COMPILED SASS (sm_100a) =====

	.target	sm_100a

	.elftype	@"ET_EXEC"


//--------------------- .note.nv.tkinfo           --------------------------
	.section	.note.nv.tkinfo,"",@"SHT_NOTE"
	.sectionflags	@"SHF_NOTE_NV_TKINFO"
	.tkinfo
        /*0018*/ 	.word	0x00000081
        /*0030*/ 	.string	""
        /*0030*/ 	.string	"ptxas-blackwell"
        /*0030*/ 	.string	"Cuda compilation tools, release 12.9, V12.9.86"
        /*0030*/ 	.string	"Build cuda_12.9.r12.9/compiler.36037853_0"
        /*0030*/ 	.string	"-v  -suppress-debug-info  -lineinfo  -arch sm_100a "



//--------------------- .note.nv.cuver            --------------------------
	.section	.note.nv.cuver,"",@"SHT_NOTE"
	.sectionflags	@"SHF_NOTE_NV_CUVER"
        /*0018*/ 	.short	0x0001
        /*001a*/ 	.short	0x0064
        /*001c*/ 	.short	0x0001
        /*001e*/ 	.short	0x0000
        /*0020*/ 	.short	0x0001
        /*0022*/ 	.short	0x0000


//--------------------- .nv.info                  --------------------------
	.section	.nv.info,"",@"SHT_CUDA_INFO"
	.align	4


	//----- nvinfo : EIATTR_REGCOUNT
	.align		4
        /*0000*/ 	.byte	0x04, 0x2f
        /*0002*/ 	.short	(.L_1 - .L_0)
	.align		4
.L_0:
        /*0004*/ 	.word	index@(matmul_kernel)
        /*0008*/ 	.word	0x00000020


	//----- nvinfo : EIATTR_FRAME_SIZE
	.align		4
.L_1:
        /*000c*/ 	.byte	0x04, 0x11
        /*000e*/ 	.short	(.L_3 - .L_2)
	.align		4
.L_2:
        /*0010*/ 	.word	index@(matmul_kernel)
        /*0014*/ 	.word	0x00000ed0


	//----- nvinfo : EIATTR_MIN_STACK_SIZE
	.align		4
.L_3:
        /*0018*/ 	.byte	0x04, 0x12
        /*001a*/ 	.short	(.L_5 - .L_4)
	.align		4
.L_4:
        /*001c*/ 	.word	index@(matmul_kernel)
        /*0020*/ 	.word	0x00000ed0
.L_5:


//--------------------- .nv.info.matmul_kernel    --------------------------
	.section	.nv.info.matmul_kernel,"",@"SHT_CUDA_INFO"
	.sectionflags	@""
	.align	4


	//----- nvinfo : EIATTR_CUDA_API_VERSION
	.align		4
        /*0000*/ 	.byte	0x04, 0x37
        /*0002*/ 	.short	(.L_7 - .L_6)
.L_6:
        /*0004*/ 	.word	0x00000081


	//----- nvinfo : EIATTR_KPARAM_INFO
	.align		4
.L_7:
        /*0008*/ 	.byte	0x04, 0x17
        /*000a*/ 	.short	(.L_9 - .L_8)
.L_8:
        /*000c*/ 	.word	0x00000000
        /*0010*/ 	.short	0x000d
        /*0012*/ 	.short	0x0048
        /*0014*/ 	.byte	0x00, 0xf4, 0x21, 0x00


	//----- nvinfo : EIATTR_KPARAM_INFO
	.align		4
.L_9:
        /*0018*/ 	.byte	0x04, 0x17
        /*001a*/ 	.short	(.L_11 - .L_10)
.L_10:
        /*001c*/ 	.word	0x00000000
        /*0020*/ 	.short	0x000c
        /*0022*/ 	.short	0x0040
        /*0024*/ 	.byte	0x00, 0xf4, 0x21, 0x00


	//----- nvinfo : EIATTR_KPARAM_INFO
	.align		4
.L_11:
        /*0028*/ 	.byte	0x04, 0x17
        /*002a*/ 	.short	(.L_13 - .L_12)
.L_12:
        /*002c*/ 	.word	0x00000000
        /*0030*/ 	.short	0x000b
        /*0032*/ 	.short	0x0038
        /*0034*/ 	.byte	0x00, 0xf0, 0x11, 0x00


	//----- nvinfo : EIATTR_KPARAM_INFO
	.align		4
.L_13:
        /*0038*/ 	.byte	0x04, 0x17
        /*003a*/ 	.short	(.L_15 - .L_14)
.L_14:
        /*003c*/ 	.word	0x00000000
        /*0040*/ 	.short	0x000a
        /*0042*/ 	.short	0x0034
        /*0044*/ 	.byte	0x00, 0xf0, 0x11, 0x00


	//----- nvinfo : EIATTR_KPARAM_INFO
	.align		4
.L_15:
        /*0048*/ 	.byte	0x04, 0x17
        /*004a*/ 	.short	(.L_17 - .L_16)
.L_16:
        /*004c*/ 	.word	0x00000000
        /*0050*/ 	.short	0x0009
        /*0052*/ 	.short	0x0030
        /*0054*/ 	.byte	0x00, 0xf0, 0x11, 0x00


	//----- nvinfo : EIATTR_KPARAM_INFO
	.align		4
.L_17:
        /*0058*/ 	.byte	0x04, 0x17
        /*005a*/ 	.short	(.L_19 - .L_18)
.L_18:
        /*005c*/ 	.word	0x00000000
        /*0060*/ 	.short	0x0008
        /*0062*/ 	.short	0x002c
        /*0064*/ 	.byte	0x00, 0xf0, 0x11, 0x00


	//----- nvinfo : EIATTR_KPARAM_INFO
	.align		4
.L_19:
        /*0068*/ 	.byte	0x04, 0x17
        /*006a*/ 	.short	(.L_21 - .L_20)
.L_20:
        /*006c*/ 	.word	0x00000000
        /*0070*/ 	.short	0x0007
        /*0072*/ 	.short	0x0028
        /*0074*/ 	.byte	0x00, 0xf0, 0x11, 0x00


	//----- nvinfo : EIATTR_KPARAM_INFO
	.align		4
.L_21:
        /*0078*/ 	.byte	0x04, 0x17
        /*007a*/ 	.short	(.L_23 - .L_22)
.L_22:
        /*007c*/ 	.word	0x00000000
        /*0080*/ 	.short	0x0006
        /*0082*/ 	.short	0x0024
        /*0084*/ 	.byte	0x00, 0xf0, 0x11, 0x00


	//----- nvinfo : EIATTR_KPARAM_INFO
	.align		4
.L_23:
        /*0088*/ 	.byte	0x04, 0x17
        /*008a*/ 	.short	(.L_25 - .L_24)
.L_24:
        /*008c*/ 	.word	0x00000000
        /*0090*/ 	.short	0x0005
        /*0092*/ 	.short	0x0020
        /*0094*/ 	.byte	0x00, 0xf0, 0x11, 0x00


	//----- nvinfo : EIATTR_KPARAM_INFO
	.align		4
.L_25:
        /*0098*/ 	.byte	0x04, 0x17
        /*009a*/ 	.short	(.L_27 - .L_26)
.L_26:
        /*009c*/ 	.word	0x00000000
        /*00a0*/ 	.short	0x0004
        /*00a2*/ 	.short	0x001c
        /*00a4*/ 	.byte	0x00, 0xf0, 0x11, 0x00


	//----- nvinfo : EIATTR_KPARAM_INFO
	.align		4
.L_27:
        /*00a8*/ 	.byte	0x04, 0x17
        /*00aa*/ 	.short	(.L_29 - .L_28)
.L_28:
        /*00ac*/ 	.word	0x00000000
        /*00b0*/ 	.short	0x0003
        /*00b2*/ 	.short	0x0018
        /*00b4*/ 	.byte	0x00, 0xf0, 0x11, 0x00


	//----- nvinfo : EIATTR_KPARAM_INFO
	.align		4
.L_29:
        /*00b8*/ 	.byte	0x04, 0x17
        /*00ba*/ 	.short	(.L_31 - .L_30)
.L_30:
        /*00bc*/ 	.word	0x00000000
        /*00c0*/ 	.short	0x0002
        /*00c2*/ 	.short	0x0010
        /*00c4*/ 	.byte	0x00, 0xf4, 0x21, 0x00


	//----- nvinfo : EIATTR_KPARAM_INFO
	.align		4
.L_31:
        /*00c8*/ 	.byte	0x04, 0x17
        /*00ca*/ 	.short	(.L_33 - .L_32)
.L_32:
        /*00cc*/ 	.word	0x00000000
        /*00d0*/ 	.short	0x0001
        /*00d2*/ 	.short	0x0008
        /*00d4*/ 	.byte	0x00, 0xf4, 0x21, 0x00


	//----- nvinfo : EIATTR_KPARAM_INFO
	.align		4
.L_33:
        /*00d8*/ 	.byte	0x04, 0x17
        /*00da*/ 	.short	(.L_35 - .L_34)
.L_34:
        /*00dc*/ 	.word	0x00000000
        /*00e0*/ 	.short	0x0000
        /*00e2*/ 	.short	0x0000
        /*00e4*/ 	.byte	0x00, 0xf4, 0x21, 0x00


	//----- nvinfo : EIATTR_SPARSE_MMA_MASK
	.align		4
.L_35:
        /*00e8*/ 	.byte	0x03, 0x50
        /*00ea*/ 	.short	0x0000


	//----- nvinfo : EIATTR_MAXREG_COUNT
	.align		4
        /*00ec*/ 	.byte	0x03, 0x1b
        /*00ee*/ 	.short	0x0080


	//----- nvinfo : EIATTR_NUM_BARRIERS
	.align		4
        /*00f0*/ 	.byte	0x02, 0x4c
        /*00f2*/ 	.byte	0x01
	.zero		1


	//----- nvinfo : EIATTR_ANNOTATIONS
	.align		4
        /*00f4*/ 	.byte	0x04, 0x55
        /*00f6*/ 	.short	(.L_37 - .L_36)


	//   ....[0]....
.L_36:
        /*00f8*/ 	.word	0x00000001
        /*00fc*/ 	.byte	0x50, 0x05, 0x00, 0x00, 0x01, 0x00, 0x00, 0x00, 0xd0, 0x05, 0x00, 0x00, 0x01, 0x00, 0x00, 0x00
        /* <DEDUP_REMOVED lines=1531> */
        /*60bc*/ 	.byte	0x00, 0x99, 0x01, 0x00


	//----- nvinfo : EIATTR_VRC_CTA_INIT_COUNT
	.align		4
.L_37:
        /*60c0*/ 	.byte	0x02, 0x4a
	.zero		1
	.zero		1


	//----- nvinfo : EIATTR_EXIT_INSTR_OFFSETS
	.align		4
        /*60c4*/ 	.byte	0x04, 0x1c
        /*60c6*/ 	.short	(.L_39 - .L_38)


	//   ....[0]....
.L_38:
        /*60c8*/ 	.word	0x00019cc0


	//   ....[1]....
        /*60cc*/ 	.word	0x00019cf0


	//----- nvinfo : EIATTR_REQNTID
	.align		4
.L_39:
        /*60d0*/ 	.byte	0x04, 0x10
        /*60d2*/ 	.short	(.L_41 - .L_40)
.L_40:
        /*60d4*/ 	.word	0x00000200
        /*60d8*/ 	.word	0x00000001
        /*60dc*/ 	.word	0x00000001


	//----- nvinfo : EIATTR_CBANK_PARAM_SIZE
	.align		4
.L_41:
        /*60e0*/ 	.byte	0x03, 0x19
        /*60e2*/ 	.short	0x0050


	//----- nvinfo : EIATTR_PARAM_CBANK
	.align		4
        /*60e4*/ 	.byte	0x04, 0x0a
        /*60e6*/ 	.short	(.L_43 - .L_42)
	.align		4
.L_42:
        /*60e8*/ 	.word	index@(.nv.constant0.matmul_kernel)
        /*60ec*/ 	.short	0x0380
        /*60ee*/ 	.short	0x0050


	//----- nvinfo : EIATTR_SW_WAR
	.align		4
.L_43:
        /*60f0*/ 	.byte	0x04, 0x36
        /*60f2*/ 	.short	(.L_45 - .L_44)
.L_44:
        /*60f4*/ 	.word	0x00000008
.L_45:


//--------------------- .nv.compat                --------------------------
	.section	.nv.compat,"",@"SHT_CUDA_COMPAT_INFO"
	.align	4
        /*0000*/ 	.byte	0x02, 0x02, 0x01, 0x00, 0x02, 0x05, 0x05, 0x00, 0x02, 0x03, 0x00, 0x00, 0x02, 0x06, 0x01, 0x00


//--------------------- .nv.callgraph             --------------------------
	.section	.nv.callgraph,"",@"SHT_CUDA_CALLGRAPH"
	.align	4
	.sectionentsize	8
	.align		4
        /*0000*/ 	.word	0x00000000
	.align		4
        /*0004*/ 	.word	0xffffffff
	.align		4
        /*0008*/ 	.word	0x00000000
	.align		4
        /*000c*/ 	.word	0xfffffffe
	.align		4
        /*0010*/ 	.word	0x00000000
	.align		4
        /*0014*/ 	.word	0xfffffffd
	.align		4
        /*0018*/ 	.word	0x00000000
	.align		4
        /*001c*/ 	.word	0xfffffffc


//--------------------- .text.matmul_kernel       --------------------------
	.section	.text.matmul_kernel,"ax",@progbits
	.align	128
        .global         matmul_kernel
        .type           matmul_kernel,@function
        .size           matmul_kernel,(.L_x_4 - matmul_kernel)
        .other          matmul_kernel,@"STO_CUDA_ENTRY STV_DEFAULT"
matmul_kernel:
.text.matmul_kernel:
[----:B------:R-:W0:Y:S08]  /*0000*/  LDC R1, c[0x0][0x37c] ;  /* 0x0000df00ff017b82 */ /* 0x000e300000000800 */
[----:B------:R-:W1:Y:S01]  /*0010*/  LDC.64 R6, c[0x0][0x398] ;  /* 0x0000e600ff067b82 */ /* 0x000e620000000a00 */
[----:B------:R-:W2:Y:S01]  /*0020*/  S2R R29, SR_TID.X ;  /* 0x00000000001d7919 */ /* 0x000ea20000002100 */
[----:B------:R-:W3:Y:S01]  /*0030*/  LDCU UR4, c[0x0][0x3a0] ;  /* 0x00007400ff0477ac */ /* 0x000ee20008000800 */
[----:B0-----:R-:W-:Y:S01]  /*0040*/  VIADD R1, R1, 0xfffff130 ;  /* 0xfffff13001017836 */ /* 0x001fe20000000000 */
[----:B------:R-:W-:Y:S01]  /*0050*/  UMOV UR5, 0x400 ;  /* 0x0000040000057882 */ /* 0x000fe20000000000 */
[----:B------:R-:W0:Y:S03]  /*0060*/  LDCU.64 UR8, c[0x0][0x358] ;  /* 0x00006b00ff0877ac */ /* 0x000e260008000a00 */
[----:B------:R-:W4:Y:S01]  /*0070*/  S2UR UR6, SR_CgaCtaId ;  /* 0x00000000000679c3 */ /* 0x000f220000008800 */
[----:B------:R-:W0:Y:S01]  /*0080*/  LDCU UR7, c[0x0][0x3a0] ;  /* 0x00007400ff0777ac */ /* 0x000e220008000800 */
[----:B---3--:R-:W-:Y:S01]  /*0090*/  UIADD3 UR4, UPT, UPT, UR4, 0x3f, URZ ;  /* 0x0000003f04047890 */ /* 0x008fe2000fffe0ff */
[----:B-1----:R-:W-:-:S03]  /*00a0*/  VIADD R0, R7, 0x1ff ;  /* 0x000001ff07007836 */ /* 0x002fc60000000000 */
[----:B------:R-:W-:Y:S02]  /*00b0*/  UISETP.GT.AND UP0, UPT, UR4, 0x3f, UPT ;  /* 0x0000003f0400788c */ /* 0x000fe4000bf04270 */
[----:B------:R-:W-:Y:S01]  /*00c0*/  SHF.R.S32.HI R3, RZ, 0x1f, R0 ;  /* 0x0000001fff037819 */ /* 0x000fe20000011400 */
[----:B----4-:R-:W-:-:S03]  /*00d0*/  ULEA UR5, UR6, UR5, 0x18 ;  /* 0x0000000506057291 */ /* 0x010fc6000f8ec0ff */
[----:B------:R-:W-:-:S04]  /*00e0*/  LEA.HI R3, R3, R0, RZ, 0x9 ;  /* 0x0000000003037211 */ /* 0x000fc800078f48ff */
[----:B------:R-:W-:Y:S02]  /*00f0*/  SHF.R.S32.HI R0, RZ, 0x9, R3 ;  /* 0x00000009ff007819 */ /* 0x000fe40000011403 */
[----:B------:R-:W1:Y:S03]  /*0100*/  S2R R3, SR_CTAID.X ;  /* 0x0000000000037919 */ /* 0x000e660000002500 */
[----:B------:R-:W-:-:S05]  /*0110*/  IMAD.SHL.U32 R0, R0, 0x8, RZ ;  /* 0x0000000800007824 */ /* 0x000fca00078e00ff */
[-C--:B------:R-:W-:Y:S02]  /*0120*/  IABS R9, R0.reuse ;  /* 0x0000000000097213 */ /* 0x080fe40000000000 */
[----:B------:R-:W-:Y:S02]  /*0130*/  IABS R12, R0 ;  /* 0x00000000000c7213 */ /* 0x000fe40000000000 */
[----:B------:R-:W3:Y:S08]  /*0140*/  I2F.RP R2, R9 ;  /* 0x0000000900027306 */ /* 0x000ef00000209400 */
[----:B---3--:R-:W3:Y:S01]  /*0150*/  MUFU.RCP R2, R2 ;  /* 0x0000000200027308 */ /* 0x008ee20000001000 */
[----:B-1----:R-:W-:Y:S01]  /*0160*/  IABS R10, R3 ;  /* 0x00000003000a7213 */ /* 0x002fe20000000000 */
[----:B---3--:R-:W-:-:S02]  /*0170*/  VIADD R4, R2, 0xffffffe ;  /* 0x0ffffffe02047836 */ /* 0x008fc40000000000 */
[----:B------:R-:W-:-:S04]  /*0180*/  IMAD.MOV R2, RZ, RZ, -R12 ;  /* 0x000000ffff027224 */ /* 0x000fc800078e0a0c */
[----:B------:R1:W3:Y:S02]  /*0190*/  F2I.FTZ.U32.TRUNC.NTZ R5, R4 ;  /* 0x0000000400057305 */ /* 0x0002e4000021f000 */
[----:B-1----:R-:W-:Y:S02]  /*01a0*/  IMAD.MOV.U32 R4, RZ, RZ, RZ ;  /* 0x000000ffff047224 */ /* 0x002fe400078e00ff */
[----:B---3--:R-:W-:-:S04]  /*01b0*/  IMAD.MOV R8, RZ, RZ, -R5 ;  /* 0x000000ffff087224 */ /* 0x008fc800078e0a05 */
[----:B------:R-:W-:Y:S02]  /*01c0*/  IMAD R11, R8, R9, RZ ;  /* 0x00000009080b7224 */ /* 0x000fe400078e02ff */
[----:B------:R-:W-:Y:S02]  /*01d0*/  IMAD.MOV.U32 R8, RZ, RZ, R10 ;  /* 0x000000ffff087224 */ /* 0x000fe400078e000a */
[----:B------:R-:W-:-:S06]  /*01e0*/  IMAD.HI.U32 R5, R5, R11, R4 ;  /* 0x0000000b05057227 */ /* 0x000fcc00078e0004 */
[----:B------:R-:W-:-:S04]  /*01f0*/  IMAD.HI.U32 R5, R5, R8, RZ ;  /* 0x0000000805057227 */ /* 0x000fc800078e00ff */
[----:B------:R-:W-:-:S05]  /*0200*/  IMAD R2, R5, R2, R8 ;  /* 0x0000000205027224 */ /* 0x000fca00078e0208 */
[----:B------:R-:W-:-:S13]  /*0210*/  ISETP.GT.U32.AND P1, PT, R9, R2, PT ;  /* 0x000000020900720c */ /* 0x000fda0003f24070 */
[----:B------:R-:W-:Y:S02]  /*0220*/  @!P1 IMAD.IADD R2, R2, 0x1, -R9 ;  /* 0x0000000102029824 */ /* 0x000fe400078e0a09 */
[----:B------:R-:W-:Y:S01]  /*0230*/  @!P1 VIADD R5, R5, 0x1 ;  /* 0x0000000105059836 */ /* 0x000fe20000000000 */
[----:B------:R-:W-:Y:S02]  /*0240*/  ISETP.NE.AND P1, PT, R0, RZ, PT ;  /* 0x000000ff0000720c */ /* 0x000fe40003f25270 */
[----:B------:R-:W-:Y:S02]  /*0250*/  ISETP.GE.U32.AND P0, PT, R2, R9, PT ;  /* 0x000000090200720c */ /* 0x000fe40003f06070 */
[----:B------:R-:W-:-:S04]  /*0260*/  LOP3.LUT R2, R3, R0, RZ, 0x3c, !PT ;  /* 0x0000000003027212 */ /* 0x000fc800078e3cff */
[----:B------:R-:W-:Y:S01]  /*0270*/  ISETP.GE.AND P2, PT, R2, RZ, PT ;  /* 0x000000ff0200720c */ /* 0x000fe20003f46270 */
[----:B------:R-:W-:-:S06]  /*0280*/  VIADD R2, R6, 0x7f ;  /* 0x0000007f06027836 */ /* 0x000fcc0000000000 */
[----:B------:R-:W-:-:S04]  /*0290*/  @P0 VIADD R5, R5, 0x1 ;  /* 0x0000000105050836 */ /* 0x000fc80000000000 */
[----:B------:R-:W-:Y:S01]  /*02a0*/  IMAD.MOV.U32 R4, RZ, RZ, R5 ;  /* 0x000000ffff047224 */ /* 0x000fe200078e0005 */
[----:B------:R-:W-:-:S03]  /*02b0*/  SHF.R.S32.HI R5, RZ, 0x1f, R2 ;  /* 0x0000001fff057819 */ /* 0x000fc60000011402 */
[----:B------:R-:W-:Y:S01]  /*02c0*/  @!P2 IMAD.MOV R4, RZ, RZ, -R4 ;  /* 0x000000ffff04a224 */ /* 0x000fe200078e0a04 */
[----:B------:R-:W-:Y:S02]  /*02d0*/  @!P1 LOP3.LUT R4, RZ, R0, RZ, 0x33, !PT ;  /* 0x00000000ff049212 */ /* 0x000fe400078e33ff */
[----:B------:R-:W-:-:S03]  /*02e0*/  LEA.HI R5, R5, R2, RZ, 0x7 ;  /* 0x0000000205057211 */ /* 0x000fc600078f38ff */
[----:B------:R-:W-:Y:S02]  /*02f0*/  IMAD.SHL.U32 R2, R4, 0x8, RZ ;  /* 0x0000000804027824 */ /* 0x000fe400078e00ff */
[----:B------:R-:W-:-:S03]  /*0300*/  IMAD.MOV R4, RZ, RZ, -R4 ;  /* 0x000000ffff047224 */ /* 0x000fc600078e0a04 */
[----:B------:R-:W-:Y:S01]  /*0310*/  LEA.HI.SX32 R5, R5, -R2, 0x19 ;  /* 0x8000000205057211 */ /* 0x000fe200078fcaff */
[----:B------:R-:W-:Y:S02]  /*0320*/  IMAD R15, R0, R4, R3 ;  /* 0x00000004000f7224 */ /* 0x000fe400078e0203 */
[----:B------:R-:W-:Y:S01]  /*0330*/  IMAD.MOV.U32 R4, RZ, RZ, RZ ;  /* 0x000000ffff047224 */ /* 0x000fe200078e00ff */
[----:B------:R-:W-:Y:S02]  /*0340*/  VIMNMX R8, PT, PT, R5, 0x8, PT ;  /* 0x0000000805087848 */ /* 0x000fe40003fe0100 */
[----:B------:R-:W-:Y:S02]  /*0350*/  IABS R13, R15 ;  /* 0x0000000f000d7213 */ /* 0x000fe40000000000 */
[----:B------:R-:W-:-:S04]  /*0360*/  IABS R11, R8 ;  /* 0x00000008000b7213 */ /* 0x000fc80000000000 */
[----:B------:R-:W1:Y:S08]  /*0370*/  I2F.RP R9, R11 ;  /* 0x0000000b00097306 */ /* 0x000e700000209400 */
[----:B-1----:R-:W1:Y:S02]  /*0380*/  MUFU.RCP R9, R9 ;  /* 0x0000000900097308 */ /* 0x002e640000001000 */
[----:B-1----:R-:W-:-:S06]  /*0390*/  VIADD R5, R9, 0xffffffe ;  /* 0x0ffffffe09057836 */ /* 0x002fcc0000000000 */
[----:B------:R-:W1:Y:S02]  /*03a0*/  F2I.FTZ.U32.TRUNC.NTZ R5, R5 ;  /* 0x0000000500057305 */ /* 0x000e64000021f000 */
[----:B-1----:R-:W-:-:S04]  /*03b0*/  IMAD.MOV R10, RZ, RZ, -R5 ;  /* 0x000000ffff0a7224 */ /* 0x002fc800078e0a05 */
[----:B------:R-:W-:-:S04]  /*03c0*/  IMAD.MOV.U32 R0, RZ, RZ, R10 ;  /* 0x000000ffff007224 */ /* 0x000fc800078e000a */
[----:B------:R-:W-:Y:S01]  /*03d0*/  IMAD R3, R0, R11, RZ ;  /* 0x0000000b00037224 */ /* 0x000fe200078e02ff */
[----:B------:R-:W-:-:S03]  /*03e0*/  IABS R0, R8 ;  /* 0x0000000800007213 */ /* 0x000fc60000000000 */
[----:B------:R-:W-:-:S04]  /*03f0*/  IMAD.HI.U32 R4, R5, R3, R4 ;  /* 0x0000000305047227 */ /* 0x000fc800078e0004 */
[----:B------:R-:W-:Y:S02]  /*0400*/  IMAD.MOV R0, RZ, RZ, -R0 ;  /* 0x000000ffff007224 */ /* 0x000fe400078e0a00 */
        /* <DEDUP_REMOVED lines=8> */
[----:B------:R-:W-:Y:S02]  /*0490*/  ISETP.GE.AND P2, PT, R0, RZ, PT ;  /* 0x000000ff0000720c */ /* 0x000fe40003f46270 */
[----:B--2---:R-:W-:-:S05]  /*04a0*/  LOP3.LUT R0, R29, 0x7f, RZ, 0xc0, !PT ;  /* 0x0000007f1d007812 */ /* 0x004fca00078ec0ff */
[----:B------:R-:W-:-:S06]  /*04b0*/  @P0 VIADD R4, R4, 0x1 ;  /* 0x0000000104040836 */ /* 0x000fcc0000000000 */
[----:B------:R-:W-:Y:S01]  /*04c0*/  @!P2 IMAD.MOV R4, RZ, RZ, -R4 ;  /* 0x000000ffff04a224 */ /* 0x000fe200078e0a04 */
[----:B------:R-:W-:-:S05]  /*04d0*/  @!P1 LOP3.LUT R4, RZ, R8, RZ, 0x33, !PT ;  /* 0x00000008ff049212 */ /* 0x000fca00078e33ff */
[----:B------:R-:W-:-:S04]  /*04e0*/  IMAD.MOV R3, RZ, RZ, -R4 ;  /* 0x000000ffff037224 */ /* 0x000fc800078e0a04 */
[----:B------:R-:W-:-:S04]  /*04f0*/  IMAD R3, R8, R3, R15 ;  /* 0x0000000308037224 */ /* 0x000fc800078e020f */
[----:B------:R-:W-:Y:S01]  /*0500*/  IMAD.IADD R3, R2, 0x1, R3 ;  /* 0x0000000102037824 */ /* 0x000fe200078e0203 */
[----:B------:R-:W-:-:S03]  /*0510*/  SHF.R.U32.HI R2, RZ, 0x7, R29 ;  /* 0x00000007ff027819 */ /* 0x000fc6000001161d */
[----:B------:R-:W-:Y:S01]  /*0520*/  IMAD R28, R3, 0x80, R0 ;  /* 0x00000080031c7824 */ /* 0x000fe200078e0200 */
[----:B------:R-:W-:-:S04]  /*0530*/  SGXT.U32 R14, R2, 0x2 ;  /* 0x00000002020e781a */ /* 0x000fc80000000000 */
[C---:B------:R-:W-:Y:S01]  /*0540*/  LOP3.LUT R0, R14.reuse, 0x8, RZ, 0xfc, !PT ;  /* 0x000000080e007812 */ /* 0x040fe200078efcff */
[----:B------:R1:W-:Y:S01]  /*0550*/  STL [R1+0x5b4], R28 ;  /* 0x0005b41c01007387 */ /* 0x0003e20000100800 */
[C---:B------:R-:W-:Y:S02]  /*0560*/  LOP3.LUT R0, R14.reuse, 0x10, RZ, 0xfc, !PT ;  /* 0x000000100e007812 */ /* 0x040fe400078efcff */
[C---:B------:R-:W-:Y:S02]  /*0570*/  LOP3.LUT R0, R14.reuse, 0x1c, RZ, 0xfc, !PT ;  /* 0x0000001c0e007812 */ /* 0x040fe400078efcff */
[C---:B------:R-:W-:Y:S02]  /*0580*/  LOP3.LUT R0, R14.reuse, 0x28, RZ, 0xfc, !PT ;  /* 0x000000280e007812 */ /* 0x040fe400078efcff */
[----:B------:R-:W-:Y:S01]  /*0590*/  LOP3.LUT R0, R14, 0x34, RZ, 0xfc, !PT ;  /* 0x000000340e007812 */ /* 0x000fe200078efcff */
[----:B------:R-:W-:Y:S01]  /*05a0*/  IMAD.SHL.U32 R0, R4, 0x200, RZ ;  /* 0x0000020004007824 */ /* 0x000fe200078e00ff */
[----:B------:R-:W-:-:S02]  /*05b0*/  LOP3.LUT R2, R14, 0x4, RZ, 0xfc, !PT ;  /* 0x000000040e027812 */ /* 0x000fc400078efcff */
[C---:B------:R-:W-:Y:S02]  /*05c0*/  LOP3.LUT R2, R14.reuse, 0xc, RZ, 0xfc, !PT ;  /* 0x0000000c0e027812 */ /* 0x040fe400078efcff */
[----:B------:R1:W-:Y:S01]  /*05d0*/  STL [R1+0x364], R0 ;  /* 0x0003640001007387 */ /* 0x0003e20000100800 */
[C---:B------:R-:W-:Y:S02]  /*05e0*/  LOP3.LUT R3, R14.reuse, 0x14, RZ, 0xfc, !PT ;  /* 0x000000140e037812 */ /* 0x040fe400078efcff */
[C---:B------:R-:W-:Y:S02]  /*05f0*/  LOP3.LUT R2, R14.reuse, 0x18, RZ, 0xfc, !PT ;  /* 0x000000180e027812 */ /* 0x040fe400078efcff */
[C---:B------:R-:W-:Y:S02]  /*0600*/  LOP3.LUT R3, R14.reuse, 0x20, RZ, 0xfc, !PT ;  /* 0x000000200e037812 */ /* 0x040fe400078efcff */
[C---:B------:R-:W-:Y:S02]  /*0610*/  LOP3.LUT R2, R14.reuse, 0x24, RZ, 0xfc, !PT ;  /* 0x000000240e027812 */ /* 0x040fe400078efcff */
[----:B------:R-:W-:-:S02]  /*0620*/  LOP3.LUT R3, R14, 0x2c, RZ, 0xfc, !PT ;  /* 0x0000002c0e037812 */ /* 0x000fc400078efcff */
[C---:B------:R-:W-:Y:S02]  /*0630*/  LOP3.LUT R2, R14.reuse, 0x30, RZ, 0xfc, !PT ;  /* 0x000000300e027812 */ /* 0x040fe400078efcff */
[C---:B------:R-:W-:Y:S02]  /*0640*/  LOP3.LUT R3, R14.reuse, 0x38, RZ, 0xfc, !PT ;  /* 0x000000380e037812 */ /* 0x040fe400078efcff */
[----:B------:R-:W-:Y:S01]  /*0650*/  LOP3.LUT R2, R14, 0x3c, RZ, 0xfc, !PT ;  /* 0x0000003c0e027812 */ /* 0x000fe200078efcff */
[----:B01----:R-:W-:Y:S06]  /*0660*/  BRA.U UP0, `(.L_x_0) ;  /* 0x0000000100e47547 */ /* 0x003fec000b800000 */
[C---:B------:R-:W-:Y:S01]  /*0670*/  IMAD.SHL.U32 R2, R29.reuse, 0x80, RZ ;  /* 0x000000801d027824 */ /* 0x040fe200078e00ff */
[----:B------:R-:W-:Y:S01]  /*0680*/  CS2R R24, SRZ ;  /* 0x0000000000187805 */ /* 0x000fe2000001ff00 */
[----:B------:R-:W-:Y:S01]  /*0690*/  IMAD.SHL.U32 R0, R29, 0x20, RZ ;  /* 0x000000201d007824 */ /* 0x000fe200078e00ff */
[----:B------:R-:W-:Y:S02]  /*06a0*/  CS2R R26, SRZ ;  /* 0x00000000001a7805 */ /* 0x000fe4000001ff00 */
[----:B------:R-:W-:Y:S01]  /*06b0*/  CS2R R20, SRZ ;  /* 0x0000000000147805 */ /* 0x000fe2000001ff00 */
[----:B------:R0:W-:Y:S01]  /*06c0*/  STL [R1+0x5b0], R2 ;  /* 0x0005b00201007387 */ /* 0x0001e20000100800 */
[----:B------:R-:W-:Y:S02]  /*06d0*/  CS2R R22, SRZ ;  /* 0x0000000000167805 */ /* 0x000fe4000001ff00 */
[----:B------:R-:W-:Y:S02]  /*06e0*/  CS2R R16, SRZ ;  /* 0x0000000000107805 */ /* 0x000fe4000001ff00 */
[----:B------:R-:W-:Y:S01]  /*06f0*/  CS2R R18, SRZ ;  /* 0x0000000000127805 */ /* 0x000fe2000001ff00 */
[----:B------:R0:W-:Y:S01]  /*0700*/  STL [R1+0x5b8], R0 ;  /* 0x0005b80001007387 */ /* 0x0001e20000100800 */
[----:B------:R-:W-:-:S02]  /*0710*/  CS2R R12, SRZ ;  /* 0x00000000000c7805 */ /* 0x000fc4000001ff00 */
[----:B------:R-:W-:Y:S02]  /*0720*/  CS2R R14, SRZ ;  /* 0x00000000000e7805 */ /* 0x000fe4000001ff00 */
[----:B------:R-:W-:Y:S01]  /*0730*/  CS2R R8, SRZ ;  /* 0x0000000000087805 */ /* 0x000fe2000001ff00 */
[----:B------:R0:W-:Y:S01]  /*0740*/  STL [R1], RZ ;  /* 0x000000ff01007387 */ /* 0x0001e20000100800 */
[----:B------:R-:W-:Y:S02]  /*0750*/  CS2R R10, SRZ ;  /* 0x00000000000a7805 */ /* 0x000fe4000001ff00 */
[----:B------:R-:W-:Y:S02]  /*0760*/  CS2R R4, SRZ ;  /* 0x0000000000047805 */ /* 0x000fe4000001ff00 */
[----:B------:R-:W-:Y:S01]  /*0770*/  CS2R R6, SRZ ;  /* 0x0000000000067805 */ /* 0x000fe2000001ff00 */
[----:B------:R0:W-:Y:S04]  /*0780*/  STL [R1+0x4], RZ ;  /* 0x000004ff01007387 */ /* 0x0001e80000100800 */
        /* <DEDUP_REMOVED lines=37> */
[----:B------:R0:W-:Y:S01]  /*09e0*/  STL [R1+0xdc], RZ ;  /* 0x0000dcff01007387 */ /* 0x0001e20000100800 */
[----:B------:R-:W-:Y:S05]  /*09f0*/  BRA `(.L_x_1) ;  /* 0x0000013c00887947 */ /* 0x000fea0003800000 */
.L_x_0:
[----:B------:R-:W-:Y:S01]  /*0a00*/  IABS R12, R6 ;  /* 0x00000006000c7213 */ /* 0x000fe20000000000 */
[----:B------:R-:W-:Y:S01]  /*0a10*/  IMAD.MOV.U32 R15, RZ, RZ, R0 ;  /* 0x000000ffff0f7224 */ /* 0x000fe200078e0000 */
[----:B------:R-:W-:Y:S01]  /*0a20*/  IABS R2, R7 ;  /* 0x0000000700027213 */ /* 0x000fe20000000000 */
[----:B------:R0:W-:Y:S01]  /*0a30*/  STL [R1+0x6dc], R7 ;  /* 0x0006dc0701007387 */ /* 0x0001e20000100800 */
[----:B------:R-:W1:Y:S01]  /*0a40*/  I2F.RP R11, R12 ;  /* 0x0000000c000b7306 */ /* 0x000e620000209400 */
[----:B------:R-:W-:Y:S01]  /*0a50*/  IABS R0, R28 ;  /* 0x0000001c00007213 */ /* 0x000fe20000000000 */
[----:B------:R-:W2:Y:S01]  /*0a60*/  LDCU UR10, c[0x0][0x3a4] ;  /* 0x00007480ff0a77ac */ /* 0x000ea20008000800 */
[----:B------:R-:W-:Y:S02]  /*0a70*/  LOP3.LUT R13, R29, 0x180, RZ, 0xc0, !PT ;  /* 0x000001801d0d7812 */ /* 0x000fe400078ec0ff */
[----:B------:R-:W-:Y:S01]  /*0a80*/  ISETP.NE.AND P4, PT, R6, RZ, PT ;  /* 0x000000ff0600720c */ /* 0x000fe20003f85270 */
[----:B------:R-:W3:Y:S01]  /*0a90*/  LDCU UR6, c[0x0][0x3b0] ;  /* 0x00007600ff0677ac */ /* 0x000ee20008000800 */
[----:B------:R-:W-:Y:S01]  /*0aa0*/  SHF.R.U32.HI R13, RZ, 0x3, R13 ;  /* 0x00000003ff0d7819 */ /* 0x000fe2000001160d */
[----:B------:R-:W4:Y:S01]  /*0ab0*/  I2F.RP R10, R2 ;  /* 0x00000002000a7306 */ /* 0x000f220000209400 */
[----:B------:R-:W0:Y:S07]  /*0ac0*/  LDCU.128 UR12, c[0x0][0x380] ;  /* 0x00007000ff0c77ac */ /* 0x000e2e0008000c00 */
[----:B-1----:R-:W1:Y:S08]  /*0ad0*/  MUFU.RCP R11, R11 ;  /* 0x0000000b000b7308 */ /* 0x002e700000001000 */
[----:B----4-:R-:W4:Y:S01]  /*0ae0*/  MUFU.RCP R10, R10 ;  /* 0x0000000a000a7308 */ /* 0x010f220000001000 */
[----:B-1----:R-:W-:-:S07]  /*0af0*/  VIADD R4, R11, 0xffffffe ;  /* 0x0ffffffe0b047836 */ /* 0x002fce0000000000 */
[----:B------:R1:W0:Y:S01]  /*0b00*/  F2I.FTZ.U32.TRUNC.NTZ R5, R4 ;  /* 0x0000000400057305 */ /* 0x000222000021f000 */
[----:B----4-:R-:W-:Y:S02]  /*0b10*/  VIADD R8, R10, 0xffffffe ;  /* 0x0ffffffe0a087836 */ /* 0x010fe40000000000 */
[----:B------:R-:W-:-:S05]  /*0b20*/  IMAD.SHL.U32 R10, R29, 0x2, RZ ;  /* 0x000000021d0a7824 */ /* 0x000fca00078e00ff */
[----:B------:R4:W2:Y:S01]  /*0b30*/  F2I.FTZ.U32.TRUNC.NTZ R9, R8 ;  /* 0x0000000800097305 */ /* 0x0008a2000021f000 */
[----:B-1----:R-:W-:Y:S01]  /*0b40*/  IMAD.MOV.U32 R4, RZ, RZ, RZ ;  /* 0x000000ffff047224 */ /* 0x002fe200078e00ff */
[----:B------:R-:W-:Y:S01]  /*0b50*/  LOP3.LUT R11, R10, 0x10, RZ, 0xc0, !PT ;  /* 0x000000100a0b7812 */ /* 0x000fe200078ec0ff */
[----:B0-----:R-:W-:Y:S01]  /*0b60*/  IMAD.MOV R3, RZ, RZ, -R5 ;  /* 0x000000ffff037224 */ /* 0x001fe200078e0a05 */
[----:B----4-:R-:W-:-:S03]  /*0b70*/  SHF.R.U32.HI R8, RZ, 0x3, R29 ;  /* 0x00000003ff087819 */ /* 0x010fc6000001161d */
[----:B------:R-:W-:Y:S01]  /*0b80*/  IMAD R3, R3, R12, RZ ;  /* 0x0000000c03037224 */ /* 0x000fe200078e02ff */
[----:B------:R-:W-:Y:S01]  /*0b90*/  LOP3.LUT R7, R11, 0x20, R8, 0xf8, !PT ;  /* 0x000000200b077812 */ /* 0x000fe200078ef808 */
[----:B------:R-:W-:Y:S02]  /*0ba0*/  IMAD.MOV.U32 R8, RZ, RZ, RZ ;  /* 0x000000ffff087224 */ /* 0x000fe400078e00ff */
[----:B------:R-:W-:Y:S01]  /*0bb0*/  IMAD.HI.U32 R3, R5, R3, R4 ;  /* 0x0000000305037227 */ /* 0x000fe200078e0004 */
[----:B------:R-:W-:Y:S01]  /*0bc0*/  SHF.R.U32.HI R4, RZ, 0x6, R29 ;  /* 0x00000006ff047819 */ /* 0x000fe2000001161d */
[----:B------:R0:W-:Y:S02]  /*0bd0*/  STL [R1+0xdc], R7 ;  /* 0x0000dc0701007387 */ /* 0x0001e40000100800 */
[----:B--2---:R-:W-:Y:S01]  /*0be0*/  IMAD.MOV R5, RZ, RZ, -R9 ;  /* 0x000000ffff057224 */ /* 0x004fe200078e0a09 */
[----:B------:R-:W-:Y:S01]  /*0bf0*/  SGXT.U32 R4, R4, 0x3 ;  /* 0x000000030404781a */ /* 0x000fe20000000000 */
[----:B------:R-:W-:-:S03]  /*0c00*/  IMAD.HI.U32 R3, R3, R0, RZ ;  /* 0x0000000003037227 */ /* 0x000fc600078e00ff */
[----:B------:R-:W-:Y:S01]  /*0c10*/  LOP3.LUT R4, R15, R4, RZ, 0xfc, !PT ;  /* 0x000000040f047212 */ /* 0x000fe200078efcff */
[----:B------:R-:W-:Y:S02]  /*0c20*/  IMAD.MOV R3, RZ, RZ, -R3 ;  /* 0x000000ffff037224 */ /* 0x000fe400078e0a03 */
[----:B------:R-:W-:Y:S01]  /*0c30*/  IMAD R5, R5, R2, RZ ;  /* 0x0000000205057224 */ /* 0x000fe200078e02ff */
[----:B------:R-:W-:Y:S01]  /*0c40*/  LOP3.LUT R11, R4, 0x1f0, RZ, 0xfc, !PT ;  /* 0x000001f0040b7812 */ /* 0x000fe200078efcff */
[C---:B------:R-:W-:Y:S01]  /*0c50*/  IMAD R0, R12.reuse, R3, R0 ;  /* 0x000000030c007224 */ /* 0x040fe200078e0200 */
[----:B0-----:R-:W-:Y:S01]  /*0c60*/  LOP3.LUT R7, R29, 0x7, RZ, 0xc0, !PT ;  /* 0x000000071d077812 */ /* 0x001fe200078ec0ff */
[----:B------:R-:W-:Y:S01]  /*0c70*/  IMAD.HI.U32 R5, R9, R5, R8 ;  /* 0x0000000509057227 */ /* 0x000fe200078e0008 */
[----:B------:R-:W-:Y:S02]  /*0c80*/  IABS R16, R11 ;  /* 0x0000000b00107213 */ /* 0x000fe40000000000 */
[----:B------:R-:W-:Y:S01]  /*0c90*/  ISETP.GT.U32.AND P0, PT, R12, R0, PT ;  /* 0x000000000c00720c */ /* 0x000fe20003f04070 */
[----:B------:R-:W-:Y:S01]  /*0ca0*/  IMAD.SHL.U32 R15, R7, 0x10, RZ ;  /* 0x00000010070f7824 */ /* 0x000fe200078e00ff */
[----:B------:R-:W-:Y:S01]  /*0cb0*/  LOP3.LUT R9, R4, 0x1f8, RZ, 0xfc, !PT ;  /* 0x000001f804097812 */ /* 0x000fe200078efcff */
[----:B------:R-:W-:Y:S01]  /*0cc0*/  IMAD.HI.U32 R14, R5, R16, RZ ;  /* 0x00000010050e7227 */ /* 0x000fe200078e00ff */
[----:B------:R-:W-:-:S02]  /*0cd0*/  LOP3.LUT R3, R29, 0x1c0, RZ, 0xc0, !PT ;  /* 0x000001c01d037812 */ /* 0x000fc400078ec0ff */
[----:B------:R-:W-:Y:S01]  /*0ce0*/  IABS R8, R9 ;  /* 0x0000000900087213 */ /* 0x000fe20000000000 */
[----:B------:R-:W-:Y:S01]  /*0cf0*/  IMAD.MOV R14, RZ, RZ, -R14 ;  /* 0x000000ffff0e7224 */ /* 0x000fe200078e0a0e */
[----:B------:R-:W-:Y:S02]  /*0d00*/  SHF.R.U32.HI R3, RZ, 0x2, R3 ;  /* 0x00000002ff037819 */ /* 0x000fe40000011603 */
[--C-:B------:R-:W-:Y:S01]  /*0d10*/  LOP3.LUT R7, R13, 0x3fe, R10.reuse, 0x78, !PT ;  /* 0x000003fe0d077812 */ /* 0x100fe200078e780a */
[----:B------:R-:W-:Y:S01]  /*0d20*/  IMAD.HI.U32 R13, R5, R8, RZ ;  /* 0x00000008050d7227 */ /* 0x000fe200078e00ff */
[----:B------:R-:W-:Y:S02]  /*0d30*/  LOP3.LUT R3, R3, 0x3fe, R10, 0x78, !PT ;  /* 0x000003fe03037812 */ /* 0x000fe400078e780a */
[----:B------:R-:W-:Y:S01]  /*0d40*/  ISETP.GE.AND P5, PT, R9, RZ, PT ;  /* 0x000000ff0900720c */ /* 0x000fe20003fa6270 */
[----:B------:R-:W-:Y:S01]  /*0d50*/  @!P0 IMAD.IADD R0, R0, 0x1, -R12 ;  /* 0x0000000100008824 */ /* 0x000fe200078e0a0c */
[----:B------:R-:W-:Y:S01]  /*0d60*/  ISETP.GE.AND P0, PT, R11, RZ, PT ;  /* 0x000000ff0b00720c */ /* 0x000fe20003f06270 */
[----:B------:R-:W-:Y:S01]  /*0d70*/  IMAD R16, R2, R14, R16 ;  /* 0x0000000e02107224 */ /* 0x000fe200078e0210 */
[----:B------:R-:W-:Y:S01]  /*0d80*/  LOP3.LUT R11, R4, 0x1e8, RZ, 0xfc, !PT ;  /* 0x000001e8040b7812 */ /* 0x000fe200078efcff */
[----:B------:R-:W-:Y:S01]  /*0d90*/  IMAD.MOV R13, RZ, RZ, -R13 ;  /* 0x000000ffff0d7224 */ /* 0x000fe200078e0a0d */
[----:B------:R-:W-:Y:S01]  /*0da0*/  ISETP.GT.U32.AND P1, PT, R12, R0, PT ;  /* 0x000000000c00720c */ /* 0x000fe20003f24070 */
[----:B------:R0:W-:Y:S01]  /*0db0*/  STL [R1+0x5bc], R3 ;  /* 0x0005bc0301007387 */ /* 0x0001e20000100800 */
[C---:B------:R-:W-:Y:S01]  /*0dc0*/  ISETP.GT.U32.AND P3, PT, R2.reuse, R16, PT ;  /* 0x000000100200720c */ /* 0x040fe20003f64070 */
[----:B------:R-:W-:Y:S01]  /*0dd0*/  IMAD R8, R2, R13, R8 ;  /* 0x0000000d02087224 */ /* 0x000fe200078e0208 */
[----:B------:R-:W-:Y:S01]  /*0de0*/  LOP3.LUT R9, R4, 0x1e0, RZ, 0xfc, !PT ;  /* 0x000001e004097812 */ /* 0x000fe200078efcff */
[----:B------:R1:W-:Y:S03]  /*0df0*/  STL [R1+0x350], R7 ;  /* 0x0003500701007387 */ /* 0x0003e60000100800 */
[----:B------:R-:W-:-:S02]  /*0e00*/  ISETP.GT.U32.AND P2, PT, R2, R8, PT ;  /* 0x000000080200720c */ /* 0x000fc40003f44070 */
[----:B------:R-:W-:Y:S02]  /*0e10*/  IABS R29, R9 ;  /* 0x00000009001d7213 */ /* 0x000fe40000000000 */
[----:B0-----:R-:W-:Y:S01]  /*0e20*/  LOP3.LUT R3, R15, 0x30, R10, 0x78, !PT ;  /* 0x000000300f037812 */ /* 0x001fe200078e780a */
[----:B------:R-:W-:Y:S01]  /*0e30*/  @!P1 IMAD.IADD R0, R0, 0x1, -R12 ;  /* 0x0000000100009824 */ /* 0x000fe200078e0a0c */
[----:B------:R-:W-:Y:S01]  /*0e40*/  IABS R15, R11 ;  /* 0x0000000b000f7213 */ /* 0x000fe20000000000 */
[C---:B------:R-:W-:Y:S01]  /*0e50*/  IMAD.HI.U32 R14, R5.reuse, R29, RZ ;  /* 0x0000001d050e7227 */ /* 0x040fe200078e00ff */
[----:B------:R-:W-:Y:S02]  /*0e60*/  LOP3.LUT R10, R4, 0x1d8, RZ, 0xfc, !PT ;  /* 0x000001d8040a7812 */ /* 0x000fe400078efcff */
[----:B------:R-:W-:Y:S01]  /*0e70*/  ISETP.GE.AND P1, PT, R28, RZ, PT ;  /* 0x000000ff1c00720c */ /* 0x000fe20003f26270 */
[----:B------:R-:W-:Y:S01]  /*0e80*/  IMAD.HI.U32 R17, R5, R15, RZ ;  /* 0x0000000f05117227 */ /* 0x000fe200078e00ff */
[----:B------:R-:W-:-:S03]  /*0e90*/  IABS R13, R10 ;  /* 0x0000000a000d7213 */ /* 0x000fc60000000000 */
[----:B------:R-:W-:Y:S02]  /*0ea0*/  IMAD.MOV R17, RZ, RZ, -R17 ;  /* 0x000000ffff117224 */ /* 0x000fe400078e0a11 */
[----:B------:R-:W-:Y:S02]  /*0eb0*/  @!P3 IMAD.IADD R16, R16, 0x1, -R2 ;  /* 0x000000011010b824 */ /* 0x000fe400078e0a02 */
[----:B------:R-:W-:Y:S02]  /*0ec0*/  IMAD.MOV.U32 R12, RZ, RZ, R13 ;  /* 0x000000ffff0c7224 */ /* 0x000fe400078e000d */
[----:B------:R-:W-:Y:S01]  /*0ed0*/  IMAD.MOV R14, RZ, RZ, -R14 ;  /* 0x000000ffff0e7224 */ /* 0x000fe200078e0a0e */
[C---:B------:R-:W-:Y:S01]  /*0ee0*/  ISETP.GT.U32.AND P6, PT, R2.reuse, R16, PT ;  /* 0x000000100200720c */ /* 0x040fe20003fc4070 */
[----:B------:R-:W-:Y:S02]  /*0ef0*/  IMAD R15, R2, R17, R15 ;  /* 0x00000011020f7224 */ /* 0x000fe400078e020f */
[----:B------:R-:W-:-:S02]  /*0f00*/  @!P2 IMAD.IADD R8, R8, 0x1, -R2 ;  /* 0x000000010808a824 */ /* 0x000fc400078e0a02 */
[----:B------:R-:W-:Y:S01]  /*0f10*/  IMAD.HI.U32 R13, R5, R12, RZ ;  /* 0x0000000c050d7227 */ /* 0x000fe200078e00ff */
[C---:B------:R-:W-:Y:S02]  /*0f20*/  ISETP.GT.U32.AND P2, PT, R2.reuse, R15, PT ;  /* 0x0000000f0200720c */ /* 0x040fe40003f44070 */
[C---:B------:R-:W-:Y:S01]  /*0f30*/  ISETP.GT.U32.AND P3, PT, R2.reuse, R8, PT ;  /* 0x000000080200720c */ /* 0x040fe20003f64070 */
[----:B------:R-:W-:Y:S01]  /*0f40*/  IMAD R29, R2, R14, R29 ;  /* 0x0000000e021d7224 */ /* 0x000fe200078e021d */
[----:B------:R-:W-:Y:S01]  /*0f50*/  LOP3.LUT R14, R4, 0x1d0, RZ, 0xfc, !PT ;  /* 0x000001d0040e7812 */ /* 0x000fe200078efcff */
[----:B------:R-:W-:Y:S01]  /*0f60*/  @!P1 IMAD.MOV R0, RZ, RZ, -R0 ;  /* 0x000000ffff009224 */ /* 0x000fe200078e0a00 */
[----:B------:R-:W-:Y:S01]  /*0f70*/  @!P4 LOP3.LUT R0, RZ, R6, RZ, 0x33, !PT ;  /* 0x00000006ff00c212 */ /* 0x000fe200078e33ff */
[----:B------:R-:W-:Y:S01]  /*0f80*/  IMAD.MOV R13, RZ, RZ, -R13 ;  /* 0x000000ffff0d7224 */ /* 0x000fe200078e0a0d */
[----:B------:R-:W-:Y:S01]  /*0f90*/  ISETP.GT.U32.AND P4, PT, R2, R29, PT ;  /* 0x0000001d0200720c */ /* 0x000fe20003f84070 */
[----:B------:R-:W-:Y:S01]  /*0fa0*/  @!P6 IMAD.IADD R16, R16, 0x1, -R2 ;  /* 0x000000011010e824 */ /* 0x000fe200078e0a02 */
[----:B------:R-:W-:Y:S01]  /*0fb0*/  ISETP.GE.AND P1, PT, R11, RZ, PT ;  /* 0x000000ff0b00720c */ /* 0x000fe20003f26270 */
[----:B------:R-:W-:Y:S01]  /*0fc0*/  IMAD R12, R2, R13, R12 ;  /* 0x0000000d020c7224 */ /* 0x000fe200078e020c */
[----:B------:R-:W-:Y:S01]  /*0fd0*/  IABS R13, R14 ;  /* 0x0000000e000d7213 */ /* 0x000fe20000000000 */
[--C-:B------:R-:W-:Y:S01]  /*0fe0*/  @!P2 IMAD.IADD R15, R15, 0x1, -R2.reuse ;  /* 0x000000010f0fa824 */ /* 0x100fe200078e0a02 */
[----:B------:R-:W-:Y:S01]  /*0ff0*/  ISETP.GE.AND P2, PT, R10, RZ, PT ;  /* 0x000000ff0a00720c */ /* 0x000fe20003f46270 */
[--C-:B------:R-:W-:Y:S01]  /*1000*/  @!P3 IMAD.IADD R8, R8, 0x1, -R2.reuse ;  /* 0x000000010808b824 */ /* 0x100fe200078e0a02 */
[----:B------:R-:W-:Y:S01]  /*1010*/  ISETP.GT.U32.AND P6, PT, R2, R12, PT ;  /* 0x0000000c0200720c */ /* 0x000fe20003fc4070 */
[----:B------:R-:W-:Y:S01]  /*1020*/  IMAD.HI.U32 R10, R5, R13, RZ ;  /* 0x0000000d050a7227 */ /* 0x000fe200078e00ff */
[----:B------:R-:W-:Y:S01]  /*1030*/  ISETP.GE.AND P3, PT, R9, RZ, PT ;  /* 0x000000ff0900720c */ /* 0x000fe20003f66270 */
[----:B------:R-:W-:Y:S01]  /*1040*/  STL [R1+0x67c], R0 ;  /* 0x00067c0001007387 */ /* 0x000fe20000100800 */
[----:B------:R-:W-:Y:S01]  /*1050*/  LOP3.LUT R9, R4, 0x1c8, RZ, 0xfc, !PT ;  /* 0x000001c804097812 */ /* 0x000fe200078efcff */
[----:B------:R-:W-:Y:S01]  /*1060*/  @!P4 IMAD.IADD R29, R29, 0x1, -R2 ;  /* 0x000000011d1dc824 */ /* 0x000fe200078e0a02 */
[----:B------:R-:W-:Y:S01]  /*1070*/  ISETP.GT.U32.AND P4, PT, R2, R15, PT ;  /* 0x0000000f0200720c */ /* 0x000fe20003f84070 */
[----:B------:R-:W-:Y:S01]  /*1080*/  IMAD.MOV R10, RZ, RZ, -R10 ;  /* 0x000000ffff0a7224 */ /* 0x000fe200078e0a0a */
[----:B------:R-:W-:Y:S01]  /*1090*/  IABS R11, R9 ;  /* 0x00000009000b7213 */ /* 0x000fe20000000000 */
[----:B-1----:R-:W-:Y:S01]  /*10a0*/  IMAD.MOV.U32 R7, RZ, RZ, R8 ;  /* 0x000000ffff077224 */ /* 0x002fe200078e0008 */
[----:B------:R-:W-:Y:S01]  /*10b0*/  LOP3.LUT R6, R4, 0x1c0, RZ, 0xfc, !PT ;  /* 0x000001c004067812 */ /* 0x000fe200078efcff */
[----:B------:R-:W-:Y:S01]  /*10c0*/  IMAD R13, R2, R10, R13 ;  /* 0x0000000a020d7224 */ /* 0x000fe200078e020d */
[----:B------:R-:W-:Y:S01]  /*10d0*/  LOP3.LUT R8, R4, 0x1b8, RZ, 0xfc, !PT ;  /* 0x000001b804087812 */ /* 0x000fe200078efcff */
[----:B------:R-:W-:Y:S01]  /*10e0*/  @!P6 IMAD.IADD R12, R12, 0x1, -R2 ;  /* 0x000000010c0ce824 */ /* 0x000fe200078e0a02 */
[C---:B------:R-:W-:Y:S01]  /*10f0*/  ISETP.GT.U32.AND P6, PT, R2.reuse, R29, PT ;  /* 0x0000001d0200720c */ /* 0x040fe20003fc4070 */
[----:B------:R-:W-:Y:S01]  /*1100*/  @!P5 IMAD.MOV R7, RZ, RZ, -R7 ;  /* 0x000000ffff07d224 */ /* 0x000fe200078e0a07 */
[----:B------:R-:W-:Y:S01]  /*1110*/  IABS R10, R6 ;  /* 0x00000006000a7213 */ /* 0x000fe20000000000 */
[----:B------:R-:W-:Y:S01]  /*1120*/  IMAD.HI.U32 R17, R5, R11, RZ ;  /* 0x0000000b05117227 */ /* 0x000fe200078e00ff */
[----:B------:R-:W-:-:S02]  /*1130*/  ISETP.GT.U32.AND P5, PT, R2, R12, PT ;  /* 0x0000000c0200720c */ /* 0x000fc40003fa4070 */
[----:B------:R0:W-:Y:S01]  /*1140*/  STL [R1+0x8], R7 ;  /* 0x0000080701007387 */ /* 0x0001e20000100800 */
[----:B------:R-:W-:Y:S01]  /*1150*/  @!P4 IMAD.IADD R15, R15, 0x1, -R2 ;  /* 0x000000010f0fc824 */ /* 0x000fe200078e0a02 */
[----:B------:R-:W-:Y:S01]  /*1160*/  ISETP.GT.U32.AND P4, PT, R2, R13, PT ;  /* 0x0000000d0200720c */ /* 0x000fe20003f84070 */
[----:B------:R-:W-:Y:S01]  /*1170*/  IMAD.MOV R17, RZ, RZ, -R17 ;  /* 0x000000ffff117224 */ /* 0x000fe200078e0a11 */
[----:B------:R-:W-:Y:S01]  /*1180*/  IABS R22, R8 ;  /* 0x0000000800167213 */ /* 0x000fe20000000000 */
[----:B------:R-:W-:-:S04]  /*1190*/  IMAD.HI.U32 R18, R5, R10, RZ ;  /* 0x0000000a05127227 */ /* 0x000fc800078e00ff */
[----:B------:R-:W-:Y:S02]  /*11a0*/  IMAD R11, R2, R17, R11 ;  /* 0x00000011020b7224 */ /* 0x000fe400078e020b */
[----:B------:R-:W-:Y:S02]  /*11b0*/  @!P5 IMAD.IADD R12, R12, 0x1, -R2 ;  /* 0x000000010c0cd824 */ /* 0x000fe400078e0a02 */
[----:B0-----:R-:W-:Y:S01]  /*11c0*/  IMAD.MOV.U32 R7, RZ, RZ, R16 ;  /* 0x000000ffff077224 */ /* 0x001fe200078e0010 */
[----:B------:R-:W-:Y:S01]  /*11d0*/  ISETP.GT.U32.AND P5, PT, R2, R11, PT ;  /* 0x0000000b0200720c */ /* 0x000fe20003fa4070 */
[--C-:B------:R-:W-:Y:S01]  /*11e0*/  @!P4 IMAD.IADD R13, R13, 0x1, -R2.reuse ;  /* 0x000000010d0dc824 */ /* 0x100fe200078e0a02 */
[----:B------:R-:W-:Y:S01]  /*11f0*/  ISETP.GE.AND P4, PT, R9, RZ, PT ;  /* 0x000000ff0900720c */ /* 0x000fe20003f86270 */
[----:B------:R-:W-:Y:S01]  /*1200*/  @!P6 IMAD.IADD R29, R29, 0x1, -R2 ;  /* 0x000000011d1de824 */ /* 0x000fe200078e0a02 */
[----:B------:R-:W-:Y:S01]  /*1210*/  ISETP.GE.AND P6, PT, R14, RZ, PT ;  /* 0x000000ff0e00720c */ /* 0x000fe20003fc6270 */
[----:B------:R-:W-:Y:S01]  /*1220*/  IMAD.MOV R18, RZ, RZ, -R18 ;  /* 0x000000ffff127224 */ /* 0x000fe200078e0a12 */
[----:B------:R-:W-:Y:S01]  /*1230*/  LOP3.LUT R14, R4, 0x1b0, RZ, 0xfc, !PT ;  /* 0x000001b0040e7812 */ /* 0x000fe200078efcff */
[----:B------:R-:W-:Y:S01]  /*1240*/  @!P0 IMAD.MOV R7, RZ, RZ, -R7 ;  /* 0x000000ffff078224 */ /* 0x000fe200078e0a07 */
[C---:B------:R-:W-:Y:S01]  /*1250*/  ISETP.GT.U32.AND P0, PT, R2.reuse, R13, PT ;  /* 0x0000000d0200720c */ /* 0x040fe20003f04070 */
[C---:B------:R-:W-:Y:S01]  /*1260*/  IMAD R10, R2.reuse, R18, R10 ;  /* 0x00000012020a7224 */ /* 0x040fe200078e020a */
[----:B------:R-:W-:Y:S01]  /*1270*/  IABS R20, R14 ;  /* 0x0000000e00147213 */ /* 0x000fe20000000000 */
[----:B------:R-:W-:Y:S01]  /*1280*/  IMAD.MOV.U32 R0, RZ, RZ, R15 ;  /* 0x000000ffff007224 */ /* 0x000fe200078e000f */
[----:B------:R0:W-:Y:S01]  /*1290*/  STL [R1+0x4], R7 ;  /* 0x0000040701007387 */ /* 0x0001e20000100800 */
[----:B------:R-:W-:Y:S01]  /*12a0*/  @!P5 IMAD.IADD R11, R11, 0x1, -R2 ;  /* 0x000000010b0bd824 */ /* 0x000fe200078e0a02 */
[----:B------:R-:W-:Y:S01]  /*12b0*/  ISETP.GT.U32.AND P5, PT, R2, R10, PT ;  /* 0x0000000a0200720c */ /* 0x000fe20003fa4070 */
[----:B------:R-:W-:Y:S01]  /*12c0*/  IMAD.HI.U32 R15, R5, R20, RZ ;  /* 0x00000014050f7227 */ /* 0x000fe200078e00ff */
[----:B------:R-:W-:-:S03]  /*12d0*/  LOP3.LUT R9, R4, 0x1a8, RZ, 0xfc, !PT ;  /* 0x000001a804097812 */ /* 0x000fc600078efcff */
[----:B------:R-:W-:Y:S01]  /*12e0*/  IMAD.MOV R15, RZ, RZ, -R15 ;  /* 0x000000ffff0f7224 */ /* 0x000fe200078e0a0f */
[----:B------:R-:W-:Y:S01]  /*12f0*/  IABS R19, R9 ;  /* 0x0000000900137213 */ /* 0x000fe20000000000 */
[----:B------:R-:W-:Y:S01]  /*1300*/  @!P0 IMAD.IADD R13, R13, 0x1, -R2 ;  /* 0x000000010d0d8824 */ /* 0x000fe200078e0a02 */
[----:B------:R-:W-:Y:S01]  /*1310*/  ISETP.GE.AND P0, PT, R8, RZ, PT ;  /* 0x000000ff0800720c */ /* 0x000fe20003f06270 */
[----:B------:R-:W-:Y:S01]  /*1320*/  IMAD R20, R2, R15, R20 ;  /* 0x0000000f02147224 */ /* 0x000fe200078e0214 */
[C---:B------:R-:W-:Y:S01]  /*1330*/  LOP3.LUT R8, R4.reuse, 0x198, RZ, 0xfc, !PT ;  /* 0x0000019804087812 */ /* 0x040fe200078efcff */
[----:B0-----:R-:W-:Y:S01]  /*1340*/  IMAD.MOV.U32 R7, RZ, RZ, R13 ;  /* 0x000000ffff077224 */ /* 0x001fe200078e000d */
[----:B------:R-:W-:Y:S01]  /*1350*/  LOP3.LUT R13, R4, 0x190, RZ, 0xfc, !PT ;  /* 0x00000190040d7812 */ /* 0x000fe200078efcff */
[----:B------:R-:W-:Y:S01]  /*1360*/  IMAD.HI.U32 R17, R5, R22, RZ ;  /* 0x0000001605117227 */ /* 0x000fe200078e00ff */
[----:B------:R-:W-:-:S03]  /*1370*/  IABS R15, R8 ;  /* 0x00000008000f7213 */ /* 0x000fc60000000000 */
[----:B------:R-:W-:Y:S02]  /*1380*/  @!P5 IMAD.IADD R10, R10, 0x1, -R2 ;  /* 0x000000010a0ad824 */ /* 0x000fe400078e0a02 */
[----:B------:R-:W-:Y:S01]  /*1390*/  @!P6 IMAD.MOV R7, RZ, RZ, -R7 ;  /* 0x000000ffff07e224 */ /* 0x000fe200078e0a07 */
[C---:B------:R-:W-:Y:S01]  /*13a0*/  ISETP.GT.U32.AND P6, PT, R2.reuse, R20, PT ;  /* 0x000000140200720c */ /* 0x040fe20003fc4070 */
[----:B------:R-:W-:Y:S01]  /*13b0*/  IMAD.MOV R17, RZ, RZ, -R17 ;  /* 0x000000ffff117224 */ /* 0x000fe200078e0a11 */
[C---:B------:R-:W-:Y:S01]  /*13c0*/  ISETP.GT.U32.AND P5, PT, R2.reuse, R10, PT ;  /* 0x0000000a0200720c */ /* 0x040fe20003fa4070 */
[----:B------:R-:W-:Y:S01]  /*13d0*/  @!P1 IMAD.MOV R0, RZ, RZ, -R0 ;  /* 0x000000ffff009224 */ /* 0x000fe200078e0a00 */
[C---:B------:R-:W-:Y:S01]  /*13e0*/  ISETP.GT.U32.AND P1, PT, R2.reuse, R11, PT ;  /* 0x0000000b0200720c */ /* 0x040fe20003f24070 */
[----:B------:R-:W-:Y:S01]  /*13f0*/  IMAD R22, R2, R17, R22 ;  /* 0x0000001102167224 */ /* 0x000fe200078e0216 */
[----:B------:R-:W-:Y:S01]  /*1400*/  LOP3.LUT R17, R4, 0x180, RZ, 0xfc, !PT ;  /* 0x0000018004117812 */ /* 0x000fe200078efcff */
[----:B------:R-:W-:Y:S01]  /*1410*/  @!P2 IMAD.MOV R12, RZ, RZ, -R12 ;  /* 0x000000ffff0ca224 */ /* 0x000fe200078e0a0c */
[----:B------:R-:W-:Y:S01]  /*1420*/  ISETP.GE.AND P2, PT, R6, RZ, PT ;  /* 0x000000ff0600720c */ /* 0x000fe20003f46270 */
[----:B------:R-:W-:Y:S01]  /*1430*/  @!P3 IMAD.MOV R29, RZ, RZ, -R29 ;  /* 0x000000ffff1db224 */ /* 0x000fe200078e0a1d */
[----:B------:R-:W-:Y:S01]  /*1440*/  ISETP.GT.U32.AND P3, PT, R2, R22, PT ;  /* 0x000000160200720c */ /* 0x000fe20003f64070 */
[----:B------:R-:W-:Y:S01]  /*1450*/  IMAD.HI.U32 R16, R5, R19, RZ ;  /* 0x0000001305107227 */ /* 0x000fe200078e00ff */
[----:B------:R-:W-:Y:S01]  /*1460*/  LOP3.LUT R6, R4, 0x1a0, RZ, 0xfc, !PT ;  /* 0x000001a004067812 */ /* 0x000fe200078efcff */
[----:B------:R0:W-:Y:S02]  /*1470*/  STL [R1], R0 ;  /* 0x0000000001007387 */ /* 0x0001e40000100800 */
[--C-:B------:R-:W-:Y:S01]  /*1480*/  @!P6 IMAD.IADD R20, R20, 0x1, -R2.reuse ;  /* 0x000000011414e824 */ /* 0x100fe200078e0a02 */
[----:B------:R-:W-:Y:S01]  /*1490*/  IABS R18, R6 ;  /* 0x0000000600127213 */ /* 0x000fe20000000000 */
[----:B------:R-:W-:Y:S01]  /*14a0*/  @!P5 IMAD.IADD R10, R10, 0x1, -R2 ;  /* 0x000000010a0ad824 */ /* 0x000fe200078e0a02 */
[----:B------:R-:W-:Y:S01]  /*14b0*/  ISETP.GE.AND P5, PT, R9, RZ, PT ;  /* 0x000000ff0900720c */ /* 0x000fe20003fa6270 */
[----:B------:R-:W-:Y:S01]  /*14c0*/  IMAD.MOV R16, RZ, RZ, -R16 ;  /* 0x000000ffff107224 */ /* 0x000fe200078e0a10 */
[----:B------:R-:W-:Y:S01]  /*14d0*/  ISETP.GT.U32.AND P6, PT, R2, R20, PT ;  /* 0x000000140200720c */ /* 0x000fe20003fc4070 */
[----:B------:R-:W-:Y:S01]  /*14e0*/  @!P1 IMAD.IADD R11, R11, 0x1, -R2 ;  /* 0x000000010b0b9824 */ /* 0x000fe200078e0a02 */
[----:B------:R-:W-:Y:S01]  /*14f0*/  STL [R1+0xc8], R7 ;  /* 0x0000c80701007387 */ /* 0x000fe20000100800 */
[----:B------:R-:W-:Y:S01]  /*1500*/  IMAD.HI.U32 R9, R5, R18, RZ ;  /* 0x0000001205097227 */ /* 0x000fe200078e00ff */
[----:B------:R-:W-:-:S02]  /*1510*/  ISETP.GE.AND P1, PT, R14, RZ, PT ;  /* 0x000000ff0e00720c */ /* 0x000fc40003f26270 */
[----:B------:R-:W-:Y:S01]  /*1520*/  LOP3.LUT R14, R4, 0x188, RZ, 0xfc, !PT ;  /* 0x00000188040e7812 */ /* 0x000fe200078efcff */
[----:B------:R-:W-:Y:S02]  /*1530*/  IMAD R19, R2, R16, R19 ;  /* 0x0000001002137224 */ /* 0x000fe400078e0213 */
[----:B0-----:R-:W-:Y:S01]  /*1540*/  IMAD.MOV.U32 R0, RZ, RZ, R11 ;  /* 0x000000ffff007224 */ /* 0x001fe200078e000b */
[----:B------:R-:W-:Y:S01]  /*1550*/  IABS R16, R14 ;  /* 0x0000000e00107213 */ /* 0x000fe20000000000 */
[----:B------:R-:W-:Y:S01]  /*1560*/  @!P3 IMAD.IADD R22, R22, 0x1, -R2 ;  /* 0x000000011616b824 */ /* 0x000fe200078e0a02 */
[----:B------:R-:W-:Y:S01]  /*1570*/  IABS R11, R13 ;  /* 0x0000000d000b7213 */ /* 0x000fe20000000000 */
[----:B------:R-:W-:Y:S02]  /*1580*/  IMAD.MOV R9, RZ, RZ, -R9 ;  /* 0x000000ffff097224 */ /* 0x000fe400078e0a09 */
[----:B------:R-:W-:Y:S01]  /*1590*/  @!P4 IMAD.MOV R0, RZ, RZ, -R0 ;  /* 0x000000ffff00c224 */ /* 0x000fe200078e0a00 */
[C---:B------:R-:W-:Y:S01]  /*15a0*/  ISETP.GT.U32.AND P4, PT, R2.reuse, R19, PT ;  /* 0x000000130200720c */ /* 0x040fe20003f84070 */
[C---:B------:R-:W-:Y:S01]  /*15b0*/  IMAD R18, R2.reuse, R9, R18 ;  /* 0x0000000902127224 */ /* 0x040fe200078e0212 */
[----:B------:R-:W-:Y:S01]  /*15c0*/  ISETP.GT.U32.AND P3, PT, R2, R22, PT ;  /* 0x000000160200720c */ /* 0x000fe20003f64070 */
[----:B------:R-:W-:Y:S01]  /*15d0*/  @!P6 IMAD.IADD R20, R20, 0x1, -R2 ;  /* 0x000000011414e824 */ /* 0x000fe200078e0a02 */
[----:B------:R0:W-:Y:S01]  /*15e0*/  STL [R1+0xcc], R0 ;  /* 0x0000cc0001007387 */ /* 0x0001e20000100800 */
[----:B------:R-:W-:Y:S01]  /*15f0*/  IMAD.HI.U32 R23, R5, R16, RZ ;  /* 0x0000001005177227 */ /* 0x000fe200078e00ff */
[----:B------:R-:W-:-:S02]  /*1600*/  ISETP.GT.U32.AND P6, PT, R2, R18, PT ;  /* 0x000000120200720c */ /* 0x000fc40003fc4070 */
[----:B------:R-:W-:Y:S01]  /*1610*/  LOP3.LUT R9, R4, 0x170, RZ, 0xfc, !PT ;  /* 0x0000017004097812 */ /* 0x000fe200078efcff */
[----:B------:R-:W-:-:S04]  /*1620*/  IMAD.MOV R23, RZ, RZ, -R23 ;  /* 0x000000ffff177224 */ /* 0x000fc800078e0a17 */
[----:B------:R-:W-:Y:S02]  /*1630*/  @!P4 IMAD.IADD R19, R19, 0x1, -R2 ;  /* 0x000000011313c824 */ /* 0x000fe400078e0a02 */
[----:B0-----:R-:W-:Y:S01]  /*1640*/  IMAD.MOV.U32 R0, RZ, RZ, R10 ;  /* 0x000000ffff007224 */ /* 0x001fe200078e000a */
[----:B------:R-:W-:Y:S01]  /*1650*/  LOP3.LUT R10, R4, 0x178, RZ, 0xfc, !PT ;  /* 0x00000178040a7812 */ /* 0x000fe200078efcff */
[----:B------:R-:W-:Y:S01]  /*1660*/  @!P3 IMAD.IADD R22, R22, 0x1, -R2 ;  /* 0x000000011616b824 */ /* 0x000fe200078e0a02 */
[----:B------:R-:W-:Y:S01]  /*1670*/  ISETP.GE.AND P3, PT, R6, RZ, PT ;  /* 0x000000ff0600720c */ /* 0x000fe20003f66270 */
[----:B------:R-:W-:Y:S01]  /*1680*/  @!P2 IMAD.MOV R0, RZ, RZ, -R0 ;  /* 0x000000ffff00a224 */ /* 0x000fe200078e0a00 */
[----:B------:R-:W-:Y:S01]  /*1690*/  ISETP.GT.U32.AND P4, PT, R2, R19, PT ;  /* 0x000000130200720c */ /* 0x000fe20003f84070 */
[----:B------:R-:W-:Y:S01]  /*16a0*/  @!P6 IMAD.IADD R18, R18, 0x1, -R2 ;  /* 0x000000011212e824 */ /* 0x000fe200078e0a02 */
[----:B------:R-:W-:Y:S01]  /*16b0*/  ISETP.GE.AND P2, PT, R8, RZ, PT ;  /* 0x000000ff0800720c */ /* 0x000fe20003f46270 */
[----:B------:R-:W-:Y:S01]  /*16c0*/  IMAD.HI.U32 R6, R5, R15, RZ ;  /* 0x0000000f05067227 */ /* 0x000fe200078e00ff */
[----:B------:R0:W-:Y:S01]  /*16d0*/  STL [R1+0xd4], R0 ;  /* 0x0000d40001007387 */ /* 0x0001e20000100800 */
[----:B------:R-:W-:-:S02]  /*16e0*/  IABS R8, R17 ;  /* 0x0000001100087213 */ /* 0x000fc40000000000 */
[----:B------:R-:W-:Y:S02]  /*16f0*/  IMAD.MOV R6, RZ, RZ, -R6 ;  /* 0x000000ffff067224 */ /* 0x000fe400078e0a06 */
[C---:B------:R-:W-:Y:S02]  /*1700*/  IMAD R16, R2.reuse, R23, R16 ;  /* 0x0000001702107224 */ /* 0x040fe400078e0210 */
[----:B------:R-:W-:Y:S02]  /*1710*/  IMAD R15, R2, R6, R15 ;  /* 0x00000006020f7224 */ /* 0x000fe400078e020f */
[----:B------:R-:W-:-:S04]  /*1720*/  IMAD.HI.U32 R21, R5, R8, RZ ;  /* 0x0000000805157227 */ /* 0x000fc800078e00ff */
[----:B0-----:R-:W-:Y:S01]  /*1730*/  IMAD.MOV.U32 R0, RZ, RZ, R22 ;  /* 0x000000ffff007224 */ /* 0x001fe200078e0016 */
[----:B------:R-:W-:Y:S01]  /*1740*/  LOP3.LUT R22, R4, 0x98, RZ, 0xfc, !PT ;  /* 0x0000009804167812 */ /* 0x000fe200078efcff */
[----:B------:R-:W-:-:S04]  /*1750*/  IMAD.HI.U32 R6, R5, R11, RZ ;  /* 0x0000000b05067227 */ /* 0x000fc800078e00ff */
[----:B------:R-:W-:Y:S01]  /*1760*/  @!P0 IMAD.MOV R0, RZ, RZ, -R0 ;  /* 0x000000ffff008224 */ /* 0x000fe200078e0a00 */
[C---:B------:R-:W-:Y:S01]  /*1770*/  ISETP.GT.U32.AND P0, PT, R2.reuse, R18, PT ;  /* 0x000000120200720c */ /* 0x040fe20003f04070 */
[----:B------:R-:W-:Y:S01]  /*1780*/  @!P4 IMAD.IADD R19, R19, 0x1, -R2 ;  /* 0x000000011313c824 */ /* 0x000fe200078e0a02 */
[C---:B------:R-:W-:Y:S01]  /*1790*/  ISETP.GT.U32.AND P4, PT, R2.reuse, R15, PT ;  /* 0x0000000f0200720c */ /* 0x040fe20003f84070 */
[----:B------:R-:W-:Y:S01]  /*17a0*/  IMAD.MOV R21, RZ, RZ, -R21 ;  /* 0x000000ffff157224 */ /* 0x000fe200078e0a15 */
[----:B------:R0:W-:Y:S01]  /*17b0*/  STL [R1+0xd0], R0 ;  /* 0x0000d00001007387 */ /* 0x0001e20000100800 */
[----:B------:R-:W-:Y:S02]  /*17c0*/  IMAD.MOV R6, RZ, RZ, -R6 ;  /* 0x000000ffff067224 */ /* 0x000fe400078e0a06 */
[----:B------:R-:W-:Y:S02]  /*17d0*/  IMAD R8, R2, R21, R8 ;  /* 0x0000001502087224 */ /* 0x000fe400078e0208 */
[----:B------:R-:W-:-:S02]  /*17e0*/  IMAD.MOV.U32 R7, RZ, RZ, R19 ;  /* 0x000000ffff077224 */ /* 0x000fc400078e0013 */
[----:B------:R-:W-:Y:S01]  /*17f0*/  IMAD R11, R2, R6, R11 ;  /* 0x00000006020b7224 */ /* 0x000fe200078e020b */
[----:B------:R-:W-:Y:S01]  /*1800*/  IABS R6, R10 ;  /* 0x0000000a00067213 */ /* 0x000fe20000000000 */
[----:B------:R-:W-:Y:S01]  /*1810*/  @!P0 IMAD.IADD R18, R18, 0x1, -R2 ;  /* 0x0000000112128824 */ /* 0x000fe200078e0a02 */
[C---:B------:R-:W-:Y:S01]  /*1820*/  ISETP.GT.U32.AND P0, PT, R2.reuse, R16, PT ;  /* 0x000000100200720c */ /* 0x040fe20003f04070 */
[----:B0-----:R-:W-:Y:S01]  /*1830*/  IMAD.MOV.U32 R0, RZ, RZ, R20 ;  /* 0x000000ffff007224 */ /* 0x001fe200078e0014 */
[C---:B------:R-:W-:Y:S01]  /*1840*/  ISETP.GT.U32.AND P6, PT, R2.reuse, R11, PT ;  /* 0x0000000b0200720c */ /* 0x040fe20003fc4070 */
[----:B------:R-:W-:Y:S01]  /*1850*/  @!P5 IMAD.MOV R7, RZ, RZ, -R7 ;  /* 0x000000ffff07d224 */ /* 0x000fe200078e0a07 */
[----:B------:R-:W-:Y:S01]  /*1860*/  ISETP.GT.U32.AND P5, PT, R2, R8, PT ;  /* 0x000000080200720c */ /* 0x000fe20003fa4070 */
[----:B------:R-:W-:Y:S02]  /*1870*/  @!P1 IMAD.MOV R0, RZ, RZ, -R0 ;  /* 0x000000ffff009224 */ /* 0x000fe400078e0a00 */
[----:B------:R-:W-:Y:S01]  /*1880*/  @!P4 IMAD.IADD R15, R15, 0x1, -R2 ;  /* 0x000000010f0fc824 */ /* 0x000fe200078e0a02 */
[----:B------:R-:W-:Y:S01]  /*1890*/  ISETP.GE.AND P4, PT, R13, RZ, PT ;  /* 0x000000ff0d00720c */ /* 0x000fe20003f86270 */
[----:B------:R-:W-:Y:S01]  /*18a0*/  IMAD.HI.U32 R20, R5, R6, RZ ;  /* 0x0000000605147227 */ /* 0x000fe200078e00ff */
[----:B------:R0:W-:Y:S01]  /*18b0*/  STL [R1+0x3c], R0 ;  /* 0x00003c0001007387 */ /* 0x0001e20000100800 */
[----:B------:R-:W-:-:S02]  /*18c0*/  IABS R13, R9 ;  /* 0x00000009000d7213 */ /* 0x000fc40000000000 */
[----:B------:R-:W-:Y:S01]  /*18d0*/  ISETP.GT.U32.AND P1, PT, R2, R15, PT ;  /* 0x0000000f0200720c */ /* 0x000fe20003f24070 */
[--C-:B------:R-:W-:Y:S01]  /*18e0*/  @!P0 IMAD.IADD R16, R16, 0x1, -R2.reuse ;  /* 0x0000000110108824 */ /* 0x100fe200078e0a02 */
[----:B------:R-:W-:Y:S01]  /*18f0*/  ISETP.GE.AND P0, PT, R10, RZ, PT ;  /* 0x000000ff0a00720c */ /* 0x000fe20003f06270 */
[--C-:B------:R-:W-:Y:S01]  /*1900*/  @!P6 IMAD.IADD R11, R11, 0x1, -R2.reuse ;  /* 0x000000010b0be824 */ /* 0x100fe200078e0a02 */
[----:B------:R-:W-:Y:S01]  /*1910*/  STL [R1+0x44], R7 ;  /* 0x0000440701007387 */ /* 0x000fe20000100800 */
[----:B------:R-:W-:Y:S01]  /*1920*/  @!P5 IMAD.IADD R8, R8, 0x1, -R2 ;  /* 0x000000010808d824 */ /* 0x000fe200078e0a02 */
[C---:B------:R-:W-:Y:S01]  /*1930*/  ISETP.GT.U32.AND P5, PT, R2.reuse, R16, PT ;  /* 0x000000100200720c */ /* 0x040fe20003fa4070 */
[----:B0-----:R-:W-:Y:S01]  /*1940*/  IMAD.MOV.U32 R0, RZ, RZ, R18 ;  /* 0x000000ffff007224 */ /* 0x001fe200078e0012 */
[----:B------:R-:W-:Y:S01]  /*1950*/  ISETP.GT.U32.AND P6, PT, R2, R11, PT ;  /* 0x0000000b0200720c */ /* 0x000fe20003fc4070 */
[----:B------:R-:W-:Y:S02]  /*1960*/  IMAD.MOV R20, RZ, RZ, -R20 ;  /* 0x000000ffff147224 */ /* 0x000fe400078e0a14 */
[----:B------:R-:W-:Y:S01]  /*1970*/  @!P3 IMAD.MOV R0, RZ, RZ, -R0 ;  /* 0x000000ffff00b224 */ /* 0x000fe200078e0a00 */
[----:B------:R-:W-:Y:S01]  /*1980*/  ISETP.GE.AND P3, PT, R14, RZ, PT ;  /* 0x000000ff0e00720c */ /* 0x000fe20003f66270 */
[----:B------:R-:W-:-:S03]  /*1990*/  IMAD.HI.U32 R14, R5, R13, RZ ;  /* 0x0000000d050e7227 */ /* 0x000fc600078e00ff */
[----:B------:R0:W-:Y:S01]  /*19a0*/  STL [R1+0x5c], R0 ;  /* 0x00005c0001007387 */ /* 0x0001e20000100800 */
[----:B------:R-:W-:Y:S02]  /*19b0*/  IMAD.MOV R14, RZ, RZ, -R14 ;  /* 0x000000ffff0e7224 */ /* 0x000fe400078e0a0e */
[--C-:B------:R-:W-:Y:S02]  /*19c0*/  @!P1 IMAD.IADD R15, R15, 0x1, -R2.reuse ;  /* 0x000000010f0f9824 */ /* 0x100fe400078e0a02 */
[----:B------:R-:W-:Y:S01]  /*19d0*/  IMAD R10, R2, R14, R13 ;  /* 0x0000000e020a7224 */ /* 0x000fe200078e020d */
[----:B------:R-:W-:Y:S01]  /*19e0*/  LOP3.LUT R13, R4, 0x168, RZ, 0xfc, !PT ;  /* 0x00000168040d7812 */ /* 0x000fe200078efcff */
[----:B------:R-:W-:Y:S02]  /*19f0*/  @!P5 IMAD.IADD R16, R16, 0x1, -R2 ;  /* 0x000000011010d824 */ /* 0x000fe400078e0a02 */
[C---:B------:R-:W-:Y:S01]  /*1a00*/  IMAD R6, R2.reuse, R20, R6 ;  /* 0x0000001402067224 */ /* 0x040fe200078e0206 */
[C---:B------:R-:W-:Y:S01]  /*1a10*/  ISETP.GT.U32.AND P5, PT, R2.reuse, R10, PT ;  /* 0x0000000a0200720c */ /* 0x040fe20003fa4070 */
[----:B0-----:R-:W-:Y:S01]  /*1a20*/  IMAD.MOV.U32 R0, RZ, RZ, R15 ;  /* 0x000000ffff007224 */ /* 0x001fe200078e000f */
[----:B------:R-:W-:Y:S01]  /*1a30*/  IABS R18, R13 ;  /* 0x0000000d00127213 */ /* 0x000fe20000000000 */
[----:B------:R-:W-:Y:S01]  /*1a40*/  @!P6 IMAD.IADD R11, R11, 0x1, -R2 ;  /* 0x000000010b0be824 */ /* 0x000fe200078e0a02 */
[C---:B------:R-:W-:Y:S01]  /*1a50*/  ISETP.GT.U32.AND P1, PT, R2.reuse, R6, PT ;  /* 0x000000060200720c */ /* 0x040fe20003f24070 */
[----:B------:R-:W-:Y:S01]  /*1a60*/  @!P2 IMAD.MOV R0, RZ, RZ, -R0 ;  /* 0x000000ffff00a224 */ /* 0x000fe200078e0a00 */
[----:B------:R-:W-:-:S02]  /*1a70*/  ISETP.GT.U32.AND P2, PT, R2, R8, PT ;  /* 0x000000080200720c */ /* 0x000fc40003f44070 */
[----:B------:R-:W-:Y:S02]  /*1a80*/  ISETP.GE.AND P6, PT, R17, RZ, PT ;  /* 0x000000ff1100720c */ /* 0x000fe40003fc6270 */
[----:B------:R0:W-:Y:S01]  /*1a90*/  STL [R1+0x78], R0 ;  /* 0x0000780001007387 */ /* 0x0001e20000100800 */
[----:B------:R-:W-:Y:S02]  /*1aa0*/  LOP3.LUT R17, R4, 0x160, RZ, 0xfc, !PT ;  /* 0x0000016004117812 */ /* 0x000fe400078efcff */
[--C-:B------:R-:W-:Y:S02]  /*1ab0*/  @!P5 IMAD.IADD R10, R10, 0x1, -R2.reuse ;  /* 0x000000010a0ad824 */ /* 0x100fe400078e0a02 */
[----:B------:R-:W-:Y:S02]  /*1ac0*/  IABS R15, R17 ;  /* 0x00000011000f7213 */ /* 0x000fe40000000000 */
[--C-:B------:R-:W-:Y:S01]  /*1ad0*/  @!P1 IMAD.IADD R6, R6, 0x1, -R2.reuse ;  /* 0x0000000106069824 */ /* 0x100fe200078e0a02 */
[----:B------:R-:W-:Y:S01]  /*1ae0*/  ISETP.GT.U32.AND P5, PT, R2, R10, PT ;  /* 0x0000000a0200720c */ /* 0x000fe20003fa4070 */
[----:B------:R-:W-:Y:S01]  /*1af0*/  @!P2 IMAD.IADD R8, R8, 0x1, -R2 ;  /* 0x000000010808a824 */ /* 0x000fe200078e0a02 */
[----:B------:R-:W-:Y:S01]  /*1b00*/  ISETP.GE.AND P2, PT, R13, RZ, PT ;  /* 0x000000ff0d00720c */ /* 0x000fe20003f46270 */
[----:B0-----:R-:W-:Y:S01]  /*1b10*/  IMAD.MOV.U32 R0, RZ, RZ, R11 ;  /* 0x000000ffff007224 */ /* 0x001fe200078e000b */
[----:B------:R-:W-:Y:S01]  /*1b20*/  LOP3.LUT R13, R4, 0x158, RZ, 0xfc, !PT ;  /* 0x00000158040d7812 */ /* 0x000fe200078efcff */
[----:B------:R-:W-:Y:S01]  /*1b30*/  IMAD.HI.U32 R11, R5, R18, RZ ;  /* 0x00000012050b7227 */ /* 0x000fe200078e00ff */
[----:B------:R-:W-:-:S03]  /*1b40*/  ISETP.GT.U32.AND P1, PT, R2, R6, PT ;  /* 0x000000060200720c */ /* 0x000fc60003f24070 */
[----:B------:R-:W-:Y:S01]  /*1b50*/  @!P4 IMAD.MOV R0, RZ, RZ, -R0 ;  /* 0x000000ffff00c224 */ /* 0x000fe200078e0a00 */
[----:B------:R-:W-:Y:S01]  /*1b60*/  ISETP.GE.AND P4, PT, R9, RZ, PT ;  /* 0x000000ff0900720c */ /* 0x000fe20003f86270 */
[C---:B------:R-:W-:Y:S01]  /*1b70*/  IMAD.HI.U32 R14, R5.reuse, R15, RZ ;  /* 0x0000000f050e7227 */ /* 0x040fe200078e00ff */
[----:B------:R-:W-:Y:S02]  /*1b80*/  IABS R9, R13 ;  /* 0x0000000d00097213 */ /* 0x000fe40000000000 */
[----:B------:R0:W-:Y:S01]  /*1b90*/  STL [R1+0x88], R0 ;  /* 0x0000880001007387 */ /* 0x0001e20000100800 */
[----:B------:R-:W-:Y:S02]  /*1ba0*/  IMAD.MOV.U32 R7, RZ, RZ, R8 ;  /* 0x000000ffff077224 */ /* 0x000fe400078e0008 */
[----:B------:R-:W-:-:S04]  /*1bb0*/  IMAD.HI.U32 R8, R5, R9, RZ ;  /* 0x0000000905087227 */ /* 0x000fc800078e00ff */
[----:B------:R-:W-:Y:S02]  /*1bc0*/  @!P6 IMAD.MOV R7, RZ, RZ, -R7 ;  /* 0x000000ffff07e224 */ /* 0x000fe400078e0a07 */
[----:B------:R-:W-:Y:S02]  /*1bd0*/  @!P5 IMAD.IADD R10, R10, 0x1, -R2 ;  /* 0x000000010a0ad824 */ /* 0x000fe400078e0a02 */
[----:B0-----:R-:W-:Y:S02]  /*1be0*/  IMAD.MOV.U32 R0, RZ, RZ, R16 ;  /* 0x000000ffff007224 */ /* 0x001fe400078e0010 */
[----:B------:R-:W-:Y:S02]  /*1bf0*/  IMAD.MOV R16, RZ, RZ, -R11 ;  /* 0x000000ffff107224 */ /* 0x000fe400078e0a0b */
[----:B------:R-:W-:Y:S01]  /*1c00*/  IMAD.MOV R11, RZ, RZ, -R14 ;  /* 0x000000ffff0b7224 */ /* 0x000fe200078e0a0e */
[----:B------:R-:W-:Y:S01]  /*1c10*/  LOP3.LUT R14, R4, 0x150, RZ, 0xfc, !PT ;  /* 0x00000150040e7812 */ /* 0x000fe200078efcff */
[----:B------:R-:W-:-:S02]  /*1c20*/  IMAD R18, R2, R16, R18 ;  /* 0x0000001002127224 */ /* 0x000fc400078e0212 */
[----:B------:R-:W-:Y:S01]  /*1c30*/  IMAD R15, R2, R11, R15 ;  /* 0x0000000b020f7224 */ /* 0x000fe200078e020f */
[----:B------:R-:W-:Y:S01]  /*1c40*/  LOP3.LUT R11, R4, 0x140, RZ, 0xfc, !PT ;  /* 0x00000140040b7812 */ /* 0x000fe200078efcff */
[----:B------:R-:W-:Y:S01]  /*1c50*/  IMAD.MOV R8, RZ, RZ, -R8 ;  /* 0x000000ffff087224 */ /* 0x000fe200078e0a08 */
[C---:B------:R-:W-:Y:S01]  /*1c60*/  ISETP.GT.U32.AND P6, PT, R2.reuse, R18, PT ;  /* 0x000000120200720c */ /* 0x040fe20003fc4070 */
[----:B------:R-:W-:Y:S01]  /*1c70*/  @!P3 IMAD.MOV R0, RZ, RZ, -R0 ;  /* 0x000000ffff00b224 */ /* 0x000fe200078e0a00 */
[----:B------:R-:W-:Y:S01]  /*1c80*/  ISETP.GT.U32.AND P5, PT, R2, R15, PT ;  /* 0x0000000f0200720c */ /* 0x000fe20003fa4070 */
[----:B------:R-:W-:Y:S01]  /*1c90*/  @!P1 IMAD.IADD R6, R6, 0x1, -R2 ;  /* 0x0000000106069824 */ /* 0x000fe200078e0a02 */
[----:B------:R-:W-:Y:S01]  /*1ca0*/  ISETP.GE.AND P1, PT, R17, RZ, PT ;  /* 0x000000ff1100720c */ /* 0x000fe20003f26270 */
[----:B------:R-:W-:Y:S01]  /*1cb0*/  IMAD R9, R2, R8, R9 ;  /* 0x0000000802097224 */ /* 0x000fe200078e0209 */
[----:B------:R0:W-:Y:S01]  /*1cc0*/  STL [R1+0xa8], R0 ;  /* 0x0000a80001007387 */ /* 0x0001e20000100800 */
[----:B------:R-:W-:-:S02]  /*1cd0*/  IABS R16, R11 ;  /* 0x0000000b00107213 */ /* 0x000fc40000000000 */
[----:B------:R-:W-:Y:S01]  /*1ce0*/  ISETP.GE.AND P3, PT, R13, RZ, PT ;  /* 0x000000ff0d00720c */ /* 0x000fe20003f66270 */
[----:B------:R-:W-:Y:S01]  /*1cf0*/  STL [R1+0xc0], R7 ;  /* 0x0000c00701007387 */ /* 0x000fe20000100800 */
[----:B------:R-:W-:Y:S02]  /*1d00*/  LOP3.LUT R8, R4, 0x138, RZ, 0xfc, !PT ;  /* 0x0000013804087812 */ /* 0x000fe400078efcff */
[--C-:B------:R-:W-:Y:S01]  /*1d10*/  @!P6 IMAD.IADD R18, R18, 0x1, -R2.reuse ;  /* 0x000000011212e824 */ /* 0x100fe200078e0a02 */
[----:B------:R-:W-:Y:S01]  /*1d20*/  ISETP.GT.U32.AND P6, PT, R2, R9, PT ;  /* 0x000000090200720c */ /* 0x000fe20003fc4070 */
[----:B------:R-:W-:Y:S02]  /*1d30*/  @!P5 IMAD.IADD R15, R15, 0x1, -R2 ;  /* 0x000000010f0fd824 */ /* 0x000fe400078e0a02 */
[----:B0-----:R-:W-:Y:S01]  /*1d40*/  IMAD.MOV.U32 R0, RZ, RZ, R6 ;  /* 0x000000ffff007224 */ /* 0x001fe200078e0006 */
[----:B------:R-:W-:Y:S02]  /*1d50*/  LOP3.LUT R6, R4, 0x148, RZ, 0xfc, !PT ;  /* 0x0000014804067812 */ /* 0x000fe400078efcff */
[----:B------:R-:W-:Y:S01]  /*1d60*/  ISETP.GT.U32.AND P5, PT, R2, R18, PT ;  /* 0x000000120200720c */ /* 0x000fe20003fa4070 */
[----:B------:R-:W-:Y:S01]  /*1d70*/  @!P0 IMAD.MOV R0, RZ, RZ, -R0 ;  /* 0x000000ffff008224 */ /* 0x000fe200078e0a00 */
[----:B------:R-:W-:-:S02]  /*1d80*/  IABS R17, R6 ;  /* 0x0000000600117213 */ /* 0x000fc40000000000 */
[----:B------:R-:W-:Y:S02]  /*1d90*/  ISETP.GE.AND P0, PT, R14, RZ, PT ;  /* 0x000000ff0e00720c */ /* 0x000fe40003f06270 */
[----:B------:R0:W-:Y:S01]  /*1da0*/  STL [R1+0xc4], R0 ;  /* 0x0000c40001007387 */ /* 0x0001e20000100800 */
[----:B------:R-:W-:Y:S01]  /*1db0*/  IMAD.HI.U32 R19, R5, R17, RZ ;  /* 0x0000001105137227 */ /* 0x000fe200078e00ff */
[----:B------:R-:W-:-:S03]  /*1dc0*/  IABS R14, R14 ;  /* 0x0000000e000e7213 */ /* 0x000fc60000000000 */
[--C-:B------:R-:W-:Y:S01]  /*1dd0*/  @!P6 IMAD.IADD R9, R9, 0x1, -R2.reuse ;  /* 0x000000010909e824 */ /* 0x100fe200078e0a02 */
[----:B------:R-:W-:Y:S01]  /*1de0*/  ISETP.GT.U32.AND P6, PT, R2, R15, PT ;  /* 0x0000000f0200720c */ /* 0x000fe20003fc4070 */
[----:B------:R-:W-:Y:S02]  /*1df0*/  IMAD.MOV R19, RZ, RZ, -R19 ;  /* 0x000000ffff137224 */ /* 0x000fe400078e0a13 */
[----:B------:R-:W-:Y:S02]  /*1e00*/  @!P5 IMAD.IADD R18, R18, 0x1, -R2 ;  /* 0x000000011212d824 */ /* 0x000fe400078e0a02 */
[----:B0-----:R-:W-:Y:S02]  /*1e10*/  IMAD.MOV.U32 R0, RZ, RZ, R10 ;  /* 0x000000ffff007224 */ /* 0x001fe400078e000a */
[----:B------:R-:W-:-:S04]  /*1e20*/  IMAD.HI.U32 R10, R5, R16, RZ ;  /* 0x00000010050a7227 */ /* 0x000fc800078e00ff */
[----:B------:R-:W-:Y:S01]  /*1e30*/  @!P4 IMAD.MOV R0, RZ, RZ, -R0 ;  /* 0x000000ffff00c224 */ /* 0x000fe200078e0a00 */
[----:B------:R-:W-:Y:S01]  /*1e40*/  ISETP.GT.U32.AND P4, PT, R2, R9, PT ;  /* 0x000000090200720c */ /* 0x000fe20003f84070 */
[----:B------:R-:W-:-:S03]  /*1e50*/  IMAD.HI.U32 R13, R5, R14, RZ ;  /* 0x0000000e050d7227 */ /* 0x000fc600078e00ff */
[----:B------:R0:W-:Y:S01]  /*1e60*/  STL [R1+0x8c], R0 ;  /* 0x00008c0001007387 */ /* 0x0001e20000100800 */
[----:B------:R-:W-:Y:S02]  /*1e70*/  IMAD.MOV R10, RZ, RZ, -R10 ;  /* 0x000000ffff0a7224 */ /* 0x000fe400078e0a0a */
[C---:B------:R-:W-:Y:S02]  /*1e80*/  IMAD R17, R2.reuse, R19, R17 ;  /* 0x0000001302117224 */ /* 0x040fe400078e0211 */
[----:B------:R-:W-:Y:S02]  /*1e90*/  IMAD.MOV R13, RZ, RZ, -R13 ;  /* 0x000000ffff0d7224 */ /* 0x000fe400078e0a0d */
[C---:B------:R-:W-:Y:S02]  /*1ea0*/  IMAD R16, R2.reuse, R10, R16 ;  /* 0x0000000a02107224 */ /* 0x040fe400078e0210 */
[----:B------:R-:W-:Y:S01]  /*1eb0*/  IMAD R14, R2, R13, R14 ;  /* 0x0000000d020e7224 */ /* 0x000fe200078e020e */
[----:B------:R-:W-:Y:S01]  /*1ec0*/  IABS R13, R8 ;  /* 0x00000008000d7213 */ /* 0x000fe20000000000 */
[----:B0-----:R-:W-:Y:S01]  /*1ed0*/  IMAD.MOV.U32 R0, RZ, RZ, R18 ;  /* 0x000000ffff007224 */ /* 0x001fe200078e0012 */
[----:B------:R-:W-:Y:S01]  /*1ee0*/  LOP3.LUT R18, R4, 0x130, RZ, 0xfc, !PT ;  /* 0x0000013004127812 */ /* 0x000fe200078efcff */
[----:B------:R-:W-:Y:S01]  /*1ef0*/  @!P6 IMAD.IADD R15, R15, 0x1, -R2 ;  /* 0x000000010f0fe824 */ /* 0x000fe200078e0a02 */
[C---:B------:R-:W-:Y:S01]  /*1f00*/  ISETP.GT.U32.AND P6, PT, R2.reuse, R16, PT ;  /* 0x000000100200720c */ /* 0x040fe20003fc4070 */
[----:B------:R-:W-:Y:S01]  /*1f10*/  @!P2 IMAD.MOV R0, RZ, RZ, -R0 ;  /* 0x000000ffff00a224 */ /* 0x000fe200078e0a00 */
[C---:B------:R-:W-:Y:S01]  /*1f20*/  ISETP.GT.U32.AND P2, PT, R2.reuse, R17, PT ;  /* 0x000000110200720c */ /* 0x040fe20003f44070 */
[----:B------:R-:W-:Y:S01]  /*1f30*/  IMAD.HI.U32 R19, R5, R13, RZ ;  /* 0x0000000d05137227 */ /* 0x000fe200078e00ff */
[----:B------:R-:W-:-:S02]  /*1f40*/  ISETP.GT.U32.AND P5, PT, R2, R14, PT ;  /* 0x0000000e0200720c */ /* 0x000fc40003fa4070 */
[----:B------:R0:W-:Y:S01]  /*1f50*/  STL [R1+0x94], R0 ;  /* 0x0000940001007387 */ /* 0x0001e20000100800 */
[----:B------:R-:W-:Y:S01]  /*1f60*/  IABS R10, R18 ;  /* 0x00000012000a7213 */ /* 0x000fe20000000000 */
[--C-:B------:R-:W-:Y:S01]  /*1f70*/  @!P4 IMAD.IADD R9, R9, 0x1, -R2.reuse ;  /* 0x000000010909c824 */ /* 0x100fe200078e0a02 */
[----:B------:R-:W-:Y:S01]  /*1f80*/  ISETP.GE.AND P4, PT, R6, RZ, PT ;  /* 0x000000ff0600720c */ /* 0x000fe20003f86270 */
[----:B------:R-:W-:Y:S01]  /*1f90*/  IMAD.MOV R19, RZ, RZ, -R19 ;  /* 0x000000ffff137224 */ /* 0x000fe200078e0a13 */
[----:B------:R-:W-:Y:S02]  /*1fa0*/  LOP3.LUT R6, R4, 0x128, RZ, 0xfc, !PT ;  /* 0x0000012804067812 */ /* 0x000fe400078efcff */
[--C-:B------:R-:W-:Y:S02]  /*1fb0*/  @!P6 IMAD.IADD R16, R16, 0x1, -R2.reuse ;  /* 0x000000011010e824 */ /* 0x100fe400078e0a02 */
[----:B------:R-:W-:Y:S02]  /*1fc0*/  @!P2 IMAD.IADD R17, R17, 0x1, -R2 ;  /* 0x000000011111a824 */ /* 0x000fe400078e0a02 */
[----:B0-----:R-:W-:-:S02]  /*1fd0*/  IMAD.MOV.U32 R0, RZ, RZ, R15 ;  /* 0x000000ffff007224 */ /* 0x001fc400078e000f */
[----:B------:R-:W-:Y:S01]  /*1fe0*/  @!P5 IMAD.IADD R14, R14, 0x1, -R2 ;  /* 0x000000010e0ed824 */ /* 0x000fe200078e0a02 */
[C---:B------:R-:W-:Y:S01]  /*1ff0*/  ISETP.GT.U32.AND P6, PT, R2.reuse, R17, PT ;  /* 0x000000110200720c */ /* 0x040fe20003fc4070 */
[----:B------:R-:W-:Y:S01]  /*2000*/  @!P1 IMAD.MOV R0, RZ, RZ, -R0 ;  /* 0x000000ffff009224 */ /* 0x000fe200078e0a00 */
[----:B------:R-:W-:Y:S01]  /*2010*/  ISETP.GE.AND P5, PT, R11, RZ, PT ;  /* 0x000000ff0b00720c */ /* 0x000fe20003fa6270 */
[----:B------:R-:W-:Y:S01]  /*2020*/  IMAD.HI.U32 R15, R5, R10, RZ ;  /* 0x0000000a050f7227 */ /* 0x000fe200078e00ff */
[C---:B------:R-:W-:Y:S02]  /*2030*/  ISETP.GT.U32.AND P2, PT, R2.reuse, R14, PT ;  /* 0x0000000e0200720c */ /* 0x040fe40003f44070 */
[----:B------:R0:W-:Y:S01]  /*2040*/  STL [R1+0x98], R0 ;  /* 0x0000980001007387 */ /* 0x0001e20000100800 */
[C---:B------:R-:W-:Y:S01]  /*2050*/  IMAD R13, R2.reuse, R19, R13 ;  /* 0x00000013020d7224 */ /* 0x040fe200078e020d */
[----:B------:R-:W-:Y:S01]  /*2060*/  IABS R11, R6 ;  /* 0x00000006000b7213 */ /* 0x000fe20000000000 */
[----:B------:R-:W-:Y:S01]  /*2070*/  IMAD.MOV R15, RZ, RZ, -R15 ;  /* 0x000000ffff0f7224 */ /* 0x000fe200078e0a0f */
[----:B------:R-:W-:-:S03]  /*2080*/  ISETP.GT.U32.AND P1, PT, R2, R16, PT ;  /* 0x000000100200720c */ /* 0x000fc60003f24070 */
[C---:B------:R-:W-:Y:S02]  /*2090*/  IMAD R10, R2.reuse, R15, R10 ;  /* 0x0000000f020a7224 */ /* 0x040fe400078e020a */
[--C-:B------:R-:W-:Y:S02]  /*20a0*/  @!P6 IMAD.IADD R17, R17, 0x1, -R2.reuse ;  /* 0x000000011111e824 */ /* 0x100fe400078e0a02 */
[----:B0-----:R-:W-:Y:S01]  /*20b0*/  IMAD.MOV.U32 R0, RZ, RZ, R9 ;  /* 0x000000ffff007224 */ /* 0x001fe200078e0009 */
[----:B------:R-:W-:Y:S01]  /*20c0*/  ISETP.GT.U32.AND P6, PT, R2, R10, PT ;  /* 0x0000000a0200720c */ /* 0x000fe20003fc4070 */
[----:B------:R-:W-:Y:S01]  /*20d0*/  @!P2 IMAD.IADD R14, R14, 0x1, -R2 ;  /* 0x000000010e0ea824 */ /* 0x000fe200078e0a02 */
[----:B------:R-:W-:Y:S01]  /*20e0*/  LOP3.LUT R9, R4, 0x120, RZ, 0xfc, !PT ;  /* 0x0000012004097812 */ /* 0x000fe200078efcff */
[----:B------:R-:W-:Y:S01]  /*20f0*/  @!P3 IMAD.MOV R0, RZ, RZ, -R0 ;  /* 0x000000ffff00b224 */ /* 0x000fe200078e0a00 */
[----:B------:R-:W-:Y:S01]  /*2100*/  ISETP.GT.U32.AND P3, PT, R2, R13, PT ;  /* 0x0000000d0200720c */ /* 0x000fe20003f64070 */
[----:B------:R-:W-:Y:S01]  /*2110*/  IMAD.HI.U32 R15, R5, R11, RZ ;  /* 0x0000000b050f7227 */ /* 0x000fe200078e00ff */
[----:B------:R-:W-:-:S02]  /*2120*/  ISETP.GE.AND P2, PT, R8, RZ, PT ;  /* 0x000000ff0800720c */ /* 0x000fc40003f46270 */
[----:B------:R0:W-:Y:S01]  /*2130*/  STL [R1+0x9c], R0 ;  /* 0x00009c0001007387 */ /* 0x0001e20000100800 */
[----:B------:R-:W-:Y:S01]  /*2140*/  IMAD.MOV R15, RZ, RZ, -R15 ;  /* 0x000000ffff0f7224 */ /* 0x000fe200078e0a0f */
[----:B------:R-:W-:Y:S01]  /*2150*/  IABS R8, R9 ;  /* 0x0000000900087213 */ /* 0x000fe20000000000 */
[----:B------:R-:W-:Y:S01]  /*2160*/  IMAD.MOV.U32 R7, RZ, RZ, R17 ;  /* 0x000000ffff077224 */ /* 0x000fe200078e0011 */
[----:B------:R-:W-:Y:S01]  /*2170*/  LOP3.LUT R17, R4, 0x110, RZ, 0xfc, !PT ;  /* 0x0000011004117812 */ /* 0x000fe200078efcff */
[----:B------:R-:W-:Y:S02]  /*2180*/  IMAD R11, R2, R15, R11 ;  /* 0x0000000f020b7224 */ /* 0x000fe400078e020b */
[--C-:B------:R-:W-:Y:S02]  /*2190*/  @!P6 IMAD.IADD R10, R10, 0x1, -R2.reuse ;  /* 0x000000010a0ae824 */ /* 0x100fe400078e0a02 */
[----:B------:R-:W-:Y:S01]  /*21a0*/  @!P3 IMAD.IADD R13, R13, 0x1, -R2 ;  /* 0x000000010d0db824 */ /* 0x000fe200078e0a02 */
[----:B------:R-:W-:Y:S01]  /*21b0*/  ISETP.GE.AND P3, PT, R6, RZ, PT ;  /* 0x000000ff0600720c */ /* 0x000fe20003f66270 */
[----:B0-----:R-:W-:Y:S01]  /*21c0*/  IMAD.MOV.U32 R0, RZ, RZ, R14 ;  /* 0x000000ffff007224 */ /* 0x001fe200078e000e */
[----:B------:R-:W-:Y:S01]  /*21d0*/  ISETP.GT.U32.AND P6, PT, R2, R10, PT ;  /* 0x0000000a0200720c */ /* 0x000fe20003fc4070 */
[----:B------:R-:W-:Y:S01]  /*21e0*/  @!P1 IMAD.IADD R16, R16, 0x1, -R2 ;  /* 0x0000000110109824 */ /* 0x000fe200078e0a02 */
[----:B------:R-:W-:Y:S01]  /*21f0*/  LOP3.LUT R6, R4, 0x118, RZ, 0xfc, !PT ;  /* 0x0000011804067812 */ /* 0x000fe200078efcff */
[----:B------:R-:W-:Y:S01]  /*2200*/  @!P0 IMAD.MOV R0, RZ, RZ, -R0 ;  /* 0x000000ffff008224 */ /* 0x000fe200078e0a00 */
[C---:B------:R-:W-:Y:S01]  /*2210*/  ISETP.GT.U32.AND P0, PT, R2.reuse, R13, PT ;  /* 0x0000000d0200720c */ /* 0x040fe20003f04070 */
[----:B------:R-:W-:Y:S01]  /*2220*/  @!P4 IMAD.MOV R7, RZ, RZ, -R7 ;  /* 0x000000ffff07c224 */ /* 0x000fe200078e0a07 */
[----:B------:R-:W-:Y:S01]  /*2230*/  ISETP.GT.U32.AND P4, PT, R2, R11, PT ;  /* 0x0000000b0200720c */ /* 0x000fe20003f84070 */
[----:B------:R-:W-:Y:S01]  /*2240*/  IMAD.HI.U32 R14, R5, R8, RZ ;  /* 0x00000008050e7227 */ /* 0x000fe200078e00ff */
[----:B------:R0:W-:Y:S01]  /*2250*/  STL [R1+0xa0], R0 ;  /* 0x0000a00001007387 */ /* 0x0001e20000100800 */
[----:B------:R-:W-:-:S02]  /*2260*/  ISETP.GE.AND P1, PT, R18, RZ, PT ;  /* 0x000000ff1200720c */ /* 0x000fc40003f26270 */
[----:B------:R-:W-:Y:S01]  /*2270*/  IMAD.MOV R14, RZ, RZ, -R14 ;  /* 0x000000ffff0e7224 */ /* 0x000fe200078e0a0e */
[----:B------:R-:W-:Y:S01]  /*2280*/  STL [R1+0xa4], R7 ;  /* 0x0000a40701007387 */ /* 0x000fe20000100800 */
[----:B------:R-:W-:Y:S01]  /*2290*/  @!P6 IMAD.IADD R10, R10, 0x1, -R2 ;  /* 0x000000010a0ae824 */ /* 0x000fe200078e0a02 */
[----:B------:R-:W-:Y:S01]  /*22a0*/  IABS R15, R6 ;  /* 0x00000006000f7213 */ /* 0x000fe20000000000 */
[----:B------:R-:W-:Y:S01]  /*22b0*/  IMAD R8, R2, R14, R8 ;  /* 0x0000000e02087224 */ /* 0x000fe200078e0208 */
[----:B------:R-:W-:Y:S01]  /*22c0*/  LOP3.LUT R18, R4, 0xf8, RZ, 0xfc, !PT ;  /* 0x000000f804127812 */ /* 0x000fe200078efcff */
[----:B------:R-:W-:Y:S01]  /*22d0*/  @!P0 IMAD.IADD R13, R13, 0x1, -R2 ;  /* 0x000000010d0d8824 */ /* 0x000fe200078e0a02 */
[----:B------:R-:W-:Y:S01]  /*22e0*/  ISETP.GE.AND P0, PT, R6, RZ, PT ;  /* 0x000000ff0600720c */ /* 0x000fe20003f06270 */
[----:B0-----:R-:W-:Y:S01]  /*22f0*/  IMAD.MOV.U32 R0, RZ, RZ, R16 ;  /* 0x000000ffff007224 */ /* 0x001fe200078e0010 */
[----:B------:R-:W-:Y:S01]  /*2300*/  ISETP.GT.U32.AND P6, PT, R2, R8, PT ;  /* 0x000000080200720c */ /* 0x000fe20003fc4070 */
[----:B------:R-:W-:Y:S01]  /*2310*/  @!P4 IMAD.IADD R11, R11, 0x1, -R2 ;  /* 0x000000010b0bc824 */ /* 0x000fe200078e0a02 */
[----:B------:R-:W-:Y:S01]  /*2320*/  LOP3.LUT R16, R4, 0x108, RZ, 0xfc, !PT ;  /* 0x0000010804107812 */ /* 0x000fe200078efcff */
[----:B------:R-:W-:Y:S01]  /*2330*/  @!P5 IMAD.MOV R0, RZ, RZ, -R0 ;  /* 0x000000ffff00d224 */ /* 0x000fe200078e0a00 */
[----:B------:R-:W-:Y:S01]  /*2340*/  ISETP.GE.AND P5, PT, R9, RZ, PT ;  /* 0x000000ff0900720c */ /* 0x000fe20003fa6270 */
[----:B------:R-:W-:Y:S01]  /*2350*/  IMAD.MOV.U32 R9, RZ, RZ, R15 ;  /* 0x000000ffff097224 */ /* 0x000fe200078e000f */
[----:B------:R-:W-:-:S02]  /*2360*/  ISETP.GE.AND P4, PT, R17, RZ, PT ;  /* 0x000000ff1100720c */ /* 0x000fc40003f86270 */
[----:B------:R0:W-:Y:S01]  /*2370*/  STL [R1+0xac], R0 ;  /* 0x0000ac0001007387 */ /* 0x0001e20000100800 */
[----:B------:R-:W-:Y:S01]  /*2380*/  IMAD.HI.U32 R6, R5, R9, RZ ;  /* 0x0000000905067227 */ /* 0x000fe200078e00ff */
[----:B------:R-:W-:Y:S02]  /*2390*/  IABS R17, R17 ;  /* 0x0000001100117213 */ /* 0x000fe40000000000 */
[----:B------:R-:W-:Y:S01]  /*23a0*/  LOP3.LUT R15, R4, 0x100, RZ, 0xfc, !PT ;  /* 0x00000100040f7812 */ /* 0x000fe200078efcff */
[----:B------:R-:W-:Y:S01]  /*23b0*/  @!P6 IMAD.IADD R8, R8, 0x1, -R2 ;  /* 0x000000010808e824 */ /* 0x000fe200078e0a02 */
[----:B------:R-:W-:Y:S01]  /*23c0*/  LOP3.LUT R14, R4, 0xf0, RZ, 0xfc, !PT ;  /* 0x000000f0040e7812 */ /* 0x000fe200078efcff */
[----:B------:R-:W-:Y:S02]  /*23d0*/  IMAD.MOV R6, RZ, RZ, -R6 ;  /* 0x000000ffff067224 */ /* 0x000fe400078e0a06 */
[----:B0-----:R-:W-:Y:S01]  /*23e0*/  IMAD.MOV.U32 R0, RZ, RZ, R13 ;  /* 0x000000ffff007224 */ /* 0x001fe200078e000d */
[C---:B------:R-:W-:Y:S01]  /*23f0*/  ISETP.GT.U32.AND P6, PT, R2.reuse, R8, PT ;  /* 0x000000080200720c */ /* 0x040fe20003fc4070 */
[----:B------:R-:W-:Y:S01]  /*2400*/  IMAD R9, R2, R6, R9 ;  /* 0x0000000602097224 */ /* 0x000fe200078e0209 */
[----:B------:R-:W-:Y:S01]  /*2410*/  LOP3.LUT R13, R4, 0xe0, RZ, 0xfc, !PT ;  /* 0x000000e0040d7812 */ /* 0x000fe200078efcff */
[----:B------:R-:W-:Y:S01]  /*2420*/  @!P2 IMAD.MOV R0, RZ, RZ, -R0 ;  /* 0x000000ffff00a224 */ /* 0x000fe200078e0a00 */
[----:B------:R-:W-:-:S04]  /*2430*/  ISETP.GT.U32.AND P2, PT, R2, R11, PT ;  /* 0x0000000b0200720c */ /* 0x000fc80003f44070 */
[----:B------:R0:W-:Y:S05]  /*2440*/  STL [R1+0xb0], R0 ;  /* 0x0000b00001007387 */ /* 0x0001ea0000100800 */
[----:B------:R-:W-:-:S04]  /*2450*/  @!P6 IMAD.IADD R8, R8, 0x1, -R2 ;  /* 0x000000010808e824 */ /* 0x000fc800078e0a02 */
[----:B------:R-:W-:Y:S01]  /*2460*/  @!P2 IMAD.IADD R11, R11, 0x1, -R2 ;  /* 0x000000010b0ba824 */ /* 0x000fe200078e0a02 */
[----:B------:R-:W-:Y:S01]  /*2470*/  ISETP.GE.AND P2, PT, R15, RZ, PT ;  /* 0x000000ff0f00720c */ /* 0x000fe20003f46270 */
[----:B0-----:R-:W-:Y:S01]  /*2480*/  IMAD.MOV.U32 R0, RZ, RZ, R10 ;  /* 0x000000ffff007224 */ /* 0x001fe200078e000a */
[----:B------:R-:W-:Y:S01]  /*2490*/  IABS R15, R15 ;  /* 0x0000000f000f7213 */ /* 0x000fe20000000000 */
[----:B------:R-:W-:-:S04]  /*24a0*/  IMAD.HI.U32 R10, R5, R17, RZ ;  /* 0x00000011050a7227 */ /* 0x000fc800078e00ff */
[----:B------:R-:W-:Y:S01]  /*24b0*/  @!P1 IMAD.MOV R0, RZ, RZ, -R0 ;  /* 0x000000ffff009224 */ /* 0x000fe200078e0a00 */
[----:B------:R-:W-:Y:S01]  /*24c0*/  ISETP.GE.AND P1, PT, R16, RZ, PT ;  /* 0x000000ff1000720c */ /* 0x000fe20003f26270 */
[----:B------:R-:W-:Y:S01]  /*24d0*/  IMAD.MOV R10, RZ, RZ, -R10 ;  /* 0x000000ffff0a7224 */ /* 0x000fe200078e0a0a */
[----:B------:R-:W-:Y:S02]  /*24e0*/  IABS R16, R16 ;  /* 0x0000001000107213 */ /* 0x000fe40000000000 */
[----:B------:R0:W-:Y:S01]  /*24f0*/  STL [R1+0xbc], R0 ;  /* 0x0000bc0001007387 */ /* 0x0001e20000100800 */
[----:B------:R-:W-:Y:S01]  /*2500*/  IMAD R17, R2, R10, R17 ;  /* 0x0000000a02117224 */ /* 0x000fe200078e0211 */
[----:B------:R-:W-:Y:S01]  /*2510*/  LOP3.LUT R10, R4, 0xe8, RZ, 0xfc, !PT ;  /* 0x000000e8040a7812 */ /* 0x000fe200078efcff */
[----:B------:R-:W-:-:S03]  /*2520*/  IMAD.HI.U32 R6, R5, R16, RZ ;  /* 0x0000001005067227 */ /* 0x000fc600078e00ff */
[C---:B------:R-:W-:Y:S01]  /*2530*/  ISETP.GT.U32.AND P6, PT, R2.reuse, R17, PT ;  /* 0x000000110200720c */ /* 0x040fe20003fc4070 */
[----:B------:R-:W-:Y:S01]  /*2540*/  IMAD.MOV R6, RZ, RZ, -R6 ;  /* 0x000000ffff067224 */ /* 0x000fe200078e0a06 */
[----:B------:R-:W-:Y:S01]  /*2550*/  IABS R19, R10 ;  /* 0x0000000a00137213 */ /* 0x000fe20000000000 */
[----:B0-----:R-:W-:Y:S01]  /*2560*/  IMAD.MOV.U32 R0, RZ, RZ, R11 ;  /* 0x000000ffff007224 */ /* 0x001fe200078e000b */
[----:B------:R-:W-:Y:S01]  /*2570*/  IABS R11, R13 ;  /* 0x0000000d000b7213 */ /* 0x000fe20000000000 */
[C---:B------:R-:W-:Y:S02]  /*2580*/  IMAD R16, R2.reuse, R6, R16 ;  /* 0x0000000602107224 */ /* 0x040fe400078e0210 */
[----:B------:R-:W-:Y:S01]  /*2590*/  @!P3 IMAD.MOV R0, RZ, RZ, -R0 ;  /* 0x000000ffff00b224 */ /* 0x000fe200078e0a00 */
[----:B------:R-:W-:Y:S01]  /*25a0*/  ISETP.GT.U32.AND P3, PT, R2, R9, PT ;  /* 0x000000090200720c */ /* 0x000fe20003f64070 */
[----:B------:R-:W-:-:S03]  /*25b0*/  IMAD.HI.U32 R6, R5, R15, RZ ;  /* 0x0000000f05067227 */ /* 0x000fc600078e00ff */
[----:B------:R0:W-:Y:S01]  /*25c0*/  STL [R1+0xb4], R0 ;  /* 0x0000b40001007387 */ /* 0x0001e20000100800 */
[----:B------:R-:W-:Y:S02]  /*25d0*/  IMAD.MOV R6, RZ, RZ, -R6 ;  /* 0x000000ffff067224 */ /* 0x000fe400078e0a06 */
[--C-:B------:R-:W-:Y:S02]  /*25e0*/  @!P6 IMAD.IADD R17, R17, 0x1, -R2.reuse ;  /* 0x000000011111e824 */ /* 0x100fe400078e0a02 */
[C---:B------:R-:W-:Y:S01]  /*25f0*/  IMAD R15, R2.reuse, R6, R15 ;  /* 0x00000006020f7224 */ /* 0x040fe200078e020f */
[----:B------:R-:W-:Y:S02]  /*2600*/  IABS R6, R14 ;  /* 0x0000000e00067213 */ /* 0x000fe40000000000 */
[C---:B------:R-:W-:Y:S01]  /*2610*/  ISETP.GT.U32.AND P6, PT, R2.reuse, R17, PT ;  /* 0x000000110200720c */ /* 0x040fe20003fc4070 */
[----:B------:R-:W-:Y:S02]  /*2620*/  @!P3 IMAD.IADD R9, R9, 0x1, -R2 ;  /* 0x000000010909b824 */ /* 0x000fe400078e0a02 */
[----:B0-----:R-:W-:Y:S01]  /*2630*/  IMAD.MOV.U32 R0, RZ, RZ, R8 ;  /* 0x000000ffff007224 */ /* 0x001fe200078e0008 */
[----:B------:R-:W-:Y:S01]  /*2640*/  IABS R8, R18 ;  /* 0x0000001200087213 */ /* 0x000fe20000000000 */
[----:B------:R-:W-:Y:S01]  /*2650*/  IMAD.HI.U32 R20, R5, R6, RZ ;  /* 0x0000000605147227 */ /* 0x000fe200078e00ff */
[----:B------:R-:W-:-:S03]  /*2660*/  ISETP.GT.U32.AND P3, PT, R2, R9, PT ;  /* 0x000000090200720c */ /* 0x000fc60003f64070 */
[----:B------:R-:W-:Y:S01]  /*2670*/  @!P5 IMAD.MOV R0, RZ, RZ, -R0 ;  /* 0x000000ffff00d224 */ /* 0x000fe200078e0a00 */
[----:B------:R-:W-:Y:S01]  /*2680*/  ISETP.GT.U32.AND P5, PT, R2, R16, PT ;  /* 0x000000100200720c */ /* 0x000fe20003fa4070 */
[----:B------:R-:W-:-:S03]  /*2690*/  IMAD.HI.U32 R21, R5, R8, RZ ;  /* 0x0000000805157227 */ /* 0x000fc600078e00ff */
[----:B------:R0:W-:Y:S01]  /*26a0*/  STL [R1+0xb8], R0 ;  /* 0x0000b80001007387 */ /* 0x0001e20000100800 */
[----:B------:R-:W-:Y:S02]  /*26b0*/  IMAD.MOV R21, RZ, RZ, -R21 ;  /* 0x000000ffff157224 */ /* 0x000fe400078e0a15 */
[----:B------:R-:W-:Y:S02]  /*26c0*/  IMAD.MOV R20, RZ, RZ, -R20 ;  /* 0x000000ffff147224 */ /* 0x000fe400078e0a14 */
[----:B------:R-:W-:Y:S01]  /*26d0*/  @!P3 IMAD.IADD R9, R9, 0x1, -R2 ;  /* 0x000000010909b824 */ /* 0x000fe200078e0a02 */
[C---:B------:R-:W-:Y:S01]  /*26e0*/  ISETP.GT.U32.AND P3, PT, R2.reuse, R15, PT ;  /* 0x0000000f0200720c */ /* 0x040fe20003f64070 */
[----:B------:R-:W-:Y:S02]  /*26f0*/  IMAD R8, R2, R21, R8 ;  /* 0x0000001502087224 */ /* 0x000fe400078e0208 */
[--C-:B------:R-:W-:Y:S02]  /*2700*/  @!P5 IMAD.IADD R16, R16, 0x1, -R2.reuse ;  /* 0x000000011010d824 */ /* 0x100fe400078e0a02 */
[----:B------:R-:W-:Y:S01]  /*2710*/  @!P6 IMAD.IADD R17, R17, 0x1, -R2 ;  /* 0x000000011111e824 */ /* 0x000fe200078e0a02 */
[C---:B------:R-:W-:Y:S01]  /*2720*/  ISETP.GT.U32.AND P6, PT, R2.reuse, R8, PT ;  /* 0x000000080200720c */ /* 0x040fe20003fc4070 */
[C---:B------:R-:W-:Y:S01]  /*2730*/  IMAD R6, R2.reuse, R20, R6 ;  /* 0x0000001402067224 */ /* 0x040fe200078e0206 */
[----:B------:R-:W-:Y:S01]  /*2740*/  ISETP.GT.U32.AND P5, PT, R2, R16, PT ;  /* 0x000000100200720c */ /* 0x000fe20003fa4070 */
[----:B0-----:R-:W-:-:S02]  /*2750*/  IMAD.MOV.U32 R0, RZ, RZ, R9 ;  /* 0x000000ffff007224 */ /* 0x001fc400078e0009 */
[----:B------:R-:W-:-:S04]  /*2760*/  IMAD.HI.U32 R20, R5, R19, RZ ;  /* 0x0000001305147227 */ /* 0x000fc800078e00ff */
[----:B------:R-:W-:Y:S01]  /*2770*/  @!P3 IMAD.IADD R15, R15, 0x1, -R2 ;  /* 0x000000010f0fb824 */ /* 0x000fe200078e0a02 */
[----:B------:R-:W-:Y:S01]  /*2780*/  ISETP.GE.AND P3, PT, R18, RZ, PT ;  /* 0x000000ff1200720c */ /* 0x000fe20003f66270 */
[----:B------:R-:W-:Y:S02]  /*2790*/  @!P0 IMAD.MOV R0, RZ, RZ, -R0 ;  /* 0x000000ffff008224 */ /* 0x000fe400078e0a00 */
[----:B------:R-:W-:Y:S01]  /*27a0*/  IMAD.MOV R20, RZ, RZ, -R20 ;  /* 0x000000ffff147224 */ /* 0x000fe200078e0a14 */
[----:B------:R-:W-:Y:S01]  /*27b0*/  ISETP.GT.U32.AND P0, PT, R2, R15, PT ;  /* 0x0000000f0200720c */ /* 0x000fe20003f04070 */
[--C-:B------:R-:W-:Y:S01]  /*27c0*/  @!P5 IMAD.IADD R16, R16, 0x1, -R2.reuse ;  /* 0x000000011010d824 */ /* 0x100fe200078e0a02 */
[----:B------:R-:W-:Y:S01]  /*27d0*/  ISETP.GT.U32.AND P5, PT, R2, R6, PT ;  /* 0x000000060200720c */ /* 0x000fe20003fa4070 */
[----:B------:R-:W-:Y:S01]  /*27e0*/  @!P6 IMAD.IADD R8, R8, 0x1, -R2 ;  /* 0x000000010808e824 */ /* 0x000fe200078e0a02 */
[----:B------:R0:W-:Y:S01]  /*27f0*/  STL [R1+0x90], R0 ;  /* 0x0000900001007387 */ /* 0x0001e20000100800 */
[----:B------:R-:W-:Y:S01]  /*2800*/  IMAD R9, R2, R20, R19 ;  /* 0x0000001402097224 */ /* 0x000fe200078e0213 */
[----:B------:R-:W-:Y:S01]  /*2810*/  ISETP.GE.AND P6, PT, R14, RZ, PT ;  /* 0x000000ff0e00720c */ /* 0x000fe20003fc6270 */
[----:B------:R-:W-:Y:S01]  /*2820*/  IMAD.HI.U32 R21, R5, R11, RZ ;  /* 0x0000000b05157227 */ /* 0x000fe200078e00ff */
[----:B------:R-:W-:-:S02]  /*2830*/  LOP3.LUT R14, R4, 0xd8, RZ, 0xfc, !PT ;  /* 0x000000d8040e7812 */ /* 0x000fc400078efcff */
[C---:B------:R-:W-:Y:S01]  /*2840*/  LOP3.LUT R19, R4.reuse, 0xa0, RZ, 0xfc, !PT ;  /* 0x000000a004137812 */ /* 0x040fe200078efcff */
[----:B------:R-:W-:Y:S01]  /*2850*/  IMAD.MOV R21, RZ, RZ, -R21 ;  /* 0x000000ffff157224 */ /* 0x000fe200078e0a15 */
[----:B------:R-:W-:Y:S01]  /*2860*/  LOP3.LUT R20, R4, 0x90, RZ, 0xfc, !PT ;  /* 0x0000009004147812 */ /* 0x000fe200078efcff */
[--C-:B------:R-:W-:Y:S01]  /*2870*/  @!P0 IMAD.IADD R15, R15, 0x1, -R2.reuse ;  /* 0x000000010f0f8824 */ /* 0x100fe200078e0a02 */
[----:B------:R-:W-:Y:S01]  /*2880*/  ISETP.GT.U32.AND P0, PT, R2, R9, PT ;  /* 0x000000090200720c */ /* 0x000fe20003f04070 */
[----:B0-----:R-:W-:Y:S01]  /*2890*/  IMAD.MOV.U32 R0, RZ, RZ, R17 ;  /* 0x000000ffff007224 */ /* 0x001fe200078e0011 */
[----:B------:R-:W-:Y:S01]  /*28a0*/  IABS R17, R14 ;  /* 0x0000000e00117213 */ /* 0x000fe20000000000 */
[----:B------:R-:W-:Y:S01]  /*28b0*/  @!P5 IMAD.IADD R6, R6, 0x1, -R2 ;  /* 0x000000010606d824 */ /* 0x000fe200078e0a02 */
[C---:B------:R-:W-:Y:S01]  /*28c0*/  ISETP.GT.U32.AND P5, PT, R2.reuse, R8, PT ;  /* 0x000000080200720c */ /* 0x040fe20003fa4070 */
[----:B------:R-:W-:Y:S01]  /*28d0*/  @!P4 IMAD.MOV R0, RZ, RZ, -R0 ;  /* 0x000000ffff00c224 */ /* 0x000fe200078e0a00 */
[----:B------:R-:W-:Y:S01]  /*28e0*/  IABS R18, R19 ;  /* 0x0000001300127213 */ /* 0x000fe20000000000 */
[----:B------:R-:W-:Y:S01]  /*28f0*/  IMAD.MOV.U32 R7, RZ, RZ, R16 ;  /* 0x000000ffff077224 */ /* 0x000fe200078e0010 */
[C---:B------:R-:W-:Y:S01]  /*2900*/  ISETP.GT.U32.AND P4, PT, R2.reuse, R6, PT ;  /* 0x000000060200720c */ /* 0x040fe20003f84070 */
[----:B------:R-:W-:Y:S01]  /*2910*/  IMAD R11, R2, R21, R11 ;  /* 0x00000015020b7224 */ /* 0x000fe200078e020b */
[----:B------:R0:W-:Y:S01]  /*2920*/  STL [R1+0x64], R0 ;  /* 0x0000640001007387 */ /* 0x0001e20000100800 */
[----:B------:R-:W-:Y:S01]  /*2930*/  @!P1 IMAD.MOV R7, RZ, RZ, -R7 ;  /* 0x000000ffff079224 */ /* 0x000fe200078e0a07 */
[----:B------:R-:W-:Y:S01]  /*2940*/  ISETP.GE.AND P1, PT, R10, RZ, PT ;  /* 0x000000ff0a00720c */ /* 0x000fe20003f26270 */
[----:B------:R-:W-:Y:S01]  /*2950*/  IMAD.MOV.U32 R16, RZ, RZ, R17 ;  /* 0x000000ffff107224 */ /* 0x000fe200078e0011 */
[----:B------:R-:W-:Y:S01]  /*2960*/  LOP3.LUT R10, R4, 0xd0, RZ, 0xfc, !PT ;  /* 0x000000d0040a7812 */ /* 0x000fe200078efcff */
[--C-:B------:R-:W-:Y:S01]  /*2970*/  @!P0 IMAD.IADD R9, R9, 0x1, -R2.reuse ;  /* 0x0000000109098824 */ /* 0x100fe200078e0a02 */
[----:B------:R1:W-:Y:S01]  /*2980*/  STL [R1+0x60], R7 ;  /* 0x0000600701007387 */ /* 0x0003e20000100800 */
[----:B------:R-:W-:Y:S01]  /*2990*/  @!P5 IMAD.IADD R8, R8, 0x1, -R2 ;  /* 0x000000010808d824 */ /* 0x000fe200078e0a02 */
[----:B------:R-:W-:Y:S01]  /*29a0*/  IABS R23, R10 ;  /* 0x0000000a00177213 */ /* 0x000fe20000000000 */
[----:B0-----:R-:W-:Y:S01]  /*29b0*/  IMAD.MOV.U32 R0, RZ, RZ, R15 ;  /* 0x000000ffff007224 */ /* 0x001fe200078e000f */
[----:B------:R-:W-:Y:S01]  /*29c0*/  ISETP.GE.AND P5, PT, R13, RZ, PT ;  /* 0x000000ff0d00720c */ /* 0x000fe20003fa6270 */
[----:B------:R-:W-:Y:S01]  /*29d0*/  IMAD.HI.U32 R15, R5, R16, RZ ;  /* 0x00000010050f7227 */ /* 0x000fe200078e00ff */
[----:B------:R-:W-:-:S02]  /*29e0*/  ISETP.GE.AND P0, PT, R10, RZ, PT ;  /* 0x000000ff0a00720c */ /* 0x000fc40003f06270 */
[----:B------:R-:W-:Y:S01]  /*29f0*/  LOP3.LUT R10, R4, 0xb8, RZ, 0xfc, !PT ;  /* 0x000000b8040a7812 */ /* 0x000fe200078efcff */
[----:B------:R-:W-:Y:S01]  /*2a00*/  @!P2 IMAD.MOV R0, RZ, RZ, -R0 ;  /* 0x000000ffff00a224 */ /* 0x000fe200078e0a00 */
[----:B------:R-:W-:Y:S01]  /*2a10*/  ISETP.GT.U32.AND P2, PT, R2, R11, PT ;  /* 0x0000000b0200720c */ /* 0x000fe20003f44070 */
[----:B------:R-:W-:Y:S01]  /*2a20*/  @!P4 IMAD.IADD R6, R6, 0x1, -R2 ;  /* 0x000000010606c824 */ /* 0x000fe200078e0a02 */
[----:B------:R-:W-:Y:S01]  /*2a30*/  ISETP.GE.AND P4, PT, R14, RZ, PT ;  /* 0x000000ff0e00720c */ /* 0x000fe20003f86270 */
[----:B------:R-:W-:Y:S01]  /*2a40*/  IMAD.MOV R15, RZ, RZ, -R15 ;  /* 0x000000ffff0f7224 */ /* 0x000fe200078e0a0f */
[----:B------:R0:W-:Y:S01]  /*2a50*/  STL [R1+0x54], R0 ;  /* 0x0000540001007387 */ /* 0x0001e20000100800 */
[----:B------:R-:W-:Y:S01]  /*2a60*/  IMAD.HI.U32 R13, R5, R23, RZ ;  /* 0x00000017050d7227 */ /* 0x000fe200078e00ff */
[C---:B------:R-:W-:Y:S02]  /*2a70*/  LOP3.LUT R14, R4.reuse, 0xc8, RZ, 0xfc, !PT ;  /* 0x000000c8040e7812 */ /* 0x040fe400078efcff */
[----:B------:R-:W-:Y:S01]  /*2a80*/  IABS R21, R22 ;  /* 0x0000001600157213 */ /* 0x000fe20000000000 */
[----:B------:R-:W-:Y:S01]  /*2a90*/  IMAD.MOV R13, RZ, RZ, -R13 ;  /* 0x000000ffff0d7224 */ /* 0x000fe200078e0a0d */
[----:B-1----:R-:W-:-:S03]  /*2aa0*/  LOP3.LUT R7, R4, 0x50, RZ, 0xfc, !PT ;  /* 0x0000005004077812 */ /* 0x002fc600078efcff */
[----:B------:R-:W-:Y:S01]  /*2ab0*/  @!P2 IMAD.IADD R11, R11, 0x1, -R2 ;  /* 0x000000010b0ba824 */ /* 0x000fe200078e0a02 */
[----:B------:R-:W-:Y:S01]  /*2ac0*/  IABS R24, R7 ;  /* 0x0000000700187213 */ /* 0x000fe20000000000 */
[----:B0-----:R-:W-:Y:S01]  /*2ad0*/  IMAD.MOV.U32 R0, RZ, RZ, R8 ;  /* 0x000000ffff007224 */ /* 0x001fe200078e0008 */
[----:B------:R-:W-:Y:S01]  /*2ae0*/  LOP3.LUT R7, R4, 0x48, RZ, 0xfc, !PT ;  /* 0x0000004804077812 */ /* 0x000fe200078efcff */
[C---:B------:R-:W-:Y:S01]  /*2af0*/  IMAD R8, R2.reuse, R15, R16 ;  /* 0x0000000f02087224 */ /* 0x040fe200078e0210 */
[C---:B------:R-:W-:Y:S01]  /*2b00*/  ISETP.GT.U32.AND P2, PT, R2.reuse, R11, PT ;  /* 0x0000000b0200720c */ /* 0x040fe20003f44070 */
[----:B------:R-:W-:Y:S01]  /*2b10*/  @!P3 IMAD.MOV R0, RZ, RZ, -R0 ;  /* 0x000000ffff00b224 */ /* 0x000fe200078e0a00 */
[C---:B------:R-:W-:Y:S01]  /*2b20*/  ISETP.GT.U32.AND P3, PT, R2.reuse, R9, PT ;  /* 0x000000090200720c */ /* 0x040fe20003f64070 */
[----:B------:R-:W-:Y:S01]  /*2b30*/  IMAD R23, R2, R13, R23 ;  /* 0x0000000d02177224 */ /* 0x000fe200078e0217 */
[----:B------:R-:W-:Y:S02]  /*2b40*/  IABS R13, R14 ;  /* 0x0000000e000d7213 */ /* 0x000fe40000000000 */
[----:B------:R0:W-:Y:S01]  /*2b50*/  STL [R1+0x68], R0 ;  /* 0x0000680001007387 */ /* 0x0001e20000100800 */
[----:B------:R-:W-:-:S06]  /*2b60*/  IABS R15, R10 ;  /* 0x0000000a000f7213 */ /* 0x000fcc0000000000 */
[--C-:B------:R-:W-:Y:S01]  /*2b70*/  @!P2 IMAD.IADD R11, R11, 0x1, -R2.reuse ;  /* 0x000000010b0ba824 */ /* 0x100fe200078e0a02 */
[----:B------:R-:W-:Y:S01]  /*2b80*/  ISETP.GE.AND P2, PT, R14, RZ, PT ;  /* 0x000000ff0e00720c */ /* 0x000fe20003f46270 */
[----:B------:R-:W-:Y:S01]  /*2b90*/  @!P3 IMAD.IADD R9, R9, 0x1, -R2 ;  /* 0x000000010909b824 */ /* 0x000fe200078e0a02 */
[----:B------:R-:W-:Y:S01]  /*2ba0*/  ISETP.GT.U32.AND P3, PT, R2, R23, PT ;  /* 0x000000170200720c */ /* 0x000fe20003f64070 */
[----:B0-----:R-:W-:Y:S01]  /*2bb0*/  IMAD.MOV.U32 R0, RZ, RZ, R6 ;  /* 0x000000ffff007224 */ /* 0x001fe200078e0006 */
[----:B------:R-:W-:-:S03]  /*2bc0*/  LOP3.LUT R6, R4, 0xc0, RZ, 0xfc, !PT ;  /* 0x000000c004067812 */ /* 0x000fc600078efcff */
[----:B------:R-:W-:Y:S01]  /*2bd0*/  @!P6 IMAD.MOV R0, RZ, RZ, -R0 ;  /* 0x000000ffff00e224 */ /* 0x000fe200078e0a00 */
[----:B------:R-:W-:Y:S02]  /*2be0*/  ISETP.GT.U32.AND P6, PT, R2, R8, PT ;  /* 0x000000080200720c */ /* 0x000fe40003fc4070 */
[----:B------:R-:W-:Y:S02]  /*2bf0*/  IABS R16, R6 ;  /* 0x0000000600107213 */ /* 0x000fe40000000000 */
[----:B------:R0:W-:Y:S03]  /*2c00*/  STL [R1+0x70], R0 ;  /* 0x0000700001007387 */ /* 0x0001e60000100800 */
[----:B------:R-:W-:Y:S02]  /*2c10*/  IMAD.MOV.U32 R14, RZ, RZ, R16 ;  /* 0x000000ffff0e7224 */ /* 0x000fe400078e0010 */
[----:B------:R-:W-:-:S04]  /*2c20*/  IMAD.HI.U32 R16, R5, R13, RZ ;  /* 0x0000000d05107227 */ /* 0x000fc800078e00ff */
[--C-:B------:R-:W-:Y:S01]  /*2c30*/  @!P6 IMAD.IADD R8, R8, 0x1, -R2.reuse ;  /* 0x000000010808e824 */ /* 0x100fe200078e0a02 */
[----:B------:R-:W-:Y:S01]  /*2c40*/  ISETP.GE.AND P6, PT, R6, RZ, PT ;  /* 0x000000ff0600720c */ /* 0x000fe20003fc6270 */
[----:B0-----:R-:W-:Y:S02]  /*2c50*/  IMAD.MOV.U32 R0, RZ, RZ, R9 ;  /* 0x000000ffff007224 */ /* 0x001fe400078e0009 */
[----:B------:R-:W-:Y:S01]  /*2c60*/  @!P3 IMAD.IADD R23, R23, 0x1, -R2 ;  /* 0x000000011717b824 */ /* 0x000fe200078e0a02 */
[C---:B------:R-:W-:Y:S01]  /*2c70*/  ISETP.GT.U32.AND P3, PT, R2.reuse, R8, PT ;  /* 0x000000080200720c */ /* 0x040fe20003f64070 */
[----:B------:R-:W-:Y:S02]  /*2c80*/  @!P1 IMAD.MOV R0, RZ, RZ, -R0 ;  /* 0x000000ffff009224 */ /* 0x000fe400078e0a00 */
[----:B------:R-:W-:Y:S01]  /*2c90*/  IMAD.HI.U32 R6, R5, R14, RZ ;  /* 0x0000000e05067227 */ /* 0x000fe200078e00ff */
[----:B------:R-:W-:Y:S02]  /*2ca0*/  ISETP.GT.U32.AND P1, PT, R2, R23, PT ;  /* 0x000000170200720c */ /* 0x000fe40003f24070 */
[----:B------:R0:W-:Y:S01]  /*2cb0*/  STL [R1+0x6c], R0 ;  /* 0x00006c0001007387 */ /* 0x0001e20000100800 */
[----:B------:R-:W-:-:S02]  /*2cc0*/  IMAD.MOV R16, RZ, RZ, -R16 ;  /* 0x000000ffff107224 */ /* 0x000fc400078e0a10 */
[----:B------:R-:W-:Y:S02]  /*2cd0*/  IMAD.MOV R6, RZ, RZ, -R6 ;  /* 0x000000ffff067224 */ /* 0x000fe400078e0a06 */
[C---:B------:R-:W-:Y:S02]  /*2ce0*/  IMAD R13, R2.reuse, R16, R13 ;  /* 0x00000010020d7224 */ /* 0x040fe400078e020d */
[----:B------:R-:W-:Y:S01]  /*2cf0*/  IMAD R14, R2, R6, R14 ;  /* 0x00000006020e7224 */ /* 0x000fe200078e020e */
[----:B------:R-:W-:Y:S01]  /*2d00*/  LOP3.LUT R6, R4, 0xb0, RZ, 0xfc, !PT ;  /* 0x000000b004067812 */ /* 0x000fe200078efcff */
[----:B------:R-:W-:Y:S02]  /*2d10*/  @!P3 IMAD.IADD R8, R8, 0x1, -R2 ;  /* 0x000000010808b824 */ /* 0x000fe400078e0a02 */
[----:B0-----:R-:W-:Y:S01]  /*2d20*/  IMAD.MOV.U32 R0, RZ, RZ, R11 ;  /* 0x000000ffff007224 */ /* 0x001fe200078e000b */
[----:B------:R-:W-:Y:S01]  /*2d30*/  ISETP.GT.U32.AND P3, PT, R2, R14, PT ;  /* 0x0000000e0200720c */ /* 0x000fe20003f64070 */
[----:B------:R-:W-:Y:S01]  /*2d40*/  IMAD.HI.U32 R9, R5, R15, RZ ;  /* 0x0000000f05097227 */ /* 0x000fe200078e00ff */
[----:B------:R-:W-:-:S02]  /*2d50*/  IABS R16, R6 ;  /* 0x0000000600107213 */ /* 0x000fc40000000000 */
[----:B------:R-:W-:Y:S01]  /*2d60*/  LOP3.LUT R11, R4, 0xa8, RZ, 0xfc, !PT ;  /* 0x000000a8040b7812 */ /* 0x000fe200078efcff */
[----:B------:R-:W-:Y:S01]  /*2d70*/  @!P5 IMAD.MOV R0, RZ, RZ, -R0 ;  /* 0x000000ffff00d224 */ /* 0x000fe200078e0a00 */
[C---:B------:R-:W-:Y:S01]  /*2d80*/  ISETP.GT.U32.AND P5, PT, R2.reuse, R13, PT ;  /* 0x0000000d0200720c */ /* 0x040fe20003fa4070 */
[----:B------:R-:W-:Y:S01]  /*2d90*/  IMAD.MOV R9, RZ, RZ, -R9 ;  /* 0x000000ffff097224 */ /* 0x000fe200078e0a09 */
[----:B------:R-:W-:Y:S01]  /*2da0*/  IABS R17, R11 ;  /* 0x0000000b00117213 */ /* 0x000fe20000000000 */
[--C-:B------:R-:W-:Y:S01]  /*2db0*/  @!P1 IMAD.IADD R23, R23, 0x1, -R2.reuse ;  /* 0x0000000117179824 */ /* 0x100fe200078e0a02 */
[----:B------:R0:W-:Y:S01]  /*2dc0*/  STL [R1+0x84], R0 ;  /* 0x0000840001007387 */ /* 0x0001e20000100800 */
[----:B------:R-:W-:Y:S02]  /*2dd0*/  IMAD R15, R2, R9, R15 ;  /* 0x00000009020f7224 */ /* 0x000fe400078e020f */
[----:B------:R-:W-:Y:S02]  /*2de0*/  @!P3 IMAD.IADD R14, R14, 0x1, -R2 ;  /* 0x000000010e0eb824 */ /* 0x000fe400078e0a02 */
[----:B------:R-:W-:Y:S01]  /*2df0*/  IMAD.HI.U32 R9, R5, R16, RZ ;  /* 0x0000001005097227 */ /* 0x000fe200078e00ff */
[----:B------:R-:W-:-:S03]  /*2e00*/  ISETP.GT.U32.AND P1, PT, R2, R15, PT ;  /* 0x0000000f0200720c */ /* 0x000fc60003f24070 */
[----:B------:R-:W-:Y:S01]  /*2e10*/  @!P5 IMAD.IADD R13, R13, 0x1, -R2 ;  /* 0x000000010d0dd824 */ /* 0x000fe200078e0a02 */
[----:B------:R-:W-:Y:S01]  /*2e20*/  ISETP.GE.AND P5, PT, R10, RZ, PT ;  /* 0x000000ff0a00720c */ /* 0x000fe20003fa6270 */
[----:B------:R-:W-:Y:S02]  /*2e30*/  IMAD.MOV R9, RZ, RZ, -R9 ;  /* 0x000000ffff097224 */ /* 0x000fe400078e0a09 */
[----:B0-----:R-:W-:Y:S01]  /*2e40*/  IMAD.MOV.U32 R0, RZ, RZ, R8 ;  /* 0x000000ffff007224 */ /* 0x001fe200078e0008 */
[----:B------:R-:W-:Y:S01]  /*2e50*/  ISETP.GT.U32.AND P3, PT, R2, R13, PT ;  /* 0x0000000d0200720c */ /* 0x000fe20003f64070 */
[----:B------:R-:W-:-:S04]  /*2e60*/  IMAD.HI.U32 R10, R5, R17, RZ ;  /* 0x00000011050a7227 */ /* 0x000fc800078e00ff */
[----:B------:R-:W-:Y:S01]  /*2e70*/  @!P4 IMAD.MOV R0, RZ, RZ, -R0 ;  /* 0x000000ffff00c224 */ /* 0x000fe200078e0a00 */
[C---:B------:R-:W-:Y:S01]  /*2e80*/  ISETP.GT.U32.AND P4, PT, R2.reuse, R14, PT ;  /* 0x0000000e0200720c */ /* 0x040fe20003f84070 */
[C---:B------:R-:W-:Y:S01]  /*2e90*/  IMAD R16, R2.reuse, R9, R16 ;  /* 0x0000000902107224 */ /* 0x040fe200078e0210 */
[----:B------:R-:W-:Y:S01]  /*2ea0*/  IABS R9, R20 ;  /* 0x0000001400097213 */ /* 0x000fe20000000000 */
[----:B------:R-:W-:Y:S01]  /*2eb0*/  IMAD.MOV R8, RZ, RZ, -R10 ;  /* 0x000000ffff087224 */ /* 0x000fe200078e0a0a */
[----:B------:R0:W-:Y:S01]  /*2ec0*/  STL [R1+0x7c], R0 ;  /* 0x00007c0001007387 */ /* 0x0001e20000100800 */
[--C-:B------:R-:W-:Y:S02]  /*2ed0*/  @!P1 IMAD.IADD R15, R15, 0x1, -R2.reuse ;  /* 0x000000010f0f9824 */ /* 0x100fe400078e0a02 */
[----:B------:R-:W-:Y:S01]  /*2ee0*/  @!P3 IMAD.IADD R13, R13, 0x1, -R2 ;  /* 0x000000010d0db824 */ /* 0x000fe200078e0a02 */
[C---:B------:R-:W-:Y:S01]  /*2ef0*/  ISETP.GT.U32.AND P3, PT, R2.reuse, R16, PT ;  /* 0x000000100200720c */ /* 0x040fe20003f64070 */
[C---:B------:R-:W-:Y:S01]  /*2f00*/  IMAD R17, R2.reuse, R8, R17 ;  /* 0x0000000802117224 */ /* 0x040fe200078e0211 */
[----:B------:R-:W-:Y:S01]  /*2f10*/  ISETP.GT.U32.AND P1, PT, R2, R15, PT ;  /* 0x0000000f0200720c */ /* 0x000fe20003f24070 */
[----:B------:R-:W-:-:S04]  /*2f20*/  IMAD.HI.U32 R8, R5, R18, RZ ;  /* 0x0000001205087227 */ /* 0x000fc800078e00ff */
[----:B------:R-:W-:Y:S02]  /*2f30*/  IMAD.MOV R8, RZ, RZ, -R8 ;  /* 0x000000ffff087224 */ /* 0x000fe400078e0a08 */
[----:B------:R-:W-:Y:S01]  /*2f40*/  @!P4 IMAD.IADD R14, R14, 0x1, -R2 ;  /* 0x000000010e0ec824 */ /* 0x000fe200078e0a02 */
[C---:B------:R-:W-:Y:S01]  /*2f50*/  ISETP.GT.U32.AND P4, PT, R2.reuse, R17, PT ;  /* 0x000000110200720c */ /* 0x040fe20003f84070 */
[----:B------:R-:W-:Y:S02]  /*2f60*/  IMAD R18, R2, R8, R18 ;  /* 0x0000000802127224 */ /* 0x000fe400078e0212 */
[----:B------:R-:W-:-:S04]  /*2f70*/  IMAD.HI.U32 R10, R5, R21, RZ ;  /* 0x00000015050a7227 */ /* 0x000fc800078e00ff */
[----:B------:R-:W-:Y:S01]  /*2f80*/  @!P3 IMAD.IADD R16, R16, 0x1, -R2 ;  /* 0x000000011010b824 */ /* 0x000fe200078e0a02 */
[C---:B------:R-:W-:Y:S01]  /*2f90*/  ISETP.GT.U32.AND P3, PT, R2.reuse, R18, PT ;  /* 0x000000120200720c */ /* 0x040fe20003f64070 */
[----:B------:R-:W-:Y:S02]  /*2fa0*/  IMAD.MOV R10, RZ, RZ, -R10 ;  /* 0x000000ffff0a7224 */ /* 0x000fe400078e0a0a */
[----:B0-----:R-:W-:Y:S02]  /*2fb0*/  IMAD.MOV.U32 R0, RZ, RZ, R23 ;  /* 0x000000ffff007224 */ /* 0x001fe400078e0017 */
[C---:B------:R-:W-:Y:S02]  /*2fc0*/  IMAD R21, R2.reuse, R10, R21 ;  /* 0x0000000a02157224 */ /* 0x040fe400078e0215 */
[----:B------:R-:W-:Y:S01]  /*2fd0*/  @!P0 IMAD.MOV R0, RZ, RZ, -R0 ;  /* 0x000000ffff008224 */ /* 0x000fe200078e0a00 */
[----:B------:R-:W-:Y:S01]  /*2fe0*/  ISETP.GT.U32.AND P0, PT, R2, R16, PT ;  /* 0x000000100200720c */ /* 0x000fe20003f04070 */
[----:B------:R-:W-:Y:S01]  /*2ff0*/  @!P1 IMAD.IADD R15, R15, 0x1, -R2 ;  /* 0x000000010f0f9824 */ /* 0x000fe200078e0a02 */
[----:B------:R-:W-:Y:S01]  /*3000*/  ISETP.GE.AND P1, PT, R6, RZ, PT ;  /* 0x000000ff0600720c */ /* 0x000fe20003f26270 */
[----:B------:R-:W-:Y:S01]  /*3010*/  IMAD.HI.U32 R8, R5, R9, RZ ;  /* 0x0000000905087227 */ /* 0x000fe200078e00ff */
[----:B------:R-:W-:-:S03]  /*3020*/  LOP3.LUT R6, R4, 0x88, RZ, 0xfc, !PT ;  /* 0x0000008804067812 */ /* 0x000fc600078efcff */
[----:B------:R-:W-:Y:S01]  /*3030*/  @!P4 IMAD.IADD R17, R17, 0x1, -R2 ;  /* 0x000000011111c824 */ /* 0x000fe200078e0a02 */
[----:B------:R-:W-:Y:S01]  /*3040*/  IABS R10, R6 ;  /* 0x00000006000a7213 */ /* 0x000fe20000000000 */
[----:B------:R-:W-:Y:S01]  /*3050*/  @!P6 IMAD.MOV R14, RZ, RZ, -R14 ;  /* 0x000000ffff0ee224 */ /* 0x000fe200078e0a0e */
[----:B------:R-:W-:Y:S01]  /*3060*/  ISETP.GT.U32.AND P6, PT, R2, R21, PT ;  /* 0x000000150200720c */ /* 0x000fe20003fc4070 */
[----:B------:R-:W-:Y:S01]  /*3070*/  IMAD.MOV R8, RZ, RZ, -R8 ;  /* 0x000000ffff087224 */ /* 0x000fe200078e0a08 */
[----:B------:R-:W-:Y:S01]  /*3080*/  ISETP.GE.AND P4, PT, R11, RZ, PT ;  /* 0x000000ff0b00720c */ /* 0x000fe20003f86270 */
[----:B------:R-:W-:Y:S01]  /*3090*/  @!P3 IMAD.IADD R18, R18, 0x1, -R2 ;  /* 0x000000011212b824 */ /* 0x000fe200078e0a02 */
[C---:B------:R-:W-:Y:S01]  /*30a0*/  ISETP.GT.U32.AND P3, PT, R2.reuse, R17, PT ;  /* 0x000000110200720c */ /* 0x040fe20003f64070 */
[----:B------:R-:W-:Y:S01]  /*30b0*/  IMAD R9, R2, R8, R9 ;  /* 0x0000000802097224 */ /* 0x000fe200078e0209 */
[----:B------:R-:W-:Y:S01]  /*30c0*/  LOP3.LUT R11, R4, 0x80, RZ, 0xfc, !PT ;  /* 0x00000080040b7812 */ /* 0x000fe200078efcff */
[----:B------:R-:W-:-:S03]  /*30d0*/  IMAD.HI.U32 R23, R5, R10, RZ ;  /* 0x0000000a05177227 */ /* 0x000fc600078e00ff */
[----:B------:R-:W-:Y:S01]  /*30e0*/  IABS R8, R11 ;  /* 0x0000000b00087213 */ /* 0x000fe20000000000 */
[--C-:B------:R-:W-:Y:S01]  /*30f0*/  @!P0 IMAD.IADD R16, R16, 0x1, -R2.reuse ;  /* 0x0000000110108824 */ /* 0x100fe200078e0a02 */
[----:B------:R-:W-:Y:S01]  /*3100*/  ISETP.GT.U32.AND P0, PT, R2, R9, PT ;  /* 0x000000090200720c */ /* 0x000fe20003f04070 */
[----:B------:R-:W-:Y:S02]  /*3110*/  IMAD.MOV R23, RZ, RZ, -R23 ;  /* 0x000000ffff177224 */ /* 0x000fe400078e0a17 */
[--C-:B------:R-:W-:Y:S01]  /*3120*/  @!P6 IMAD.IADD R21, R21, 0x1, -R2.reuse ;  /* 0x000000011515e824 */ /* 0x100fe200078e0a02 */
[----:B------:R-:W-:Y:S01]  /*3130*/  ISETP.GE.AND P6, PT, R6, RZ, PT ;  /* 0x000000ff0600720c */ /* 0x000fe20003fc6270 */
[----:B------:R-:W-:Y:S01]  /*3140*/  @!P5 IMAD.MOV R15, RZ, RZ, -R15 ;  /* 0x000000ffff0fd224 */ /* 0x000fe200078e0a0f */
[----:B------:R-:W-:Y:S01]  /*3150*/  ISETP.GE.AND P5, PT, R19, RZ, PT ;  /* 0x000000ff1300720c */ /* 0x000fe20003fa6270 */
[----:B------:R-:W-:Y:S01]  /*3160*/  @!P3 IMAD.IADD R17, R17, 0x1, -R2 ;  /* 0x000000011111b824 */ /* 0x000fe200078e0a02 */
[----:B------:R-:W-:Y:S01]  /*3170*/  ISETP.GE.AND P3, PT, R22, RZ, PT ;  /* 0x000000ff1600720c */ /* 0x000fe20003f66270 */
[----:B------:R-:W-:Y:S01]  /*3180*/  IMAD R6, R2, R23, R10 ;  /* 0x0000001702067224 */ /* 0x000fe200078e020a */
[----:B------:R-:W-:Y:S01]  /*3190*/  LOP3.LUT R22, R4, 0x78, RZ, 0xfc, !PT ;  /* 0x0000007804167812 */ /* 0x000fe200078efcff */
[----:B------:R-:W-:Y:S01]  /*31a0*/  @!P1 IMAD.MOV R16, RZ, RZ, -R16 ;  /* 0x000000ffff109224 */ /* 0x000fe200078e0a10 */
[----:B------:R-:W-:Y:S01]  /*31b0*/  ISETP.GT.U32.AND P1, PT, R2, R21, PT ;  /* 0x000000150200720c */ /* 0x000fe20003f24070 */
[----:B------:R-:W-:Y:S01]  /*31c0*/  IMAD.HI.U32 R19, R5, R8, RZ ;  /* 0x0000000805137227 */ /* 0x000fe200078e00ff */
[----:B------:R-:W-:-:S02]  /*31d0*/  LOP3.LUT R10, R4, 0x70, RZ, 0xfc, !PT ;  /* 0x00000070040a7812 */ /* 0x000fc400078efcff */
[----:B------:R-:W-:Y:S01]  /*31e0*/  LOP3.LUT R23, R4, 0x58, RZ, 0xfc, !PT ;  /* 0x0000005804177812 */ /* 0x000fe200078efcff */
[----:B------:R-:W-:Y:S01]  /*31f0*/  @!P4 IMAD.MOV R17, RZ, RZ, -R17 ;  /* 0x000000ffff11c224 */ /* 0x000fe200078e0a11 */
[C---:B------:R-:W-:Y:S01]  /*3200*/  ISETP.GT.U32.AND P4, PT, R2.reuse, R6, PT ;  /* 0x000000060200720c */ /* 0x040fe20003f84070 */
[----:B------:R-:W-:Y:S01]  /*3210*/  @!P2 IMAD.MOV R13, RZ, RZ, -R13 ;  /* 0x000000ffff0da224 */ /* 0x000fe200078e0a0d */
[C---:B------:R-:W-:Y:S01]  /*3220*/  ISETP.GT.U32.AND P2, PT, R2.reuse, R18, PT ;  /* 0x000000120200720c */ /* 0x040fe20003f44070 */
[----:B------:R-:W-:Y:S02]  /*3230*/  IMAD.MOV R19, RZ, RZ, -R19 ;  /* 0x000000ffff137224 */ /* 0x000fe400078e0a13 */
[----:B------:R-:W-:Y:S01]  /*3240*/  @!P0 IMAD.IADD R9, R9, 0x1, -R2 ;  /* 0x0000000109098824 */ /* 0x000fe200078e0a02 */
[----:B------:R-:W-:Y:S01]  /*3250*/  STL [R1+0x680], R13 ;  /* 0x0006800d01007387 */ /* 0x000fe20000100800 */
[C---:B------:R-:W-:Y:S01]  /*3260*/  IMAD R8, R2.reuse, R19, R8 ;  /* 0x0000001302087224 */ /* 0x040fe200078e0208 */
[----:B------:R-:W-:Y:S01]  /*3270*/  IABS R19, R22 ;  /* 0x0000001600137213 */ /* 0x000fe20000000000 */
[--C-:B------:R-:W-:Y:S01]  /*3280*/  @!P1 IMAD.IADD R21, R21, 0x1, -R2.reuse ;  /* 0x0000000115159824 */ /* 0x100fe200078e0a02 */
[C---:B------:R-:W-:Y:S01]  /*3290*/  ISETP.GT.U32.AND P0, PT, R2.reuse, R9, PT ;  /* 0x000000090200720c */ /* 0x040fe20003f04070 */
[----:B------:R0:W-:Y:S01]  /*32a0*/  STL [R1+0x2c], R0 ;  /* 0x00002c0001007387 */ /* 0x0001e20000100800 */
[----:B------:R-:W-:Y:S01]  /*32b0*/  ISETP.GT.U32.AND P1, PT, R2, R8, PT ;  /* 0x000000080200720c */ /* 0x000fe20003f24070 */
[--C-:B------:R-:W-:Y:S01]  /*32c0*/  @!P4 IMAD.IADD R6, R6, 0x1, -R2.reuse ;  /* 0x000000010606c824 */ /* 0x100fe200078e0a02 */
[----:B------:R-:W-:Y:S01]  /*32d0*/  ISETP.GE.AND P4, PT, R10, RZ, PT ;  /* 0x000000ff0a00720c */ /* 0x000fe20003f86270 */
[----:B------:R-:W-:Y:S01]  /*32e0*/  @!P2 IMAD.IADD R18, R18, 0x1, -R2 ;  /* 0x000000011212a824 */ /* 0x000fe200078e0a02 */
[----:B------:R-:W-:Y:S01]  /*32f0*/  ISETP.GE.AND P2, PT, R20, RZ, PT ;  /* 0x000000ff1400720c */ /* 0x000fe20003f46270 */
[----:B------:R1:W-:Y:S01]  /*3300*/  STL [R1+0x684], R14 ;  /* 0x0006840e01007387 */ /* 0x0003e20000100800 */
[----:B------:R-:W-:Y:S01]  /*3310*/  IABS R20, R10 ;  /* 0x0000000a00147213 */ /* 0x000fe20000000000 */
[----:B------:R-:W-:Y:S01]  /*3320*/  @!P5 IMAD.MOV R18, RZ, RZ, -R18 ;  /* 0x000000ffff12d224 */ /* 0x000fe200078e0a12 */
[----:B------:R-:W-:Y:S01]  /*3330*/  ISETP.GE.AND P5, PT, R11, RZ, PT ;  /* 0x000000ff0b00720c */ /* 0x000fe20003fa6270 */
[----:B0-----:R-:W-:Y:S01]  /*3340*/  IMAD.MOV.U32 R0, RZ, RZ, R21 ;  /* 0x000000ffff007224 */ /* 0x001fe200078e0015 */
[----:B------:R-:W-:Y:S01]  /*3350*/  STL [R1+0x688], R15 ;  /* 0x0006880f01007387 */ /* 0x000fe20000100800 */
[----:B------:R-:W-:Y:S01]  /*3360*/  @!P0 IMAD.IADD R9, R9, 0x1, -R2 ;  /* 0x0000000109098824 */ /* 0x000fe200078e0a02 */
[----:B------:R-:W-:Y:S01]  /*3370*/  ISETP.GE.AND P0, PT, R22, RZ, PT ;  /* 0x000000ff1600720c */ /* 0x000fe20003f06270 */
[----:B------:R-:W-:Y:S01]  /*3380*/  @!P3 IMAD.MOV R0, RZ, RZ, -R0 ;  /* 0x000000ffff00b224 */ /* 0x000fe200078e0a00 */
[----:B------:R-:W-:Y:S01]  /*3390*/  ISETP.GT.U32.AND P3, PT, R2, R6, PT ;  /* 0x000000060200720c */ /* 0x000fe20003f64070 */
[----:B------:R0:W-:Y:S01]  /*33a0*/  STL [R1+0x68c], R16 ;  /* 0x00068c1001007387 */ /* 0x0001e20000100800 */
[----:B------:R-:W-:Y:S01]  /*33b0*/  @!P1 IMAD.IADD R8, R8, 0x1, -R2 ;  /* 0x0000000108089824 */ /* 0x000fe200078e0a02 */
[C---:B------:R-:W-:Y:S01]  /*33c0*/  LOP3.LUT R22, R4.reuse, 0x60, RZ, 0xfc, !PT ;  /* 0x0000006004167812 */ /* 0x040fe200078efcff */
[----:B------:R-:W-:Y:S01]  /*33d0*/  IMAD.HI.U32 R11, R5, R19, RZ ;  /* 0x00000013050b7227 */ /* 0x000fe200078e00ff */
[----:B------:R2:W-:Y:S01]  /*33e0*/  STL [R1+0x690], R17 ;  /* 0x0006901101007387 */ /* 0x0005e20000100800 */
[----:B-1----:R-:W-:-:S02]  /*33f0*/  LOP3.LUT R14, R4, 0x10, RZ, 0xfc, !PT ;  /* 0x00000010040e7812 */ /* 0x002fc400078efcff */
[----:B------:R-:W-:Y:S01]  /*3400*/  ISETP.GT.U32.AND P1, PT, R2, R8, PT ;  /* 0x000000080200720c */ /* 0x000fe20003f24070 */
[----:B------:R-:W-:Y:S01]  /*3410*/  STL [R1+0x694], R18 ;  /* 0x0006941201007387 */ /* 0x000fe20000100800 */
[----:B------:R-:W-:Y:S01]  /*3420*/  IMAD.HI.U32 R21, R5, R20, RZ ;  /* 0x0000001405157227 */ /* 0x000fe200078e00ff */
[----:B0-----:R-:W-:Y:S02]  /*3430*/  LOP3.LUT R16, R4, 0x20, RZ, 0xfc, !PT ;  /* 0x0000002004107812 */ /* 0x001fe400078efcff */
[----:B------:R0:W-:Y:S01]  /*3440*/  STL [R1+0x18], R0 ;  /* 0x0000180001007387 */ /* 0x0001e20000100800 */
[--C-:B------:R-:W-:Y:S01]  /*3450*/  @!P3 IMAD.IADD R6, R6, 0x1, -R2.reuse ;  /* 0x000000010606b824 */ /* 0x100fe200078e0a02 */
[----:B------:R-:W-:Y:S01]  /*3460*/  ISETP.GE.AND P3, PT, R22, RZ, PT ;  /* 0x000000ff1600720c */ /* 0x000fe20003f66270 */
[----:B------:R-:W-:Y:S01]  /*3470*/  IMAD.MOV R11, RZ, RZ, -R11 ;  /* 0x000000ffff0b7224 */ /* 0x000fe200078e0a0b */
[----:B------:R-:W-:Y:S01]  /*3480*/  IABS R22, R22 ;  /* 0x0000001600167213 */ /* 0x000fe20000000000 */
[----:B------:R-:W-:Y:S01]  /*3490*/  IMAD.MOV R21, RZ, RZ, -R21 ;  /* 0x000000ffff157224 */ /* 0x000fe200078e0a15 */
[----:B--2---:R-:W-:Y:S01]  /*34a0*/  LOP3.LUT R17, R4, 0x28, RZ, 0xfc, !PT ;  /* 0x0000002804117812 */ /* 0x004fe200078efcff */
[----:B------:R-:W-:Y:S01]  /*34b0*/  IMAD R19, R2, R11, R19 ;  /* 0x0000000b02137224 */ /* 0x000fe200078e0213 */
[----:B------:R-:W-:Y:S01]  /*34c0*/  LOP3.LUT R11, R4, 0x40, RZ, 0xfc, !PT ;  /* 0x00000040040b7812 */ /* 0x000fe200078efcff */
[----:B------:R-:W-:Y:S01]  /*34d0*/  @!P1 IMAD.IADD R8, R8, 0x1, -R2 ;  /* 0x0000000108089824 */ /* 0x000fe200078e0a02 */
[----:B------:R-:W-:Y:S01]  /*34e0*/  ISETP.GE.AND P1, PT, R23, RZ, PT ;  /* 0x000000ff1700720c */ /* 0x000fe20003f26270 */
[----:B0-----:R-:W-:Y:S01]  /*34f0*/  IMAD.MOV.U32 R0, RZ, RZ, R9 ;  /* 0x000000ffff007224 */ /* 0x001fe200078e0009 */
[----:B------:R-:W-:Y:S01]  /*3500*/  LOP3.LUT R9, R4, 0x68, RZ, 0xfc, !PT ;  /* 0x0000006804097812 */ /* 0x000fe200078efcff */
[----:B------:R-:W-:Y:S01]  /*3510*/  IMAD R20, R2, R21, R20 ;  /* 0x0000001502147224 */ /* 0x000fe200078e0214 */
[----:B------:R-:W-:Y:S01]  /*3520*/  IABS R23, R23 ;  /* 0x0000001700177213 */ /* 0x000fe20000000000 */
[----:B------:R-:W-:Y:S01]  /*3530*/  @!P2 IMAD.MOV R0, RZ, RZ, -R0 ;  /* 0x000000ffff00a224 */ /* 0x000fe200078e0a00 */
[----:B------:R-:W-:Y:S01]  /*3540*/  IABS R21, R9 ;  /* 0x0000000900157213 */ /* 0x000fe20000000000 */
[----:B------:R-:W-:Y:S01]  /*3550*/  IMAD.HI.U32 R10, R5, R22, RZ ;  /* 0x00000016050a7227 */ /* 0x000fe200078e00ff */
[----:B------:R-:W-:-:S02]  /*3560*/  IABS R26, R11 ;  /* 0x0000000b001a7213 */ /* 0x000fc40000000000 */
[----:B------:R0:W-:Y:S01]  /*3570*/  STL [R1+0x1c], R0 ;  /* 0x00001c0001007387 */ /* 0x0001e20000100800 */
[----:B------:R-:W-:Y:S01]  /*3580*/  IMAD.MOV R10, RZ, RZ, -R10 ;  /* 0x000000ffff0a7224 */ /* 0x000fe200078e0a0a */
[----:B------:R-:W-:Y:S01]  /*3590*/  ISETP.GE.AND P2, PT, R9, RZ, PT ;  /* 0x000000ff0900720c */ /* 0x000fe20003f46270 */
[C---:B------:R-:W-:Y:S01]  /*35a0*/  IMAD.HI.U32 R9, R5.reuse, R23, RZ ;  /* 0x0000001705097227 */ /* 0x040fe200078e00ff */
[----:B------:R-:W-:Y:S02]  /*35b0*/  IABS R11, R17 ;  /* 0x00000011000b7213 */ /* 0x000fe40000000000 */
[----:B------:R-:W-:Y:S01]  /*35c0*/  IABS R18, R4 ;  /* 0x0000000400127213 */ /* 0x000fe20000000000 */
[----:B------:R-:W-:Y:S01]  /*35d0*/  IMAD R22, R2, R10, R22 ;  /* 0x0000000a02167224 */ /* 0x000fe200078e0216 */
[----:B------:R-:W-:Y:S01]  /*35e0*/  IABS R10, R16 ;  /* 0x00000010000a7213 */ /* 0x000fe20000000000 */
[----:B------:R-:W-:Y:S01]  /*35f0*/  IMAD.MOV R9, RZ, RZ, -R9 ;  /* 0x000000ffff097224 */ /* 0x000fe200078e0a09 */
[C---:B------:R-:W-:Y:S01]  /*3600*/  LOP3.LUT R15, R4.reuse, 0x18, RZ, 0xfc, !PT ;  /* 0x00000018040f7812 */ /* 0x040fe200078efcff */
[----:B0-----:R-:W-:Y:S01]  /*3610*/  IMAD.MOV.U32 R0, RZ, RZ, R6 ;  /* 0x000000ffff007224 */ /* 0x001fe200078e0006 */
[----:B------:R-:W-:Y:S01]  /*3620*/  LOP3.LUT R13, R4, 0x8, RZ, 0xfc, !PT ;  /* 0x00000008040d7812 */ /* 0x000fe200078efcff */
[----:B------:R-:W-:-:S04]  /*3630*/  IMAD.HI.U32 R6, R5, R21, RZ ;  /* 0x0000001505067227 */ /* 0x000fc800078e00ff */
[----:B------:R-:W-:Y:S01]  /*3640*/  @!P6 IMAD.MOV R0, RZ, RZ, -R0 ;  /* 0x000000ffff00e224 */ /* 0x000fe200078e0a00 */
[C---:B------:R-:W-:Y:S01]  /*3650*/  ISETP.GT.U32.AND P6, PT, R2.reuse, R19, PT ;  /* 0x000000130200720c */ /* 0x040fe20003fc4070 */
[----:B------:R-:W-:Y:S02]  /*3660*/  IMAD.MOV R6, RZ, RZ, -R6 ;  /* 0x000000ffff067224 */ /* 0x000fe400078e0a06 */
[C---:B------:R-:W-:Y:S01]  /*3670*/  IMAD R23, R2.reuse, R9, R23 ;  /* 0x0000000902177224 */ /* 0x040fe200078e0217 */
[----:B------:R0:W-:Y:S01]  /*3680*/  STL [R1+0x20], R0 ;  /* 0x0000200001007387 */ /* 0x0001e20000100800 */
[----:B------:R-:W-:Y:S01]  /*3690*/  IMAD R21, R2, R6, R21 ;  /* 0x0000000602157224 */ /* 0x000fe200078e0215 */
[----:B------:R-:W-:Y:S02]  /*36a0*/  IABS R6, R7 ;  /* 0x0000000700067213 */ /* 0x000fe40000000000 */
[----:B------:R-:W-:-:S03]  /*36b0*/  LOP3.LUT R7, R4, 0x38, RZ, 0xfc, !PT ;  /* 0x0000003804077812 */ /* 0x000fc600078efcff */
[----:B------:R-:W-:Y:S01]  /*36c0*/  IMAD.HI.U32 R25, R5, R6, RZ ;  /* 0x0000000605197227 */ /* 0x000fe200078e00ff */
[----:B------:R-:W-:-:S03]  /*36d0*/  IABS R27, R7 ;  /* 0x00000007001b7213 */ /* 0x000fc60000000000 */
[----:B0-----:R-:W-:Y:S02]  /*36e0*/  IMAD.MOV.U32 R0, RZ, RZ, R8 ;  /* 0x000000ffff007224 */ /* 0x001fe400078e0008 */
[----:B------:R-:W-:Y:S02]  /*36f0*/  @!P6 IMAD.IADD R19, R19, 0x1, -R2 ;  /* 0x000000011313e824 */ /* 0x000fe400078e0a02 */
[----:B------:R-:W-:Y:S01]  /*3700*/  @!P5 IMAD.MOV R0, RZ, RZ, -R0 ;  /* 0x000000ffff00d224 */ /* 0x000fe200078e0a00 */
[C---:B------:R-:W-:Y:S01]  /*3710*/  ISETP.GT.U32.AND P5, PT, R2.reuse, R20, PT ;  /* 0x000000140200720c */ /* 0x040fe20003fa4070 */
[----:B------:R-:W-:Y:S01]  /*3720*/  IMAD.MOV R25, RZ, RZ, -R25 ;  /* 0x000000ffff197224 */ /* 0x000fe200078e0a19 */
[C---:B------:R-:W-:Y:S01]  /*3730*/  ISETP.GT.U32.AND P6, PT, R2.reuse, R19, PT ;  /* 0x000000130200720c */ /* 0x040fe20003fc4070 */
[----:B------:R-:W-:Y:S01]  /*3740*/  IMAD.HI.U32 R8, R5, R24, RZ ;  /* 0x0000001805087227 */ /* 0x000fe200078e00ff */
[----:B------:R0:W-:Y:S03]  /*3750*/  STL [R1+0x698], R0 ;  /* 0x0006980001007387 */ /* 0x0001e60000100800 */
[----:B------:R-:W-:-:S02]  /*3760*/  IMAD R25, R2, R25, R6 ;  /* 0x0000001902197224 */ /* 0x000fc400078e0206 */
[----:B------:R-:W-:-:S04]  /*3770*/  IMAD.HI.U32 R6, R5, R26, RZ ;  /* 0x0000001a05067227 */ /* 0x000fc800078e00ff */
[--C-:B------:R-:W-:Y:S01]  /*3780*/  @!P5 IMAD.IADD R20, R20, 0x1, -R2.reuse ;  /* 0x000000011414d824 */ /* 0x100fe200078e0a02 */
[----:B0-----:R-:W-:Y:S01]  /*3790*/  LOP3.LUT R0, R4, 0x30, RZ, 0xfc, !PT ;  /* 0x0000003004007812 */ /* 0x001fe200078efcff */
[----:B------:R-:W-:Y:S01]  /*37a0*/  @!P6 IMAD.IADD R19, R19, 0x1, -R2 ;  /* 0x000000011313e824 */ /* 0x000fe200078e0a02 */
[C---:B------:R-:W-:Y:S01]  /*37b0*/  ISETP.GT.U32.AND P6, PT, R2.reuse, R21, PT ;  /* 0x000000150200720c */ /* 0x040fe20003fc4070 */
[----:B------:R-:W-:Y:S01]  /*37c0*/  IMAD.MOV R6, RZ, RZ, -R6 ;  /* 0x000000ffff067224 */ /* 0x000fe200078e0a06 */
[C---:B------:R-:W-:Y:S01]  /*37d0*/  ISETP.GT.U32.AND P5, PT, R2.reuse, R20, PT ;  /* 0x000000140200720c */ /* 0x040fe20003fa4070 */
[----:B------:R-:W-:Y:S01]  /*37e0*/  IMAD.MOV R8, RZ, RZ, -R8 ;  /* 0x000000ffff087224 */ /* 0x000fe200078e0a08 */
[----:B------:R-:W-:Y:S01]  /*37f0*/  IABS R28, R0 ;  /* 0x00000000001c7213 */ /* 0x000fe20000000000 */
[----:B------:R-:W-:Y:S01]  /*3800*/  IMAD R26, R2, R6, R26 ;  /* 0x00000006021a7224 */ /* 0x000fe200078e021a */
[----:B------:R-:W-:Y:S01]  /*3810*/  IABS R0, R13 ;  /* 0x0000000d00007213 */ /* 0x000fe20000000000 */
[----:B------:R-:W-:-:S04]  /*3820*/  IMAD.HI.U32 R6, R5, R11, RZ ;  /* 0x0000000b05067227 */ /* 0x000fc800078e00ff */
[----:B------:R-:W-:Y:S02]  /*3830*/  IMAD R24, R2, R8, R24 ;  /* 0x0000000802187224 */ /* 0x000fe400078e0218 */
[--C-:B------:R-:W-:Y:S02]  /*3840*/  @!P6 IMAD.IADD R21, R21, 0x1, -R2.reuse ;  /* 0x000000011515e824 */ /* 0x100fe400078e0a02 */
[----:B------:R-:W-:Y:S01]  /*3850*/  @!P5 IMAD.IADD R20, R20, 0x1, -R2 ;  /* 0x000000011414d824 */ /* 0x000fe200078e0a02 */
[C---:B------:R-:W-:Y:S01]  /*3860*/  ISETP.GT.U32.AND P5, PT, R2.reuse, R22, PT ;  /* 0x000000160200720c */ /* 0x040fe20003fa4070 */
[----:B------:R-:W-:Y:S01]  /*3870*/  IMAD.HI.U32 R8, R5, R27, RZ ;  /* 0x0000001b05087227 */ /* 0x000fe200078e00ff */
[----:B------:R-:W-:-:S03]  /*3880*/  ISETP.GT.U32.AND P6, PT, R2, R21, PT ;  /* 0x000000150200720c */ /* 0x000fc60003fc4070 */
[----:B------:R-:W-:Y:S02]  /*3890*/  IMAD.MOV R6, RZ, RZ, -R6 ;  /* 0x000000ffff067224 */ /* 0x000fe400078e0a06 */
[----:B------:R-:W-:Y:S02]  /*38a0*/  IMAD.MOV R8, RZ, RZ, -R8 ;  /* 0x000000ffff087224 */ /* 0x000fe400078e0a08 */
[----:B------:R-:W-:Y:S02]  /*38b0*/  IMAD R11, R2, R6, R11 ;  /* 0x00000006020b7224 */ /* 0x000fe400078e020b */
[----:B------:R-:W-:-:S04]  /*38c0*/  IMAD.HI.U32 R6, R5, R10, RZ ;  /* 0x0000000a05067227 */ /* 0x000fc800078e00ff */
[--C-:B------:R-:W-:Y:S02]  /*38d0*/  @!P5 IMAD.IADD R22, R22, 0x1, -R2.reuse ;  /* 0x000000011616d824 */ /* 0x100fe400078e0a02 */
[----:B------:R-:W-:Y:S01]  /*38e0*/  @!P6 IMAD.IADD R21, R21, 0x1, -R2 ;  /* 0x000000011515e824 */ /* 0x000fe200078e0a02 */
[C---:B------:R-:W-:Y:S01]  /*38f0*/  ISETP.GT.U32.AND P6, PT, R2.reuse, R23, PT ;  /* 0x000000170200720c */ /* 0x040fe20003fc4070 */
[C---:B------:R-:W-:Y:S01]  /*3900*/  IMAD R27, R2.reuse, R8, R27 ;  /* 0x00000008021b7224 */ /* 0x040fe200078e021b */
[----:B------:R-:W-:Y:S01]  /*3910*/  ISETP.GT.U32.AND P5, PT, R2, R22, PT ;  /* 0x000000160200720c */ /* 0x000fe20003fa4070 */
[----:B------:R-:W-:Y:S01]  /*3920*/  IMAD.MOV R6, RZ, RZ, -R6 ;  /* 0x000000ffff067224 */ /* 0x000fe200078e0a06 */
[----:B------:R-:W-:Y:S01]  /*3930*/  IABS R8, R14 ;  /* 0x0000000e00087213 */ /* 0x000fe20000000000 */
[----:B------:R-:W-:-:S04]  /*3940*/  IMAD.HI.U32 R9, R5, R28, RZ ;  /* 0x0000001c05097227 */ /* 0x000fc800078e00ff */
[----:B------:R-:W-:Y:S02]  /*3950*/  IMAD R10, R2, R6, R10 ;  /* 0x00000006020a7224 */ /* 0x000fe400078e020a */
[----:B------:R-:W-:-:S04]  /*3960*/  IMAD.HI.U32 R6, R5, R8, RZ ;  /* 0x0000000805067227 */ /* 0x000fc800078e00ff */
[--C-:B------:R-:W-:Y:S01]  /*3970*/  @!P5 IMAD.IADD R22, R22, 0x1, -R2.reuse ;  /* 0x000000011616d824 */ /* 0x100fe200078e0a02 */
[C---:B------:R-:W-:Y:S01]  /*3980*/  ISETP.GT.U32.AND P5, PT, R2.reuse, R24, PT ;  /* 0x000000180200720c */ /* 0x040fe20003fa4070 */
[----:B------:R-:W-:Y:S01]  /*3990*/  @!P6 IMAD.IADD R23, R23, 0x1, -R2 ;  /* 0x000000011717e824 */ /* 0x000fe200078e0a02 */
[C---:B------:R-:W-:Y:S01]  /*39a0*/  ISETP.GT.U32.AND P6, PT, R2.reuse, R25, PT ;  /* 0x000000190200720c */ /* 0x040fe20003fc4070 */
[----:B------:R-:W-:Y:S02]  /*39b0*/  IMAD.MOV R6, RZ, RZ, -R6 ;  /* 0x000000ffff067224 */ /* 0x000fe400078e0a06 */
[----:B------:R-:W-:Y:S02]  /*39c0*/  IMAD.MOV R9, RZ, RZ, -R9 ;  /* 0x000000ffff097224 */ /* 0x000fe400078e0a09 */
[----:B------:R-:W-:-:S06]  /*39d0*/  IMAD R8, R2, R6, R8 ;  /* 0x0000000602087224 */ /* 0x000fcc00078e0208 */
[----:B------:R-:W-:Y:S01]  /*39e0*/  @!P5 IMAD.IADD R24, R24, 0x1, -R2 ;  /* 0x000000011818d824 */ /* 0x000fe200078e0a02 */
[----:B------:R-:W-:Y:S01]  /*39f0*/  ISETP.GT.U32.AND P5, PT, R2, R26, PT ;  /* 0x0000001a0200720c */ /* 0x000fe20003fa4070 */
[----:B------:R-:W-:-:S04]  /*3a00*/  IMAD.HI.U32 R6, R5, R18, RZ ;  /* 0x0000001205067227 */ /* 0x000fc800078e00ff */
[C---:B------:R-:W-:Y:S01]  /*3a10*/  IMAD R28, R2.reuse, R9, R28 ;  /* 0x00000009021c7224 */ /* 0x040fe200078e021c */
[----:B------:R-:W-:Y:S01]  /*3a20*/  IABS R9, R15 ;  /* 0x0000000f00097213 */ /* 0x000fe20000000000 */
[----:B------:R-:W-:Y:S01]  /*3a30*/  @!P6 IMAD.IADD R25, R25, 0x1, -R2 ;  /* 0x000000011919e824 */ /* 0x000fe200078e0a02 */
[----:B------:R-:W-:Y:S01]  /*3a40*/  ISETP.GT.U32.AND P6, PT, R2, R27, PT ;  /* 0x0000001b0200720c */ /* 0x000fe20003fc4070 */
[----:B------:R-:W-:Y:S02]  /*3a50*/  IMAD.MOV R6, RZ, RZ, -R6 ;  /* 0x000000ffff067224 */ /* 0x000fe400078e0a06 */
[----:B------:R-:W-:-:S04]  /*3a60*/  IMAD.HI.U32 R7, R5, R9, RZ ;  /* 0x0000000905077227 */ /* 0x000fc800078e00ff */
[----:B------:R-:W-:Y:S01]  /*3a70*/  @!P5 IMAD.IADD R26, R26, 0x1, -R2 ;  /* 0x000000011a1ad824 */ /* 0x000fe200078e0a02 */
[C---:B------:R-:W-:Y:S01]  /*3a80*/  ISETP.GT.U32.AND P5, PT, R2.reuse, R28, PT ;  /* 0x0000001c0200720c */ /* 0x040fe20003fa4070 */
[C---:B------:R-:W-:Y:S02]  /*3a90*/  IMAD R6, R2.reuse, R6, R18 ;  /* 0x0000000602067224 */ /* 0x040fe400078e0212 */
[----:B------:R-:W0:Y:S01]  /*3aa0*/  S2R R18, SR_TID.X ;  /* 0x0000000000127919 */ /* 0x000e220000002100 */
[----:B------:R-:W-:Y:S02]  /*3ab0*/  IMAD.MOV R7, RZ, RZ, -R7 ;  /* 0x000000ffff077224 */ /* 0x000fe400078e0a07 */
[--C-:B------:R-:W-:Y:S01]  /*3ac0*/  @!P6 IMAD.IADD R27, R27, 0x1, -R2.reuse ;  /* 0x000000011b1be824 */ /* 0x100fe200078e0a02 */
[C---:B------:R-:W-:Y:S01]  /*3ad0*/  ISETP.GT.U32.AND P6, PT, R2.reuse, R25, PT ;  /* 0x000000190200720c */ /* 0x040fe20003fc4070 */
[----:B------:R-:W-:Y:S02]  /*3ae0*/  IMAD R9, R2, R7, R9 ;  /* 0x0000000702097224 */ /* 0x000fe400078e0209 */
[----:B------:R-:W-:Y:S01]  /*3af0*/  IMAD.HI.U32 R5, R5, R0, RZ ;  /* 0x0000000005057227 */ /* 0x000fe200078e00ff */
[----:B------:R-:W2:Y:S03]  /*3b00*/  LDL.LU R7, [R1+0x6dc] ;  /* 0x0006dc0001077983 */ /* 0x000ea60000300800 */
[----:B------:R-:W-:-:S02]  /*3b10*/  @!P5 IMAD.IADD R28, R28, 0x1, -R2 ;  /* 0x000000011c1cd824 */ /* 0x000fc400078e0a02 */
[----:B------:R-:W-:Y:S02]  /*3b20*/  IMAD.MOV R5, RZ, RZ, -R5 ;  /* 0x000000ffff057224 */ /* 0x000fe400078e0a05 */
[----:B------:R-:W-:Y:S01]  /*3b30*/  @!P0 IMAD.MOV R19, RZ, RZ, -R19 ;  /* 0x000000ffff138224 */ /* 0x000fe200078e0a13 */
[C---:B------:R-:W-:Y:S01]  /*3b40*/  ISETP.GT.U32.AND P5, PT, R2.reuse, R28, PT ;  /* 0x0000001c0200720c */ /* 0x040fe20003fa4070 */
[----:B------:R-:W-:Y:S01]  /*3b50*/  @!P6 IMAD.IADD R25, R25, 0x1, -R2 ;  /* 0x000000011919e824 */ /* 0x000fe200078e0a02 */
[C---:B------:R-:W-:Y:S01]  /*3b60*/  ISETP.GT.U32.AND P6, PT, R2.reuse, R9, PT ;  /* 0x000000090200720c */ /* 0x040fe20003fc4070 */
[----:B------:R-:W-:Y:S01]  /*3b70*/  IMAD R5, R2, R5, R0 ;  /* 0x0000000502057224 */ /* 0x000fe200078e0200 */
[----:B------:R-:W-:Y:S01]  /*3b80*/  LOP3.LUT R0, R4, 0x50, RZ, 0xfc, !PT ;  /* 0x0000005004007812 */ /* 0x000fe200078efcff */
[----:B------:R-:W-:Y:S01]  /*3b90*/  @!P4 IMAD.MOV R20, RZ, RZ, -R20 ;  /* 0x000000ffff14c224 */ /* 0x000fe200078e0a14 */
[----:B------:R1:W-:Y:S01]  /*3ba0*/  STL [R1+0x69c], R19 ;  /* 0x00069c1301007387 */ /* 0x0003e20000100800 */
[----:B------:R-:W-:Y:S01]  /*3bb0*/  @!P2 IMAD.MOV R21, RZ, RZ, -R21 ;  /* 0x000000ffff15a224 */ /* 0x000fe200078e0a15 */
[C---:B------:R-:W-:Y:S01]  /*3bc0*/  ISETP.GT.U32.AND P4, PT, R2.reuse, R24, PT ;  /* 0x000000180200720c */ /* 0x040fe20003f84070 */
[----:B------:R-:W-:Y:S01]  /*3bd0*/  @!P3 IMAD.MOV R22, RZ, RZ, -R22 ;  /* 0x000000ffff16b224 */ /* 0x000fe200078e0a16 */
[----:B------:R4:W-:Y:S01]  /*3be0*/  STL [R1+0x6a0], R20 ;  /* 0x0006a01401007387 */ /* 0x0009e20000100800 */
[----:B------:R-:W-:-:S02]  /*3bf0*/  ISETP.GT.U32.AND P2, PT, R2, R26, PT ;  /* 0x0000001a0200720c */ /* 0x000fc40003f44070 */
[--C-:B------:R-:W-:Y:S01]  /*3c00*/  @!P5 IMAD.IADD R28, R28, 0x1, -R2.reuse ;  /* 0x000000011c1cd824 */ /* 0x100fe200078e0a02 */
[----:B------:R-:W-:Y:S01]  /*3c10*/  ISETP.GE.AND P5, PT, R0, RZ, PT ;  /* 0x000000ff0000720c */ /* 0x000fe20003fa6270 */
[----:B------:R3:W-:Y:S01]  /*3c20*/  STL [R1+0x6a4], R21 ;  /* 0x0006a41501007387 */ /* 0x0007e20000100800 */
[----:B0-----:R-:W-:Y:S01]  /*3c30*/  IMAD.SHL.U32 R0, R18, 0x20, RZ ;  /* 0x0000002012007824 */ /* 0x001fe200078e00ff */
[----:B-1----:R-:W-:Y:S01]  /*3c40*/  LOP3.LUT R19, R4, 0x40, RZ, 0xfc, !PT ;  /* 0x0000004004137812 */ /* 0x002fe200078efcff */
[--C-:B------:R-:W-:Y:S01]  /*3c50*/  @!P6 IMAD.IADD R9, R9, 0x1, -R2.reuse ;  /* 0x000000010909e824 */ /* 0x100fe200078e0a02 */
[----:B------:R-:W-:Y:S01]  /*3c60*/  STL [R1+0x6a8], R22 ;  /* 0x0006a81601007387 */ /* 0x000fe20000100800 */
[----:B------:R-:W-:Y:S01]  /*3c70*/  ISETP.GT.U32.AND P3, PT, R2, R27, PT ;  /* 0x0000001b0200720c */ /* 0x000fe20003f64070 */
[--C-:B------:R-:W-:Y:S01]  /*3c80*/  @!P4 IMAD.IADD R24, R24, 0x1, -R2.reuse ;  /* 0x000000011818c824 */ /* 0x100fe200078e0a02 */
[----:B------:R-:W-:Y:S01]  /*3c90*/  ISETP.GE.AND P6, PT, R19, RZ, PT ;  /* 0x000000ff1300720c */ /* 0x000fe20003fc6270 */
[----:B------:R0:W-:Y:S01]  /*3ca0*/  STL [R1+0x5b8], R0 ;  /* 0x0005b80001007387 */ /* 0x0001e20000100800 */
[----:B------:R-:W-:Y:S01]  /*3cb0*/  ISETP.GT.U32.AND P0, PT, R2, R23, PT ;  /* 0x000000170200720c */ /* 0x000fe20003f04070 */
[----:B------:R-:W-:Y:S01]  /*3cc0*/  @!P2 IMAD.IADD R26, R26, 0x1, -R2 ;  /* 0x000000011a1aa824 */ /* 0x000fe200078e0a02 */
[C---:B------:R-:W-:Y:S01]  /*3cd0*/  ISETP.GT.U32.AND P4, PT, R2.reuse, R10, PT ;  /* 0x0000000a0200720c */ /* 0x040fe20003f84070 */
[----:B------:R-:W2:Y:S01]  /*3ce0*/  LDL.LU R19, [R1+0xdc] ;  /* 0x0000dc0001137983 */ /* 0x000ea20000300800 */
[----:B------:R-:W-:-:S02]  /*3cf0*/  ISETP.GT.U32.AND P2, PT, R2, R6, PT ;  /* 0x000000060200720c */ /* 0x000fc40003f44070 */
[----:B----4-:R-:W-:-:S03]  /*3d00*/  LOP3.LUT R20, R4, 0x48, RZ, 0xfc, !PT ;  /* 0x0000004804147812 */ /* 0x010fc600078efcff */
[--C-:B------:R-:W-:Y:S01]  /*3d10*/  @!P3 IMAD.IADD R27, R27, 0x1, -R2.reuse ;  /* 0x000000011b1bb824 */ /* 0x100fe200078e0a02 */
[----:B------:R-:W-:Y:S02]  /*3d20*/  ISETP.GT.U32.AND P3, PT, R2, R8, PT ;  /* 0x000000080200720c */ /* 0x000fe40003f64070 */
[----:B---3--:R-:W-:Y:S01]  /*3d30*/  LOP3.LUT R21, R4, 0x38, RZ, 0xfc, !PT ;  /* 0x0000003804157812 */ /* 0x008fe200078efcff */
[--C-:B------:R-:W-:Y:S01]  /*3d40*/  @!P0 IMAD.IADD R23, R23, 0x1, -R2.reuse ;  /* 0x0000000117178824 */ /* 0x100fe200078e0a02 */
[----:B------:R-:W-:Y:S01]  /*3d50*/  ISETP.GT.U32.AND P0, PT, R2, R11, PT ;  /* 0x0000000b0200720c */ /* 0x000fe20003f04070 */
[--C-:B------:R-:W-:Y:S01]  /*3d60*/  @!P4 IMAD.IADD R10, R10, 0x1, -R2.reuse ;  /* 0x000000010a0ac824 */ /* 0x100fe200078e0a02 */
[----:B------:R-:W-:Y:S02]  /*3d70*/  ISETP.GE.AND P4, PT, R20, RZ, PT ;  /* 0x000000ff1400720c */ /* 0x000fe40003f86270 */
[----:B------:R-:W-:Y:S01]  /*3d80*/  LOP3.LUT R20, R4, 0x30, RZ, 0xfc, !PT ;  /* 0x0000003004147812 */ /* 0x000fe200078efcff */
[----:B------:R-:W-:Y:S01]  /*3d90*/  @!P2 IMAD.IADD R6, R6, 0x1, -R2 ;  /* 0x000000010606a824 */ /* 0x000fe200078e0a02 */
[----:B------:R-:W-:-:S02]  /*3da0*/  ISETP.GE.AND P2, PT, R21, RZ, PT ;  /* 0x000000ff1500720c */ /* 0x000fc40003f46270 */
[----:B0-----:R-:W-:Y:S01]  /*3db0*/  LOP3.LUT R0, R0, 0x1c00, RZ, 0xc0, !PT ;  /* 0x00001c0000007812 */ /* 0x001fe200078ec0ff */
[----:B------:R-:W-:Y:S01]  /*3dc0*/  @!P3 IMAD.IADD R8, R8, 0x1, -R2 ;  /* 0x000000010808b824 */ /* 0x000fe200078e0a02 */
[----:B------:R-:W-:-:S03]  /*3dd0*/  ISETP.GE.AND P3, PT, R20, RZ, PT ;  /* 0x000000ff1400720c */ /* 0x000fc60003f66270 */
[----:B------:R-:W-:Y:S01]  /*3de0*/  @!P0 IMAD.IADD R11, R11, 0x1, -R2 ;  /* 0x000000010b0b8824 */ /* 0x000fe200078e0a02 */
[----:B------:R-:W-:Y:S02]  /*3df0*/  ISETP.GT.U32.AND P0, PT, R2, R5, PT ;  /* 0x000000050200720c */ /* 0x000fe40003f04070 */
[----:B------:R-:W-:Y:S01]  /*3e00*/  LOP3.LUT R18, R18, 0x7, RZ, 0xc0, !PT ;  /* 0x0000000712127812 */ /* 0x000fe200078ec0ff */
[----:B------:R-:W-:Y:S02]  /*3e10*/  @!P1 IMAD.MOV R23, RZ, RZ, -R23 ;  /* 0x000000ffff179224 */ /* 0x000fe400078e0a17 */
[----:B------:R-:W-:Y:S02]  /*3e20*/  @!P5 IMAD.MOV R24, RZ, RZ, -R24 ;  /* 0x000000ffff18d224 */ /* 0x000fe400078e0a18 */
[C---:B------:R-:W-:Y:S02]  /*3e30*/  IMAD R0, R18.reuse, 0x80, R0 ;  /* 0x0000008012007824 */ /* 0x040fe400078e0200 */
[----:B------:R-:W-:-:S02]  /*3e40*/  IMAD R18, R18, 0x110, RZ ;  /* 0x0000011012127824 */ /* 0x000fc400078e02ff */
[----:B------:R-:W-:Y:S02]  /*3e50*/  @!P4 IMAD.MOV R25, RZ, RZ, -R25 ;  /* 0x000000ffff19c224 */ /* 0x000fe400078e0a19 */
[----:B------:R-:W-:Y:S01]  /*3e60*/  @!P6 IMAD.MOV R26, RZ, RZ, -R26 ;  /* 0x000000ffff1ae224 */ /* 0x000fe200078e0a1a */
[----:B------:R-:W-:Y:S01]  /*3e70*/  STL [R1+0x6ac], R23 ;  /* 0x0006ac1701007387 */ /* 0x000fe20000100800 */
[----:B------:R-:W-:Y:S01]  /*3e80*/  @!P2 IMAD.MOV R27, RZ, RZ, -R27 ;  /* 0x000000ffff1ba224 */ /* 0x000fe200078e0a1b */
[----:B------:R-:W-:Y:S01]  /*3e90*/  ISETP.GE.AND P6, PT, R4, RZ, PT ;  /* 0x000000ff0400720c */ /* 0x000fe20003fc6270 */
[----:B------:R-:W-:Y:S01]  /*3ea0*/  @!P3 IMAD.MOV R28, RZ, RZ, -R28 ;  /* 0x000000ffff1cb224 */ /* 0x000fe200078e0a1c */
[----:B------:R-:W-:Y:S01]  /*3eb0*/  STL [R1+0x6b0], R24 ;  /* 0x0006b01801007387 */ /* 0x000fe20000100800 */
[----:B------:R-:W-:Y:S01]  /*3ec0*/  @!P0 IMAD.IADD R5, R5, 0x1, -R2 ;  /* 0x0000000105058824 */ /* 0x000fe200078e0a02 */
[----:B------:R-:W-:Y:S01]  /*3ed0*/  ISETP.GT.U32.AND P0, PT, R2, R11, PT ;  /* 0x0000000b0200720c */ /* 0x000fe20003f04070 */
[----:B------:R-:W-:Y:S01]  /*3ee0*/  IMAD.IADD R3, R0, 0x1, R3 ;  /* 0x0000000100037824 */ /* 0x000fe200078e0203 */
[----:B------:R-:W-:Y:S01]  /*3ef0*/  STL [R1+0x6b4], R25 ;  /* 0x0006b41901007387 */ /* 0x000fe20000100800 */
[----:B------:R-:W-:-:S03]  /*3f00*/  ISETP.GT.U32.AND P1, PT, R2, R10, PT ;  /* 0x0000000a0200720c */ /* 0x000fc60003f24070 */
[----:B------:R-:W-:Y:S04]  /*3f10*/  STL [R1+0x6b8], R26 ;  /* 0x0006b81a01007387 */ /* 0x000fe80000100800 */
[----:B------:R-:W-:Y:S04]  /*3f20*/  STL [R1+0x6bc], R27 ;  /* 0x0006bc1b01007387 */ /* 0x000fe80000100800 */
[----:B------:R-:W-:Y:S01]  /*3f30*/  STL [R1+0x6c0], R28 ;  /* 0x0006c01c01007387 */ /* 0x000fe20000100800 */
[--C-:B------:R-:W-:Y:S01]  /*3f40*/  @!P0 IMAD.IADD R11, R11, 0x1, -R2.reuse ;  /* 0x000000010b0b8824 */ /* 0x100fe200078e0a02 */
[----:B------:R-:W-:Y:S01]  /*3f50*/  ISETP.GE.AND P0, PT, R17, RZ, PT ;  /* 0x000000ff1100720c */ /* 0x000fe20003f06270 */
[----:B------:R-:W-:Y:S01]  /*3f60*/  @!P1 IMAD.IADD R10, R10, 0x1, -R2 ;  /* 0x000000010a0a9824 */ /* 0x000fe200078e0a02 */
[----:B------:R-:W-:-:S02]  /*3f70*/  ISETP.GT.U32.AND P4, PT, R2, R9, PT ;  /* 0x000000090200720c */ /* 0x000fc40003f84070 */
[----:B------:R-:W-:Y:S02]  /*3f80*/  ISETP.GE.AND P1, PT, R16, RZ, PT ;  /* 0x000000ff1000720c */ /* 0x000fe40003f26270 */
[C---:B------:R-:W-:Y:S02]  /*3f90*/  ISETP.GT.U32.AND P5, PT, R2.reuse, R6, PT ;  /* 0x000000060200720c */ /* 0x040fe40003fa4070 */
[----:B------:R-:W-:-:S07]  /*3fa0*/  ISETP.GT.U32.AND P2, PT, R2, R8, PT ;  /* 0x000000080200720c */ /* 0x000fce0003f44070 */
[----:B------:R-:W-:Y:S01]  /*3fb0*/  @!P4 IMAD.IADD R9, R9, 0x1, -R2 ;  /* 0x000000010909c824 */ /* 0x000fe200078e0a02 */
[----:B------:R-:W-:-:S03]  /*3fc0*/  ISETP.GE.AND P4, PT, R15, RZ, PT ;  /* 0x000000ff0f00720c */ /* 0x000fc60003f86270 */
[--C-:B------:R-:W-:Y:S01]  /*3fd0*/  @!P5 IMAD.IADD R6, R6, 0x1, -R2.reuse ;  /* 0x000000010606d824 */ /* 0x100fe200078e0a02 */
[----:B------:R-:W-:Y:S01]  /*3fe0*/  ISETP.GE.AND P5, PT, R14, RZ, PT ;  /* 0x000000ff0e00720c */ /* 0x000fe20003fa6270 */
[----:B------:R-:W-:Y:S01]  /*3ff0*/  @!P2 IMAD.IADD R8, R8, 0x1, -R2 ;  /* 0x000000010808a824 */ /* 0x000fe200078e0a02 */
[----:B------:R-:W-:Y:S02]  /*4000*/  ISETP.GE.AND P2, PT, R13, RZ, PT ;  /* 0x000000ff0d00720c */ /* 0x000fe40003f46270 */
[----:B--2---:R-:W-:-:S05]  /*4010*/  LOP3.LUT R4, R18, R19, RZ, 0x3c, !PT ;  /* 0x0000001312047212 */ /* 0x004fca00078e3cff */
[----:B------:R0:W-:Y:S04]  /*4020*/  STL [R1+0xdc], R4 ;  /* 0x0000dc0401007387 */ /* 0x0001e80000100800 */
[----:B------:R-:W-:Y:S04]  /*4030*/  STL [R1+0x360], R3 ;  /* 0x0003600301007387 */ /* 0x000fe80000100800 */
[----:B------:R1:W-:Y:S04]  /*4040*/  STL [R1+0x5c0], R3 ;  /* 0x0005c00301007387 */ /* 0x0003e80000100800 */
[----:B------:R-:W0:Y:S04]  /*4050*/  LDL.LU R19, [R1+0x8] ;  /* 0x0000080001137983 */ /* 0x000e280000300800 */
[----:B------:R-:W1:Y:S04]  /*4060*/  LDL.LU R0, [R1+0x4] ;  /* 0x0000040001007983 */ /* 0x000e680000300800 */
[----:B------:R-:W2:Y:S04]  /*4070*/  LDL.LU R18, [R1] ;  /* 0x0000000001127983 */ /* 0x000ea80000300800 */
[----:B------:R-:W3:Y:S04]  /*4080*/  LDL.LU R17, [R1+0xc8] ;  /* 0x0000c80001117983 */ /* 0x000ee80000300800 */
[----:B------:R-:W4:Y:S04]  /*4090*/  LDL.LU R16, [R1+0xcc] ;  /* 0x0000cc0001107983 */ /* 0x000f280000300800 */
[----:B------:R-:W3:Y:S04]  /*40a0*/  LDL.LU R15, [R1+0xd4] ;  /* 0x0000d400010f7983 */ /* 0x000ee80000300800 */
[----:B------:R-:W4:Y:S04]  /*40b0*/  LDL.LU R14, [R1+0xd0] ;  /* 0x0000d000010e7983 */ /* 0x000f280000300800 */
[----:B------:R-:W4:Y:S01]  /*40c0*/  LDL.LU R13, [R1+0x3c] ;  /* 0x00003c00010d7983 */ /* 0x000f220000300800 */
[----:B------:R-:W-:Y:S01]  /*40d0*/  ISETP.GT.U32.AND P3, PT, R2, R5, PT ;  /* 0x000000050200720c */ /* 0x000fe20003f64070 */
[----:B------:R-:W-:-:S02]  /*40e0*/  @!P0 IMAD.MOV R11, RZ, RZ, -R11 ;  /* 0x000000ffff0b8224 */ /* 0x000fc400078e0a0b */
[----:B------:R-:W-:Y:S02]  /*40f0*/  @!P1 IMAD.MOV R10, RZ, RZ, -R10 ;  /* 0x000000ffff0a9224 */ /* 0x000fe400078e0a0a */
[----:B------:R-:W-:Y:S02]  /*4100*/  @!P4 IMAD.MOV R9, RZ, RZ, -R9 ;  /* 0x000000ffff09c224 */ /* 0x000fe400078e0a09 */
[----:B------:R-:W-:Y:S01]  /*4110*/  @!P6 IMAD.MOV R6, RZ, RZ, -R6 ;  /* 0x000000ffff06e224 */ /* 0x000fe200078e0a06 */
[----:B------:R-:W-:Y:S01]  /*4120*/  STL [R1+0x6c4], R11 ;  /* 0x0006c40b01007387 */ /* 0x000fe20000100800 */
[----:B------:R-:W-:-:S04]  /*4130*/  @!P5 IMAD.MOV R8, RZ, RZ, -R8 ;  /* 0x000000ffff08d224 */ /* 0x000fc800078e0a08 */
[----:B------:R-:W-:Y:S01]  /*4140*/  @!P3 IMAD.IADD R5, R5, 0x1, -R2 ;  /* 0x000000010505b824 */ /* 0x000fe200078e0a02 */
[----:B------:R-:W-:Y:S02]  /*4150*/  ISETP.NE.AND P3, PT, R7, RZ, PT ;  /* 0x000000ff0700720c */ /* 0x000fe40003f65270 */
[----:B------:R-:W-:Y:S01]  /*4160*/  LOP3.LUT R7, RZ, R7, RZ, 0x33, !PT ;  /* 0x00000007ff077212 */ /* 0x000fe200078e33ff */
[----:B------:R-:W-:Y:S01]  /*4170*/  @!P2 IMAD.MOV R5, RZ, RZ, -R5 ;  /* 0x000000ffff05a224 */ /* 0x000fe200078e0a05 */
[----:B------:R-:W-:Y:S04]  /*4180*/  STL [R1+0x6c8], R10 ;  /* 0x0006c80a01007387 */ /* 0x000fe80000100800 */
[----:B------:R-:W-:Y:S04]  /*4190*/  STL [R1+0x6cc], R9 ;  /* 0x0006cc0901007387 */ /* 0x000fe80000100800 */
[----:B------:R-:W-:Y:S04]  /*41a0*/  STL [R1+0x6d0], R6 ;  /* 0x0006d00601007387 */ /* 0x000fe80000100800 */
[----:B------:R-:W-:Y:S04]  /*41b0*/  STL [R1+0x6d4], R8 ;  /* 0x0006d40801007387 */ /* 0x000fe80000100800 */
[----:B------:R-:W-:Y:S01]  /*41c0*/  STL [R1+0x6d8], R5 ;  /* 0x0006d80501007387 */ /* 0x000fe20000100800 */
[----:B0-----:R-:W-:-:S02]  /*41d0*/  SEL R4, R7, R19, !P3 ;  /* 0x0000001307047207 */ /* 0x001fc40005800000 */
[----:B-1----:R-:W-:-:S03]  /*41e0*/  SEL R3, R7, R0, !P3 ;  /* 0x0000000007037207 */ /* 0x002fc60005800000 */
[----:B------:R-:W-:Y:S01]  /*41f0*/  STL [R1+0x14], R4 ;  /* 0x0000140401007387 */ /* 0x000fe20000100800 */
[C---:B------:R-:W-:Y:S02]  /*4200*/  SEL R0, R7.reuse, R29, !P3 ;  /* 0x0000001d07007207 */ /* 0x040fe40005800000 */
[C---:B--2---:R-:W-:Y:S01]  /*4210*/  SEL R2, R7.reuse, R18, !P3 ;  /* 0x0000001207027207 */ /* 0x044fe20005800000 */
[----:B------:R0:W-:Y:S04]  /*4220*/  STL [R1+0x10], R3 ;  /* 0x0000100301007387 */ /* 0x0001e80000100800 */
[----:B------:R3:W-:Y:S01]  /*4230*/  STL [R1+0xc], R2 ;  /* 0x00000c0201007387 */ /* 0x0007e20000100800 */
[----:B0-----:R-:W-:-:S03]  /*4240*/  SEL R3, R7, R12, !P3 ;  /* 0x0000000c07037207 */ /* 0x001fc60005800000 */
[----:B------:R4:W-:Y:S01]  /*4250*/  STL [R1+0x8], R0 ;  /* 0x0000080001007387 */ /* 0x0009e20000100800 */
[----:B---3--:R-:W-:-:S03]  /*4260*/  SEL R2, R7, R17, !P3 ;  /* 0x0000001107027207 */ /* 0x008fc60005800000 */
[----:B------:R-:W-:Y:S04]  /*4270*/  STL [R1+0x4], R3 ;  /* 0x0000040301007387 */ /* 0x000fe80000100800 */
[----:B------:R-:W2:Y:S01]  /*4280*/  LDL.LU R5, [R1+0x44] ;  /* 0x0000440001057983 */ /* 0x000ea20000300800 */
[----:B----4-:R-:W-:-:S03]  /*4290*/  SEL R0, R7, R16, !P3 ;  /* 0x0000001007007207 */ /* 0x010fc60005800000 */
[----:B------:R-:W-:Y:S04]  /*42a0*/  STL [R1+0x28], R2 ;  /* 0x0000280201007387 */ /* 0x000fe80000100800 */
[----:B------:R-:W3:Y:S04]  /*42b0*/  LDL.LU R8, [R1+0x5c] ;  /* 0x00005c0001087983 */ /* 0x000ee80000300800 */
[----:B------:R0:W-:Y:S04]  /*42c0*/  STL [R1+0x30], R0 ;  /* 0x0000300001007387 */ /* 0x0001e80000100800 */
[----:B------:R-:W4:Y:S04]  /*42d0*/  LDL.LU R6, [R1+0x78] ;  /* 0x0000780001067983 */ /* 0x000f280000300800 */
[----:B------:R-:W4:Y:S04]  /*42e0*/  LDL.LU R9, [R1+0x88] ;  /* 0x0000880001097983 */ /* 0x000f280000300800 */
[----:B------:R-:W4:Y:S01]  /*42f0*/  LDL.LU R10, [R1+0xa8] ;  /* 0x0000a800010a7983 */ /* 0x000f220000300800 */
[----:B0-----:R-:W-:-:S03]  /*4300*/  SEL R0, R7, R15, !P3 ;  /* 0x0000000f07007207 */ /* 0x001fc60005800000 */
[----:B------:R-:W4:Y:S01]  /*4310*/  LDL.LU R11, [R1+0xc0] ;  /* 0x0000c000010b7983 */ /* 0x000f220000300800 */
[----:B------:R-:W-:-:S03]  /*4320*/  SEL R3, R7, R14, !P3 ;  /* 0x0000000e07037207 */ /* 0x000fc60005800000 */
[----:B------:R-:W4:Y:S04]  /*4330*/  LDL.LU R28, [R1+0xc4] ;  /* 0x0000c400011c7983 */ /* 0x000f280000300800 */
[----:B------:R-:W4:Y:S04]  /*4340*/  LDL.LU R12, [R1+0x8c] ;  /* 0x00008c00010c7983 */ /* 0x000f280000300800 */
[----:B------:R-:W4:Y:S04]  /*4350*/  LDL.LU R2, [R1+0x94] ;  /* 0x0000940001027983 */ /* 0x000f280000300800 */
[----:B------:R0:W-:Y:S04]  /*4360*/  STL [R1+0x34], R0 ;  /* 0x0000340001007387 */ /* 0x0001e80000100800 */
[----:B------:R-:W4:Y:S04]  /*4370*/  LDL.LU R4, [R1+0x98] ;  /* 0x0000980001047983 */ /* 0x000f280000300800 */
[----:B------:R-:W-:Y:S01]  /*4380*/  STL [R1+0x38], R3 ;  /* 0x0000380301007387 */ /* 0x000fe20000100800 */
[----:B0-----:R-:W-:-:S03]  /*4390*/  SEL R0, R7, R13, !P3 ;  /* 0x0000000d07007207 */ /* 0x001fc60005800000 */
[----:B------:R-:W4:Y:S04]  /*43a0*/  LDL.LU R27, [R1+0x9c] ;  /* 0x00009c00011b7983 */ /* 0x000f280000300800 */
[----:B------:R-:W4:Y:S04]  /*43b0*/  LDL.LU R26, [R1+0xa0] ;  /* 0x0000a000011a7983 */ /* 0x000f280000300800 */
[----:B------:R0:W-:Y:S04]  /*43c0*/  STL [R1+0x40], R0 ;  /* 0x0000400001007387 */ /* 0x0001e80000100800 */
[----:B------:R-:W4:Y:S04]  /*43d0*/  LDL.LU R25, [R1+0xa4] ;  /* 0x0000a40001197983 */ /* 0x000f280000300800 */
[----:B------:R-:W4:Y:S04]  /*43e0*/  LDL.LU R24, [R1+0xac] ;  /* 0x0000ac0001187983 */ /* 0x000f280000300800 */
[----:B------:R-:W4:Y:S04]  /*43f0*/  LDL.LU R23, [R1+0xb0] ;  /* 0x0000b00001177983 */ /* 0x000f280000300800 */
[----:B------:R-:W4:Y:S04]  /*4400*/  LDL.LU R22, [R1+0xbc] ;  /* 0x0000bc0001167983 */ /* 0x000f280000300800 */
[----:B------:R-:W4:Y:S04]  /*4410*/  LDL.LU R21, [R1+0xb4] ;  /* 0x0000b40001157983 */ /* 0x000f280000300800 */
[----:B------:R-:W4:Y:S04]  /*4420*/  LDL.LU R20, [R1+0xb8] ;  /* 0x0000b80001147983 */ /* 0x000f280000300800 */
[----:B------:R-:W4:Y:S04]  /*4430*/  LDL.LU R19, [R1+0x90] ;  /* 0x0000900001137983 */ /* 0x000f280000300800 */
[----:B0-----:R-:W4:Y:S04]  /*4440*/  LDL.LU R0, [R1+0x64] ;  /* 0x0000640001007983 */ /* 0x001f280000300800 */
[----:B------:R-:W4:Y:S04]  /*4450*/  LDL.LU R18, [R1+0x60] ;  /* 0x0000600001127983 */ /* 0x000f280000300800 */
[----:B------:R-:W4:Y:S04]  /*4460*/  LDL.LU R17, [R1+0x54] ;  /* 0x0000540001117983 */ /* 0x000f280000300800 */
[----:B------:R-:W4:Y:S04]  /*4470*/  LDL.LU R16, [R1+0x68] ;  /* 0x0000680001107983 */ /* 0x000f280000300800 */
[----:B------:R-:W4:Y:S04]  /*4480*/  LDL.LU R15, [R1+0x70] ;  /* 0x00007000010f7983 */ /* 0x000f280000300800 */
[----:B------:R-:W4:Y:S04]  /*4490*/  LDL.LU R14, [R1+0x6c] ;  /* 0x00006c00010e7983 */ /* 0x000f280000300800 */
[----:B------:R-:W4:Y:S04]  /*44a0*/  LDL.LU R13, [R1+0x84] ;  /* 0x00008400010d7983 */ /* 0x000f280000300800 */
[----:B------:R-:W4:Y:S04]  /*44b0*/  LDL.LU R29, [R1+0x7c] ;  /* 0x00007c00011d7983 */ /* 0x000f280000300800 */
[----:B------:R-:W4:Y:S01]  /*44c0*/  LDL.LU R3, [R1+0x2c] ;  /* 0x00002c0001037983 */ /* 0x000f220000300800 */
[----:B--2---:R-:W-:-:S05]  /*44d0*/  SEL R5, R7, R5, !P3 ;  /* 0x0000000507057207 */ /* 0x004fca0005800000 */
[----:B------:R0:W-:Y:S01]  /*44e0*/  STL [R1+0x48], R5 ;  /* 0x0000480501007387 */ /* 0x0001e20000100800 */
[----:B---3--:R-:W-:-:S03]  /*44f0*/  SEL R8, R7, R8, !P3 ;  /* 0x0000000807087207 */ /* 0x008fc60005800000 */
[----:B0-----:R-:W2:Y:S01]  /*4500*/  LDL.LU R5, [R1+0x6d8] ;  /* 0x0006d80001057983 */ /* 0x001ea20000300800 */
[----:B----4-:R-:W-:-:S03]  /*4510*/  SEL R6, R7, R6, !P3 ;  /* 0x0000000607067207 */ /* 0x010fc60005800000 */
[----:B------:R0:W-:Y:S01]  /*4520*/  STL [R1+0x4c], R8 ;  /* 0x00004c0801007387 */ /* 0x0001e20000100800 */
[C---:B------:R-:W-:Y:S02]  /*4530*/  SEL R9, R7.reuse, R9, !P3 ;  /* 0x0000000907097207 */ /* 0x040fe40005800000 */
[C---:B------:R-:W-:Y:S01]  /*4540*/  SEL R10, R7.reuse, R10, !P3 ;  /* 0x0000000a070a7207 */ /* 0x040fe20005800000 */
[----:B0-----:R-:W3:Y:S01]  /*4550*/  LDL.LU R8, [R1+0x6d4] ;  /* 0x0006d40001087983 */ /* 0x001ee20000300800 */
[----:B------:R-:W-:-:S03]  /*4560*/  SEL R11, R7, R11, !P3 ;  /* 0x0000000b070b7207 */ /* 0x000fc60005800000 */
[----:B------:R0:W-:Y:S01]  /*4570*/  STL [R1+0x50], R6 ;  /* 0x0000500601007387 */ /* 0x0001e20000100800 */
[C---:B------:R-:W-:Y:S02]  /*4580*/  SEL R28, R7.reuse, R28, !P3 ;  /* 0x0000001c071c7207 */ /* 0x040fe40005800000 */
[C---:B------:R-:W-:Y:S01]  /*4590*/  SEL R12, R7.reuse, R12, !P3 ;  /* 0x0000000c070c7207 */ /* 0x040fe20005800000 */
[----:B0-----:R-:W4:Y:S04]  /*45a0*/  LDL.LU R6, [R1+0x6d0] ;  /* 0x0006d00001067983 */ /* 0x001f280000300800 */
[----:B------:R0:W-:Y:S01]  /*45b0*/  STL [R1+0x58], R9 ;  /* 0x0000580901007387 */ /* 0x0001e20000100800 */
[C---:B------:R-:W-:Y:S02]  /*45c0*/  SEL R2, R7.reuse, R2, !P3 ;  /* 0x0000000207027207 */ /* 0x040fe40005800000 */
[C---:B------:R-:W-:Y:S01]  /*45d0*/  SEL R4, R7.reuse, R4, !P3 ;  /* 0x0000000407047207 */ /* 0x040fe20005800000 */
[----:B0-----:R-:W2:Y:S04]  /*45e0*/  LDL.LU R9, [R1+0x6cc] ;  /* 0x0006cc0001097983 */ /* 0x001ea80000300800 */
[----:B------:R0:W-:Y:S01]  /*45f0*/  STL [R1+0x5c], R10 ;  /* 0x00005c0a01007387 */ /* 0x0001e20000100800 */
[----:B------:R-:W-:-:S03]  /*4600*/  SEL R27, R7, R27, !P3 ;  /* 0x0000001b071b7207 */ /* 0x000fc60005800000 */
        /* <DEDUP_REMOVED lines=18> */
[----:B0-----:R-:W3:Y:S04]  /*4730*/  LDL.LU R27, [R1+0x6bc] ;  /* 0x0006bc00011b7983 */ /* 0x001ee80000300800 */
        /* <DEDUP_REMOVED lines=26> */
[----:B0-----:R-:W4:Y:S04]  /*48e0*/  LDL.LU R0, [R1+0x698] ;  /* 0x0006980001007983 */ /* 0x001f280000300800 */
[----:B------:R0:W-:Y:S04]  /*48f0*/  STL [R1+0x90], R18 ;  /* 0x0000901201007387 */ /* 0x0001e80000100800 */
        /* <DEDUP_REMOVED lines=10> */
[----:B0-----:R-:W4:Y:S01]  /*49a0*/  LDL.LU R13, [R1+0x680] ;  /* 0x00068000010d7983 */ /* 0x001f220000300800 */
[----:B------:R-:W-:-:S05]  /*49b0*/  SEL R29, R7, R29, !P3 ;  /* 0x0000001d071d7207 */ /* 0x000fca0005800000 */
[----:B------:R0:W-:Y:S02]  /*49c0*/  STL [R1+0x64], R29 ;  /* 0x0000641d01007387 */ /* 0x0001e40000100800 */
[----:B0-----:R-:W-:-:S05]  /*49d0*/  SEL R29, R7, R3, !P3 ;  /* 0x00000003071d7207 */ /* 0x001fca0005800000 */
[----:B------:R4:W-:Y:S01]  /*49e0*/  STL [R1+0x60], R29 ;  /* 0x0000601d01007387 */ /* 0x0009e20000100800 */
[C---:B--2---:R-:W-:Y:S02]  /*49f0*/  SEL R4, R7.reuse, R4, !P3 ;  /* 0x0000000407047207 */ /* 0x044fe40005800000 */
[C---:B---3--:R-:W-:Y:S02]  /*4a00*/  SEL R19, R7.reuse, R19, !P3 ;  /* 0x0000001307137207 */ /* 0x048fe40005800000 */
[C---:B----4-:R-:W-:Y:S02]  /*4a10*/  SEL R29, R7.reuse, R18, !P3 ;  /* 0x00000012071d7207 */ /* 0x050fe40005800000 */
[C---:B------:R-:W-:Y:S02]  /*4a20*/  SEL R18, R7.reuse, R12, !P3 ;  /* 0x0000000c07127207 */ /* 0x040fe40005800000 */
[C---:B------:R-:W-:Y:S02]  /*4a30*/  SEL R3, R7.reuse, R14, !P3 ;  /* 0x0000000e07037207 */ /* 0x040fe40005800000 */
[----:B------:R-:W-:-:S02]  /*4a40*/  SEL R14, R7, R15, !P3 ;  /* 0x0000000f070e7207 */ /* 0x000fc40005800000 */
[----:B------:R-:W-:-:S05]  /*4a50*/  SEL R13, R7, R13, !P3 ;  /* 0x0000000d070d7207 */ /* 0x000fca0005800000 */
[----:B------:R0:W-:Y:S04]  /*4a60*/  STL [R1+0x54], R13 ;  /* 0x0000540d01007387 */ /* 0x0001e80000100800 */
[----:B------:R1:W-:Y:S01]  /*4a70*/  STL [R1+0x44], R3 ;  /* 0x0000440301007387 */ /* 0x0003e20000100800 */
[C---:B0-----:R-:W-:Y:S02]  /*4a80*/  SEL R13, R7.reuse, R16, !P3 ;  /* 0x00000010070d7207 */ /* 0x041fe40005800000 */
[C---:B-1----:R-:W-:Y:S01]  /*4a90*/  SEL R3, R7.reuse, R17, !P3 ;  /* 0x0000001107037207 */ /* 0x042fe20005800000 */
[----:B------:R-:W-:Y:S01]  /*4aa0*/  STL [R1+0x3c], R14 ;  /* 0x00003c0e01007387 */ /* 0x000fe20000100800 */
[----:B------:R-:W-:-:S03]  /*4ab0*/  SEL R17, R7, R2, !P3 ;  /* 0x0000000207117207 */ /* 0x000fc60005800000 */
[----:B------:R-:W-:Y:S04]  /*4ac0*/  STL [R1+0x600], R3 ;  /* 0x0006000301007387 */ /* 0x000fe80000100800 */
[----:B------:R0:W-:Y:S01]  /*4ad0*/  STL [R1+0x2c], R13 ;  /* 0x00002c0d01007387 */ /* 0x0001e20000100800 */
[----:B------:R-:W-:-:S03]  /*4ae0*/  SEL R2, R7, R0, !P3 ;  /* 0x0000000007027207 */ /* 0x000fc60005800000 */
[----:B------:R-:W-:Y:S04]  /*4af0*/  STL [R1+0x604], R29 ;  /* 0x0006041d01007387 */ /* 0x000fe80000100800 */
[----:B------:R-:W-:Y:S04]  /*4b00*/  STL [R1+0x608], R18 ;  /* 0x0006081201007387 */ /* 0x000fe80000100800 */
[----:B------:R-:W-:Y:S04]  /*4b10*/  STL [R1+0x60c], R17 ;  /* 0x00060c1101007387 */ /* 0x000fe80000100800 */
[----:B------:R1:W-:Y:S04]  /*4b20*/  STL [R1+0x610], R4 ;  /* 0x0006100401007387 */ /* 0x0003e80000100800 */
[----:B------:R-:W2:Y:S04]  /*4b30*/  LDL.LU R0, [R1+0x67c] ;  /* 0x00067c0001007983 */ /* 0x000ea80000300800 */
[----:B------:R-:W3:Y:S04]  /*4b40*/  LDL.LU R12, [R1+0xc] ;  /* 0x00000c00010c7983 */ /* 0x000ee80000300800 */
[----:B0-----:R-:W4:Y:S04]  /*4b50*/  LDL.LU R13, [R1+0x8] ;  /* 0x00000800010d7983 */ /* 0x001f280000300800 */
[----:B------:R-:W4:Y:S04]  /*4b60*/  LDL.LU R14, [R1+0x4] ;  /* 0x00000400010e7983 */ /* 0x000f280000300800 */
[----:B------:R-:W4:Y:S04]  /*4b70*/  LDL.LU R15, [R1+0x28] ;  /* 0x00002800010f7983 */ /* 0x000f280000300800 */
[----:B-1----:R-:W4:Y:S04]  /*4b80*/  LDL.LU R4, [R1+0x30] ;  /* 0x0000300001047983 */ /* 0x002f280000300800 */
[----:B------:R-:W4:Y:S04]  /*4b90*/  LDL.LU R17, [R1+0x34] ;  /* 0x0000340001117983 */ /* 0x000f280000300800 */
[----:B------:R-:W4:Y:S04]  /*4ba0*/  LDL.LU R18, [R1+0x38] ;  /* 0x0000380001127983 */ /* 0x000f280000300800 */
[----:B------:R-:W4:Y:S04]  /*4bb0*/  LDL.LU R29, [R1+0x40] ;  /* 0x00004000011d7983 */ /* 0x000f280000300800 */
[----:B------:R-:W4:Y:S04]  /*4bc0*/  LDL.LU R3, [R1+0x48] ;  /* 0x0000480001037983 */ /* 0x000f280000300800 */
[----:B------:R0:W-:Y:S04]  /*4bd0*/  STL [R1+0x614], R2 ;  /* 0x0006140201007387 */ /* 0x0001e80000100800 */
[----:B0-----:R-:W4:Y:S04]  /*4be0*/  LDL.LU R2, [R1+0x10] ;  /* 0x0000100001027983 */ /* 0x001f280000300800 */
[----:B------:R0:W-:Y:S04]  /*4bf0*/  STL [R1+0x618], R19 ;  /* 0x0006181301007387 */ /* 0x0001e80000100800 */
[----:B0-----:R-:W4:Y:S01]  /*4c00*/  LDL.LU R19, [R1+0x14] ;  /* 0x0000140001137983 */ /* 0x001f220000300800 */
[----:B------:R-:W-:-:S02]  /*4c10*/  SEL R20, R7, R20, !P3 ;  /* 0x0000001407147207 */ /* 0x000fc40005800000 */
[C---:B------:R-:W-:Y:S02]  /*4c20*/  SEL R21, R7.reuse, R21, !P3 ;  /* 0x0000001507157207 */ /* 0x040fe40005800000 */
[C---:B------:R-:W-:Y:S02]  /*4c30*/  SEL R22, R7.reuse, R22, !P3 ;  /* 0x0000001607167207 */ /* 0x040fe40005800000 */
[C---:B------:R-:W-:Y:S01]  /*4c40*/  SEL R23, R7.reuse, R23, !P3 ;  /* 0x0000001707177207 */ /* 0x040fe20005800000 */
[----:B------:R-:W-:Y:S01]  /*4c50*/  STL [R1+0x61c], R20 ;  /* 0x00061c1401007387 */ /* 0x000fe20000100800 */
[C---:B------:R-:W-:Y:S02]  /*4c60*/  SEL R24, R7.reuse, R24, !P3 ;  /* 0x0000001807187207 */ /* 0x040fe40005800000 */
[C---:B------:R-:W-:Y:S01]  /*4c70*/  SEL R25, R7.reuse, R25, !P3 ;  /* 0x0000001907197207 */ /* 0x040fe20005800000 */
[----:B------:R-:W-:Y:S01]  /*4c80*/  STL [R1+0x620], R21 ;  /* 0x0006201501007387 */ /* 0x000fe20000100800 */
[----:B------:R-:W-:-:S02]  /*4c90*/  SEL R26, R7, R26, !P3 ;  /* 0x0000001a071a7207 */ /* 0x000fc40005800000 */
[C---:B------:R-:W-:Y:S01]  /*4ca0*/  SEL R27, R7.reuse, R27, !P3 ;  /* 0x0000001b071b7207 */ /* 0x040fe20005800000 */
[----:B------:R-:W-:Y:S01]  /*4cb0*/  STL [R1+0x624], R22 ;  /* 0x0006241601007387 */ /* 0x000fe20000100800 */
[C---:B------:R-:W-:Y:S02]  /*4cc0*/  SEL R28, R7.reuse, R28, !P3 ;  /* 0x0000001c071c7207 */ /* 0x040fe40005800000 */
[C---:B------:R-:W-:Y:S01]  /*4cd0*/  SEL R11, R7.reuse, R11, !P3 ;  /* 0x0000000b070b7207 */ /* 0x040fe20005800000 */
[----:B------:R-:W-:Y:S01]  /*4ce0*/  STL [R1+0x628], R23 ;  /* 0x0006281701007387 */ /* 0x000fe20000100800 */
[----:B------:R-:W-:-:S03]  /*4cf0*/  SEL R10, R7, R10, !P3 ;  /* 0x0000000a070a7207 */ /* 0x000fc60005800000 */
        /* <DEDUP_REMOVED lines=8> */
[----:B------:R-:W-:Y:S04]  /*4d80*/  STL [R1+0x63c], R28 ;  /* 0x00063c1c01007387 */ /* 0x000fe80000100800 */
[----:B------:R-:W-:Y:S04]  /*4d90*/  STL [R1+0x640], R11 ;  /* 0x0006400b01007387 */ /* 0x000fe80000100800 */
[----:B------:R-:W-:Y:S04]  /*4da0*/  STL [R1+0x644], R10 ;  /* 0x0006440a01007387 */ /* 0x000fe80000100800 */
[----:B------:R-:W-:Y:S04]  /*4db0*/  STL [R1+0x648], R9 ;  /* 0x0006480901007387 */ /* 0x000fe80000100800 */
[----:B------:R-:W-:Y:S04]  /*4dc0*/  STL [R1+0x64c], R8 ;  /* 0x00064c0801007387 */ /* 0x000fe80000100800 */
[----:B------:R-:W-:Y:S04]  /*4dd0*/  STL [R1+0x650], R5 ;  /* 0x0006500501007387 */ /* 0x000fe80000100800 */
[----:B------:R-:W-:Y:S01]  /*4de0*/  STL [R1+0x654], R6 ;  /* 0x0006540601007387 */ /* 0x000fe20000100800 */
[----:B--2---:R-:W-:-:S02]  /*4df0*/  IMAD R16, R0, UR10, RZ ;  /* 0x0000000a00107c24 */ /* 0x004fc4000f8e02ff */
[----:B---3--:R-:W-:-:S03]  /*4e00*/  IMAD R12, R12, UR6, RZ ;  /* 0x000000060c0c7c24 */ /* 0x008fc6000f8e02ff */
[----:B------:R-:W-:Y:S01]  /*4e10*/  STL [R1+0x658], R16 ;  /* 0x0006581001007387 */ /* 0x000fe20000100800 */
[----:B----4-:R-:W-:Y:S02]  /*4e20*/  IMAD R13, R13, UR6, RZ ;  /* 0x000000060d0d7c24 */ /* 0x010fe4000f8e02ff */
[----:B------:R-:W-:Y:S02]  /*4e30*/  IMAD R14, R14, UR6, RZ ;  /* 0x000000060e0e7c24 */ /* 0x000fe4000f8e02ff */
[----:B------:R-:W-:Y:S02]  /*4e40*/  IMAD R15, R15, UR6, RZ ;  /* 0x000000060f0f7c24 */ /* 0x000fe4000f8e02ff */
[----:B------:R-:W-:Y:S02]  /*4e50*/  IMAD R7, R2, UR6, RZ ;  /* 0x0000000602077c24 */ /* 0x000fe4000f8e02ff */
[----:B------:R-:W-:Y:S02]  /*4e60*/  IMAD R2, R4, UR6, RZ ;  /* 0x0000000604027c24 */ /* 0x000fe4000f8e02ff */
[----:B------:R-:W-:-:S02]  /*4e70*/  IMAD R4, R18, UR6, RZ ;  /* 0x0000000612047c24 */ /* 0x000fc4000f8e02ff */
[----:B------:R-:W-:-:S05]  /*4e80*/  IMAD R0, R19, UR6, RZ ;  /* 0x0000000613007c24 */ /* 0x000fca000f8e02ff */
[----:B------:R0:W-:Y:S04]  /*4e90*/  STL [R1+0x65c], R0 ;  /* 0x00065c0001007387 */ /* 0x0001e80000100800 */
[----:B------:R-:W-:Y:S04]  /*4ea0*/  STL [R1+0x660], R7 ;  /* 0x0006600701007387 */ /* 0x000fe80000100800 */
[----:B------:R-:W-:Y:S01]  /*4eb0*/  STL [R1+0x664], R12 ;  /* 0x0006640c01007387 */ /* 0x000fe20000100800 */
[----:B0-----:R-:W-:-:S03]  /*4ec0*/  IMAD R0, R17, UR6, RZ ;  /* 0x0000000611007c24 */ /* 0x001fc6000f8e02ff */
[----:B------:R-:W-:Y:S04]  /*4ed0*/  STL [R1+0x668], R13 ;  /* 0x0006680d01007387 */ /* 0x000fe80000100800 */
[----:B------:R-:W-:Y:S04]  /*4ee0*/  STL [R1+0x66c], R14 ;  /* 0x00066c0e01007387 */ /* 0x000fe80000100800 */
[----:B------:R0:W-:Y:S04]  /*4ef0*/  STL [R1+0x670], R15 ;  /* 0x0006700f01007387 */ /* 0x0001e80000100800 */
[----:B------:R1:W-:Y:S04]  /*4f00*/  STL [R1+0x4], R2 ;  /* 0x0000040201007387 */ /* 0x0003e80000100800 */
[----:B------:R2:W-:Y:S04]  /*4f10*/  STL [R1+0x8], R0 ;  /* 0x0000080001007387 */ /* 0x0005e80000100800 */
[----:B------:R-:W-:Y:S04]  /*4f20*/  STL [R1+0xc], R4 ;  /* 0x00000c0401007387 */ /* 0x000fe80000100800 */
[----:B0-----:R-:W3:Y:S01]  /*4f30*/  LDL.LU R15, [R1+0x58] ;  /* 0x00005800010f7983 */ /* 0x001ee20000300800 */
[----:B-1----:R-:W-:-:S02]  /*4f40*/  IMAD R2, R29, UR6, RZ ;  /* 0x000000061d027c24 */ /* 0x002fc4000f8e02ff */
[----:B--2---:R-:W-:-:S03]  /*4f50*/  IMAD R0, R3, UR6, RZ ;  /* 0x0000000603007c24 */ /* 0x004fc6000f8e02ff */
[----:B------:R-:W-:Y:S04]  /*4f60*/  STL [R1+0x10], R2 ;  /* 0x0000100201007387 */ /* 0x000fe80000100800 */
[----:B---3--:R0:W-:Y:S04]  /*4f70*/  STL [R1+0x674], R15 ;  /* 0x0006740f01007387 */ /* 0x0081e80000100800 */
[----:B------:R-:W-:Y:S04]  /*4f80*/  STL [R1+0x14], R0 ;  /* 0x0000140001007387 */ /* 0x000fe80000100800 */
[----:B0-----:R-:W2:Y:S04]  /*4f90*/  LDL.LU R15, [R1+0x50] ;  /* 0x00005000010f7983 */ /* 0x001ea80000300800 */
[----:B--2---:R0:W-:Y:S04]  /*4fa0*/  STL [R1+0x678], R15 ;  /* 0x0006780f01007387 */ /* 0x0041e80000100800 */
[----:B0-----:R-:W2:Y:S04]  /*4fb0*/  LDL.LU R15, [R1+0x4c] ;  /* 0x00004c00010f7983 */ /* 0x001ea80000300800 */
[----:B------:R-:W3:Y:S04]  /*4fc0*/  LDL.LU R14, [R1+0x5c] ;  /* 0x00005c00010e7983 */ /* 0x000ee80000300800 */
[----:B------:R-:W4:Y:S04]  /*4fd0*/  LDL.LU R13, [R1+0x80] ;  /* 0x00008000010d7983 */ /* 0x000f280000300800 */
[----:B------:R-:W3:Y:S04]  /*4fe0*/  LDL.LU R12, [R1+0x88] ;  /* 0x00008800010c7983 */ /* 0x000ee80000300800 */
        /* <DEDUP_REMOVED lines=24> */
[----:B------:R-:W3:Y:S01]  /*5170*/  LDL.LU R3, [R1+0x2c] ;  /* 0x00002c0001037983 */ /* 0x000ee20000300800 */
[----:B--2---:R-:W-:-:S05]  /*5180*/  IMAD R15, R15, UR6, RZ ;  /* 0x000000060f0f7c24 */ /* 0x004fca000f8e02ff */
[----:B------:R0:W-:Y:S04]  /*5190*/  STL [R1+0x18], R15 ;  /* 0x0000180f01007387 */ /* 0x0001e80000100800 */
[----:B0-----:R-:W2:Y:S02]  /*51a0*/  LDL.LU R15, [R1+0x678] ;  /* 0x00067800010f7983 */ /* 0x001ea40000300800 */
[----:B--2---:R-:W-:-:S05]  /*51b0*/  IMAD R15, R15, UR6, RZ ;  /* 0x000000060f0f7c24 */ /* 0x004fca000f8e02ff */
[----:B------:R0:W-:Y:S04]  /*51c0*/  STL [R1+0x1c], R15 ;  /* 0x00001c0f01007387 */ /* 0x0001e80000100800 */
[----:B0-----:R-:W2:Y:S01]  /*51d0*/  LDL.LU R15, [R1+0x674] ;  /* 0x00067400010f7983 */ /* 0x001ea20000300800 */
[----:B---3--:R-:W-:Y:S02]  /*51e0*/  IMAD R14, R14, UR6, RZ ;  /* 0x000000060e0e7c24 */ /* 0x008fe4000f8e02ff */
[----:B----4-:R-:W-:Y:S02]  /*51f0*/  IMAD R13, R13, UR6, RZ ;  /* 0x000000060d0d7c24 */ /* 0x010fe4000f8e02ff */
[----:B------:R-:W-:Y:S02]  /*5200*/  IMAD R12, R12, UR6, RZ ;  /* 0x000000060c0c7c24 */ /* 0x000fe4000f8e02ff */
[----:B------:R-:W-:-:S02]  /*5210*/  IMAD R7, R7, UR6, RZ ;  /* 0x0000000607077c24 */ /* 0x000fc4000f8e02ff */
[----:B------:R-:W-:Y:S02]  /*5220*/  IMAD R0, R0, UR6, RZ ;  /* 0x0000000600007c24 */ /* 0x000fe4000f8e02ff */
[----:B------:R-:W-:Y:S02]  /*5230*/  IMAD R16, R16, UR6, RZ ;  /* 0x0000000610107c24 */ /* 0x000fe4000f8e02ff */
[----:B------:R-:W-:Y:S02]  /*5240*/  IMAD R6, R6, UR6, RZ ;  /* 0x0000000606067c24 */ /* 0x000fe4000f8e02ff */
[----:B------:R-:W-:Y:S02]  /*5250*/  IMAD R5, R5, UR6, RZ ;  /* 0x0000000605057c24 */ /* 0x000fe4000f8e02ff */
        /* <DEDUP_REMOVED lines=20> */
[----:B--2---:R-:W-:-:S05]  /*53a0*/  IMAD R15, R15, UR6, RZ ;  /* 0x000000060f0f7c24 */ /* 0x004fca000f8e02ff */
[----:B------:R0:W-:Y:S04]  /*53b0*/  STL [R1+0x20], R15 ;  /* 0x0000200f01007387 */ /* 0x0001e80000100800 */
[----:B0-----:R-:W2:Y:S04]  /*53c0*/  LDL.LU R15, [R1+0x670] ;  /* 0x00067000010f7983 */ /* 0x001ea80000300800 */
[----:B------:R0:W-:Y:S04]  /*53d0*/  STL [R1+0x24], R14 ;  /* 0x0000240e01007387 */ /* 0x0001e80000100800 */
[----:B0-----:R-:W3:Y:S04]  /*53e0*/  LDL.LU R14, [R1+0x66c] ;  /* 0x00066c00010e7983 */ /* 0x001ee80000300800 */
[----:B------:R0:W-:Y:S04]  /*53f0*/  STL [R1+0x28], R13 ;  /* 0x0000280d01007387 */ /* 0x0001e80000100800 */
[----:B0-----:R-:W4:Y:S04]  /*5400*/  LDL.LU R13, [R1+0x668] ;  /* 0x00066800010d7983 */ /* 0x001f280000300800 */
[----:B------:R0:W-:Y:S04]  /*5410*/  STL [R1+0x30], R12 ;  /* 0x0000300c01007387 */ /* 0x0001e80000100800 */
[----:B0-----:R-:W2:Y:S04]  /*5420*/  LDL.LU R12, [R1+0x664] ;  /* 0x00066400010c7983 */ /* 0x001ea80000300800 */
        /* <DEDUP_REMOVED lines=25> */
[----:B0-----:R-:W3:Y:S04]  /*55c0*/  LDL.LU R25, [R1+0x630] ;  /* 0x0006300001197983 */ /* 0x001ee80000300800 */
        /* <DEDUP_REMOVED lines=24> */
[----:B--2---:R-:W-:-:S02]  /*5750*/  IMAD R26, R26, UR6, RZ ;  /* 0x000000061a1a7c24 */ /* 0x004fc4000f8e02ff */
[----:B---3--:R-:W-:Y:S02]  /*5760*/  IMAD R25, R25, UR6, RZ ;  /* 0x0000000619197c24 */ /* 0x008fe4000f8e02ff */
[----:B----4-:R-:W-:Y:S02]  /*5770*/  IMAD R24, R24, UR6, RZ ;  /* 0x0000000618187c24 */ /* 0x010fe4000f8e02ff */
        /* <DEDUP_REMOVED lines=8> */
[----:B------:R-:W-:-:S05]  /*5800*/  IMAD R29, R29, UR6, RZ ;  /* 0x000000061d1d7c24 */ /* 0x000fca000f8e02ff */
[----:B------:R-:W-:Y:S01]  /*5810*/  STL [R1+0x5c8], R29 ;  /* 0x0005c81d01007387 */ /* 0x000fe20000100800 */
[----:B------:R-:W-:-:S05]  /*5820*/  IMAD R3, R3, UR6, RZ ;  /* 0x0000000603037c24 */ /* 0x000fca000f8e02ff */
[----:B------:R0:W-:Y:S04]  /*5830*/  STL [R1], R3 ;  /* 0x0000000301007387 */ /* 0x0001e80000100800 */
[----:B------:R-:W-:Y:S01]  /*5840*/  STL [R1+0x5c4], R18 ;  /* 0x0005c41201007387 */ /* 0x000fe20000100800 */
[----:B0-----:R-:W-:-:S03]  /*5850*/  IMAD R3, R4, UR6, RZ ;  /* 0x0000000604037c24 */ /* 0x001fc6000f8e02ff */
[----:B------:R-:W-:Y:S04]  /*5860*/  STL [R1+0x5cc], R17 ;  /* 0x0005cc1101007387 */ /* 0x000fe80000100800 */
[----:B------:R-:W-:Y:S04]  /*5870*/  STL [R1+0x5d0], R2 ;  /* 0x0005d00201007387 */ /* 0x000fe80000100800 */
[----:B------:R-:W-:Y:S04]  /*5880*/  STL [R1+0x94], R3 ;  /* 0x0000940301007387 */ /* 0x000fe80000100800 */
[----:B------:R-:W-:Y:S04]  /*5890*/  STL [R1+0x5d4], R19 ;  /* 0x0005d41301007387 */ /* 0x000fe80000100800 */
        /* <DEDUP_REMOVED lines=13> */
[----:B0-----:R-:W3:Y:S01]  /*5970*/  LDL.LU R26, [R1+0x4] ;  /* 0x00000400011a7983 */ /* 0x001ee20000300800 */
[----:B------:R-:W-:-:S02]  /*5980*/  IMAD R27, R27, UR6, RZ ;  /* 0x000000061b1b7c24 */ /* 0x000fc4000f8e02ff */
[----:B------:R-:W-:Y:S02]  /*5990*/  IMAD R3, R28, UR6, RZ ;  /* 0x000000061c037c24 */ /* 0x000fe4000f8e02ff */
[----:B------:R-:W-:Y:S01]  /*59a0*/  IMAD R28, R11, UR6, RZ ;  /* 0x000000060b1c7c24 */ /* 0x000fe2000f8e02ff */
[----:B------:R-:W-:Y:S04]  /*59b0*/  STL [R1+0x5f4], R27 ;  /* 0x0005f41b01007387 */ /* 0x000fe80000100800 */
[----:B------:R0:W-:Y:S04]  /*59c0*/  STL [R1+0x5f8], R3 ;  /* 0x0005f80301007387 */ /* 0x0001e80000100800 */
[----:B------:R-:W-:Y:S04]  /*59d0*/  STL [R1+0x5fc], R28 ;  /* 0x0005fc1c01007387 */ /* 0x000fe80000100800 */
[----:B------:R-:W4:Y:S01]  /*59e0*/  LDL.LU R19, [R1+0x20] ;  /* 0x0000200001137983 */ /* 0x000f220000300800 */
[----:B------:R-:W-:-:S05]  /*59f0*/  LEA R2, P0, R0, UR14, 0x1 ;  /* 0x0000000e00027c11 */ /* 0x000fca000f8008ff */
[----:B------:R1:W-:Y:S01]  /*5a00*/  STL [R1+0x558], R2 ;  /* 0x0005580201007387 */ /* 0x0003e20000100800 */
[----:B------:R-:W-:Y:S01]  /*5a10*/  IMAD R11, R10, UR6, RZ ;  /* 0x000000060a0b7c24 */ /* 0x000fe2000f8e02ff */
[----:B0-----:R-:W-:Y:S01]  /*5a20*/  LEA R3, P1, R7, UR14, 0x1 ;  /* 0x0000000e07037c11 */ /* 0x001fe2000f8208ff */
[----:B------:R-:W-:Y:S01]  /*5a30*/  IMAD R10, R9, UR6, RZ ;  /* 0x00000006090a7c24 */ /* 0x000fe2000f8e02ff */
[----:B-1----:R-:W4:Y:S01]  /*5a40*/  LDL.LU R2, [R1+0x24] ;  /* 0x0000240001027983 */ /* 0x002f220000300800 */
[----:B------:R-:W-:Y:S02]  /*5a50*/  IMAD R9, R8, UR6, RZ ;  /* 0x0000000608097c24 */ /* 0x000fe4000f8e02ff */
[----:B------:R-:W-:Y:S01]  /*5a60*/  IMAD R8, R5, UR6, RZ ;  /* 0x0000000605087c24 */ /* 0x000fe2000f8e02ff */
[----:B------:R0:W-:Y:S01]  /*5a70*/  STL [R1+0x564], R3 ;  /* 0x0005640301007387 */ /* 0x0001e20000100800 */
[----:B------:R-:W-:Y:S01]  /*5a80*/  IMAD R5, R6, UR6, RZ ;  /* 0x0000000606057c24 */ /* 0x000fe2000f8e02ff */
[----:B------:R-:W-:-:S02]  /*5a90*/  LEA R6, P2, R12, UR14, 0x1 ;  /* 0x0000000e0c067c11 */ /* 0x000fc4000f8408ff */
[----:B------:R-:W4:Y:S01]  /*5aa0*/  LDL.LU R17, [R1+0x28] ;  /* 0x0000280001117983 */ /* 0x000f220000300800 */
[----:B0-----:R-:W-:-:S03]  /*5ab0*/  LEA R3, P3, R13, UR14, 0x1 ;  /* 0x0000000e0d037c11 */ /* 0x001fc6000f8608ff */
[----:B------:R0:W-:Y:S04]  /*5ac0*/  STL [R1+0x54c], R6 ;  /* 0x00054c0601007387 */ /* 0x0001e80000100800 */
[----:B------:R1:W-:Y:S04]  /*5ad0*/  STL [R1+0x55c], R3 ;  /* 0x00055c0301007387 */ /* 0x0003e80000100800 */
[----:B------:R-:W4:Y:S01]  /*5ae0*/  LDL.LU R18, [R1+0x30] ;  /* 0x0000300001127983 */ /* 0x000f220000300800 */
[----:B0-----:R-:W-:-:S05]  /*5af0*/  LEA R6, P4, R14, UR14, 0x1 ;  /* 0x0000000e0e067c11 */ /* 0x001fca000f8808ff */
[----:B------:R0:W-:Y:S04]  /*5b00*/  STL [R1+0x568], R6 ;  /* 0x0005680601007387 */ /* 0x0001e80000100800 */
[----:B------:R-:W4:Y:S01]  /*5b10*/  LDL.LU R29, [R1+0x34] ;  /* 0x00003400011d7983 */ /* 0x000f220000300800 */
[----:B-1----:R-:W-:Y:S02]  /*5b20*/  LEA R3, P5, R15, UR14, 0x1 ;  /* 0x0000000e0f037c11 */ /* 0x002fe4000f8a08ff */
[----:B------:R-:W-:-:S03]  /*5b30*/  LEA R4, P6, R16, UR12, 0x1 ;  /* 0x0000000c10047c11 */ /* 0x000fc6000f8c08ff */
[----:B------:R3:W-:Y:S01]  /*5b40*/  STL [R1+0x550], R3 ;  /* 0x0005500301007387 */ /* 0x0007e20000100800 */
[----:B0-----:R-:W-:Y:S02]  /*5b50*/  LEA.HI.X.SX32 R6, R16, UR13, 0x1, P6 ;  /* 0x0000000d10067c11 */ /* 0x001fe4000b0f0eff */
[----:B------:R-:W-:Y:S02]  /*5b60*/  LEA.HI.X.SX32 R16, R0, UR15, 0x1, P0 ;  /* 0x0000000f00107c11 */ /* 0x000fe400080f0eff */
[----:B------:R-:W-:Y:S02]  /*5b70*/  LEA.HI.X.SX32 R13, R13, UR15, 0x1, P3 ;  /* 0x0000000f0d0d7c11 */ /* 0x000fe400098f0eff */
[----:B------:R-:W-:Y:S02]  /*5b80*/  LEA.HI.X.SX32 R14, R14, UR15, 0x1, P4 ;  /* 0x0000000f0e0e7c11 */ /* 0x000fe4000a0f0eff */
[----:B------:R-:W-:Y:S02]  /*5b90*/  LEA.HI.X.SX32 R15, R15, UR15, 0x1, P5 ;  /* 0x0000000f0f0f7c11 */ /* 0x000fe4000a8f0eff */
[----:B--2---:R-:W-:-:S02]  /*5ba0*/  LEA R0, P0, R25, UR14, 0x1 ;  /* 0x0000000e19007c11 */ /* 0x004fc4000f8008ff */
[----:B---3--:R-:W-:-:S05]  /*5bb0*/  LEA R3, P6, R26, UR14, 0x1 ;  /* 0x0000000e1a037c11 */ /* 0x008fca000f8c08ff */
[----:B------:R0:W-:Y:S04]  /*5bc0*/  STL [R1+0x554], R3 ;  /* 0x0005540301007387 */ /* 0x0001e80000100800 */
[----:B------:R-:W-:Y:S01]  /*5bd0*/  STL [R1+0x53c], R16 ;  /* 0x00053c1001007387 */ /* 0x000fe20000100800 */
[----:B0-----:R-:W-:-:S03]  /*5be0*/  LEA.HI.X.SX32 R3, R7, UR15, 0x1, P1 ;  /* 0x0000000f07037c11 */ /* 0x001fc600088f0eff */
[----:B------:R-:W2:Y:S04]  /*5bf0*/  LDL.LU R7, [R1+0x40] ;  /* 0x0000400001077983 */ /* 0x000ea80000300800 */
[----:B------:R-:W-:Y:S04]  /*5c00*/  STL [R1+0x560], R0 ;  /* 0x0005600001007387 */ /* 0x000fe80000100800 */
[----:B------:R0:W-:Y:S02]  /*5c10*/  STL [R1+0x544], R3 ;  /* 0x0005440301007387 */ /* 0x0001e40000100800 */
[----:B0-----:R-:W-:-:S02]  /*5c20*/  LEA.HI.X.SX32 R3, R12, UR15, 0x1, P2 ;  /* 0x0000000f0c037c11 */ /* 0x001fc400090f0eff */
[----:B------:R-:W3:Y:S01]  /*5c30*/  LDL.LU R12, [R1+0x38] ;  /* 0x00003800010c7983 */ /* 0x000ee20000300800 */
[----:B------:R-:W-:-:S05]  /*5c40*/  LEA R0, P1, R24, UR14, 0x1 ;  /* 0x0000000e18007c11 */ /* 0x000fca000f8208ff */
[----:B------:R0:W-:Y:S01]  /*5c50*/  STL [R1+0x4f0], R0 ;  /* 0x0004f00001007387 */ /* 0x0001e20000100800 */
[----:B------:R-:W-:-:S03]  /*5c60*/  LEA R16, P2, R23, UR14, 0x1 ;  /* 0x0000000e17107c11 */ /* 0x000fc6000f8408ff */
[----:B0-----:R-:W2:Y:S04]  /*5c70*/  LDL.LU R0, [R1+0x48] ;  /* 0x0000480001007983 */ /* 0x001ea80000300800 */
[----:B------:R4:W-:Y:S04]  /*5c80*/  STL [R1+0x448], R3 ;  /* 0x0004480301007387 */ /* 0x0009e80000100800 */
[----:B------:R-:W-:Y:S04]  /*5c90*/  STL [R1+0x540], R16 ;  /* 0x0005401001007387 */ /* 0x000fe80000100800 */
[----:B------:R-:W2:Y:S01]  /*5ca0*/  LDL.LU R28, [R1+0x4c] ;  /* 0x00004c00011c7983 */ /* 0x000ea20000300800 */
[----:B----4-:R-:W-:-:S03]  /*5cb0*/  LEA R3, P3, R22, UR14, 0x1 ;  /* 0x0000000e16037c11 */ /* 0x010fc6000f8608ff */
[----:B------:R-:W-:Y:S04]  /*5cc0*/  STL [R1+0x450], R13 ;  /* 0x0004500d01007387 */ /* 0x000fe80000100800 */
[----:B------:R0:W-:Y:S04]  /*5cd0*/  STL [R1+0x548], R3 ;  /* 0x0005480301007387 */ /* 0x0001e80000100800 */
[----:B0-----:R-:W4:Y:S01]  /*5ce0*/  LDL.LU R3, [R1+0x50] ;  /* 0x0000500001037983 */ /* 0x001f220000300800 */
[----:B------:R-:W-:-:S03]  /*5cf0*/  LEA R13, P4, R21, UR14, 0x1 ;  /* 0x0000000e150d7c11 */ /* 0x000fc6000f8808ff */
[----:B------:R0:W-:Y:S04]  /*5d00*/  STL [R1+0x4ec], R14 ;  /* 0x0004ec0e01007387 */ /* 0x0001e80000100800 */
[----:B------:R1:W-:Y:S04]  /*5d10*/  STL [R1+0x44c], R13 ;  /* 0x00044c0d01007387 */ /* 0x0003e80000100800 */
[----:B------:R1:W-:Y:S04]  /*5d20*/  STL [R1+0x36c], R15 ;  /* 0x00036c0f01007387 */ /* 0x0003e80000100800 */
[----:B------:R-:W4:Y:S01]  /*5d30*/  LDL.LU R16, [R1+0x58] ;  /* 0x0000580001107983 */ /* 0x000f220000300800 */
[----:B0-----:R-:W-:-:S02]  /*5d40*/  LEA R14, P5, R20, UR14, 0x1 ;  /* 0x0000000e140e7c11 */ /* 0x001fc4000f8a08ff */
[----:B-1----:R-:W-:Y:S02]  /*5d50*/  LEA.HI.X.SX32 R13, R26, UR15, 0x1, P6 ;  /* 0x0000000f1a0d7c11 */ /* 0x002fe4000b0f0eff */
[----:B------:R-:W-:Y:S01]  /*5d60*/  LEA R15, P6, R19, UR14, 0x1 ;  /* 0x0000000e130f7c11 */ /* 0x000fe2000f8c08ff */
[----:B------:R0:W-:Y:S04]  /*5d70*/  STL [R1+0x45c], R14 ;  /* 0x00045c0e01007387 */ /* 0x0001e80000100800 */
[----:B------:R1:W-:Y:S04]  /*5d80*/  STL [R1+0x3b8], R13 ;  /* 0x0003b80d01007387 */ /* 0x0003e80000100800 */
[----:B------:R1:W-:Y:S04]  /*5d90*/  STL [R1+0x4f4], R15 ;  /* 0x0004f40f01007387 */ /* 0x0003e80000100800 */
[----:B------:R-:W4:Y:S01]  /*5da0*/  LDL.LU R27, [R1+0x5c] ;  /* 0x00005c00011b7983 */ /* 0x000f220000300800 */
[----:B0-----:R-:W-:-:S02]  /*5db0*/  LEA.HI.X.SX32 R14, R25, UR15, 0x1, P0 ;  /* 0x0000000f190e7c11 */ /* 0x001fc400080f0eff */
[----:B-1----:R-:W-:Y:S02]  /*5dc0*/  LEA R13, P0, R2, UR14, 0x1 ;  /* 0x0000000e020d7c11 */ /* 0x002fe4000f8008ff */
[----:B------:R-:W-:Y:S01]  /*5dd0*/  LEA.HI.X.SX32 R15, R24, UR15, 0x1, P1 ;  /* 0x0000000f180f7c11 */ /* 0x000fe200088f0eff */
        /* <DEDUP_REMOVED lines=9> */
[----:B------:R1:W-:Y:S01]  /*5e70*/  STL [R1+0x4f8], R15 ;  /* 0x0004f80f01007387 */ /* 0x0003e20000100800 */
[----:B0-----:R-:W-:-:S03]  /*5e80*/  LEA.HI.X.SX32 R14, R22, UR15, 0x1, P3 ;  /* 0x0000000f160e7c11 */ /* 0x001fc600098f0eff */
[----:B------:R-:W4:Y:S01]  /*5e90*/  LDL.LU R25, [R1+0x80] ;  /* 0x0000800001197983 */ /* 0x000f220000300800 */
[----:B-1----:R-:W-:Y:S02]  /*5ea0*/  LEA R13, P3, R29, UR14, 0x1 ;  /* 0x0000000e1d0d7c11 */ /* 0x002fe4000f8608ff */
[----:B------:R-:W-:Y:S01]  /*5eb0*/  LEA.HI.X.SX32 R15, R21, UR15, 0x1, P4 ;  /* 0x0000000f150f7c11 */ /* 0x000fe2000a0f0eff */
[----:B------:R-:W-:Y:S04]  /*5ec0*/  STL [R1+0x458], R14 ;  /* 0x0004580e01007387 */ /* 0x000fe80000100800 */
[----:B------:R0:W-:Y:S04]  /*5ed0*/  STL [R1+0x3cc], R13 ;  /* 0x0003cc0d01007387 */ /* 0x0001e80000100800 */
[----:B------:R-:W-:Y:S04]  /*5ee0*/  STL [R1+0x374], R15 ;  /* 0x0003740f01007387 */ /* 0x000fe80000100800 */
[----:B------:R-:W4:Y:S01]  /*5ef0*/  LDL.LU R24, [R1+0x84] ;  /* 0x0000840001187983 */ /* 0x000f220000300800 */
[----:B0-----:R-:W-:-:S02]  /*5f00*/  LEA.HI.X.SX32 R13, R20, UR15, 0x1, P5 ;  /* 0x0000000f140d7c11 */ /* 0x001fc4000a8f0eff */
[----:B---3--:R-:W-:-:S05]  /*5f10*/  LEA R14, P4, R12, UR14, 0x1 ;  /* 0x0000000e0c0e7c11 */ /* 0x008fca000f8808ff */
[----:B------:R2:W-:Y:S04]  /*5f20*/  STL [R1+0x46c], R14 ;  /* 0x00046c0e01007387 */ /* 0x0005e80000100800 */
[----:B------:R0:W-:Y:S04]  /*5f30*/  STL [R1+0x3c0], R13 ;  /* 0x0003c00d01007387 */ /* 0x0001e80000100800 */
[----:B------:R-:W3:Y:S01]  /*5f40*/  LDL.LU R23, [R1+0x88] ;  /* 0x0000880001177983 */ /* 0x000ee20000300800 */
[----:B--2---:R-:W-:Y:S02]  /*5f50*/  LEA R14, P5, R7, UR14, 0x1 ;  /* 0x0000000e070e7c11 */ /* 0x004fe4000f8a08ff */
[----:B0-----:R-:W-:-:S03]  /*5f60*/  LEA.HI.X.SX32 R13, R19, UR15, 0x1, P6 ;  /* 0x0000000f130d7c11 */ /* 0x001fc6000b0f0eff */
[----:B------:R0:W-:Y:S04]  /*5f70*/  STL [R1+0x4fc], R14 ;  /* 0x0004fc0e01007387 */ /* 0x0001e80000100800 */
[----:B------:R1:W-:Y:S04]  /*5f80*/  STL [R1+0x460], R13 ;  /* 0x0004600d01007387 */ /* 0x0003e80000100800 */
[----:B------:R-:W2:Y:S01]  /*5f90*/  LDL.LU R22, [R1+0x8c] ;  /* 0x00008c0001167983 */ /* 0x000ea20000300800 */
[----:B0-----:R-:W-:-:S05]  /*5fa0*/  LEA R14, P6, R0, UR14, 0x1 ;  /* 0x0000000e000e7c11 */ /* 0x001fca000f8c08ff */
[----:B------:R-:W-:Y:S01]  /*5fb0*/  STL [R1+0x3d4], R14 ;  /* 0x0003d40e01007387 */ /* 0x000fe20000100800 */
[----:B-1----:R-:W-:-:S03]  /*5fc0*/  LEA.HI.X.SX32 R13, R2, UR15, 0x1, P0 ;  /* 0x0000000f020d7c11 */ /* 0x002fc600080f0eff */
[----:B------:R-:W2:Y:S01]  /*5fd0*/  LDL.LU R21, [R1+0x90] ;  /* 0x0000900001157983 */ /* 0x000ea20000300800 */
[----:B------:R-:W-:-:S03]  /*5fe0*/  LEA R2, P0, R28, UR14, 0x1 ;  /* 0x0000000e1c027c11 */ /* 0x000fc6000f8008ff */
[----:B------:R0:W-:Y:S04]  /*5ff0*/  STL [R1+0x378], R13 ;  /* 0x0003780d01007387 */ /* 0x0001e80000100800 */
[----:B------:R-:W2:Y:S01]  /*6000*/  LDL.LU R20, [R1+0x78] ;  /* 0x0000780001147983 */ /* 0x000ea20000300800 */
[----:B0-----:R-:W-:-:S03]  /*6010*/  LEA.HI.X.SX32 R13, R17, UR15, 0x1, P1 ;  /* 0x0000000f110d7c11 */ /* 0x001fc600088f0eff */
[----:B------:R4:W-:Y:S04]  /*6020*/  STL [R1+0x474], R2 ;  /* 0x0004740201007387 */ /* 0x0009e80000100800 */
[----:B------:R-:W-:Y:S04]  /*6030*/  STL [R1+0x3c8], R13 ;  /* 0x0003c80d01007387 */ /* 0x000fe80000100800 */
[----:B------:R-:W2:Y:S01]  /*6040*/  LDL.LU R19, [R1+0x74] ;  /* 0x0000740001137983 */ /* 0x000ea20000300800 */
[----:B----4-:R-:W-:Y:S02]  /*6050*/  LEA R2, P1, R3, UR14, 0x1 ;  /* 0x0000000e03027c11 */ /* 0x010fe4000f8208ff */
[----:B------:R-:W-:-:S03]  /*6060*/  LEA.HI.X.SX32 R14, R18, UR15, 0x1, P2 ;  /* 0x0000000f120e7c11 */ /* 0x000fc600090f0eff */
[----:B------:R0:W-:Y:S04]  /*6070*/  STL [R1+0x500], R2 ;  /* 0x0005000201007387 */ /* 0x0001e80000100800 */
[----:B0-----:R-:W4:Y:S01]  /*6080*/  LDL.LU R2, [R1+0x70] ;  /* 0x0000700001027983 */ /* 0x001f220000300800 */
[----:B------:R-:W-:-:S03]  /*6090*/  LEA R13, P2, R16, UR14, 0x1 ;  /* 0x0000000e100d7c11 */ /* 0x000fc6000f8408ff */
[----:B------:R0:W-:Y:S04]  /*60a0*/  STL [R1+0x468], R14 ;  /* 0x0004680e01007387 */ /* 0x0001e80000100800 */
[----:B------:R-:W4:Y:S04]  /*60b0*/  LDL.LU R17, [R1+0x6c] ;  /* 0x00006c0001117983 */ /* 0x000f280000300800 */
[----:B------:R1:W-:Y:S01]  /*60c0*/  STL [R1+0x3dc], R13 ;  /* 0x0003dc0d01007387 */ /* 0x0003e20000100800 */
[----:B0-----:R-:W-:-:S03]  /*60d0*/  LEA.HI.X.SX32 R14, R29, UR15, 0x1, P3 ;  /* 0x0000000f1d0e7c11 */ /* 0x001fc600098f0eff */
[----:B------:R-:W4:Y:S04]  /*60e0*/  LDL.LU R29, [R1+0x68] ;  /* 0x00006800011d7983 */ /* 0x000f280000300800 */
[----:B------:R-:W-:Y:S01]  /*60f0*/  STL [R1+0x37c], R14 ;  /* 0x00037c0e01007387 */ /* 0x000fe20000100800 */
[----:B-1----:R-:W-:-:S03]  /*6100*/  LEA R13, P3, R27, UR14, 0x1 ;  /* 0x0000000e1b0d7c11 */ /* 0x002fc6000f8608ff */
[----:B------:R-:W4:Y:S01]  /*6110*/  LDL.LU R18, [R1+0x64] ;  /* 0x0000640001127983 */ /* 0x000f220000300800 */
[----:B------:R-:W-:-:S03]  /*6120*/  LEA.HI.X.SX32 R12, R12, UR15, 0x1, P4 ;  /* 0x0000000f0c0c7c11 */ /* 0x000fc6000a0f0eff */
[----:B------:R0:W-:Y:S04]  /*6130*/  STL [R1+0x47c], R13 ;  /* 0x00047c0d01007387 */ /* 0x0001e80000100800 */
[----:B------:R-:W4:Y:S04]  /*6140*/  LDL.LU R15, [R1+0x60] ;  /* 0x00006000010f7983 */ /* 0x000f280000300800 */
[----:B------:R1:W-:Y:S01]  /*6150*/  STL [R1+0x3d0], R12 ;  /* 0x0003d00c01007387 */ /* 0x0003e20000100800 */
[----:B0-----:R-:W-:-:S03]  /*6160*/  LEA R13, P4, R26, UR14, 0x1 ;  /* 0x0000000e1a0d7c11 */ /* 0x001fc6000f8808ff */
[----:B------:R-:W4:Y:S04]  /*6170*/  LDL.LU R14, [R1+0x54] ;  /* 0x00005400010e7983 */ /* 0x000f280000300800 */
[----:B------:R0:W-:Y:S01]  /*6180*/  STL [R1+0x504], R13 ;  /* 0x0005040d01007387 */ /* 0x0001e20000100800 */
[----:B-1----:R-:W-:-:S03]  /*6190*/  LEA.HI.X.SX32 R12, R7, UR15, 0x1, P5 ;  /* 0x0000000f070c7c11 */ /* 0x002fc6000a8f0eff */
[----:B0-----:R-:W4:Y:S01]  /*61a0*/  LDL.LU R13, [R1+0x44] ;  /* 0x00004400010d7983 */ /* 0x001f220000300800 */
[----:B------:R-:W-:-:S03]  /*61b0*/  LEA R7, P5, R25, UR14, 0x1 ;  /* 0x0000000e19077c11 */ /* 0x000fc6000f8a08ff */
[----:B------:R0:W-:Y:S01]  /*61c0*/  STL [R1+0x470], R12 ;  /* 0x0004700c01007387 */ /* 0x0001e20000100800 */
[----:B------:R-:W-:-:S03]  /*61d0*/  LEA.HI.X.SX32 R0, R0, UR15, 0x1, P6 ;  /* 0x0000000f00007c11 */ /* 0x000fc6000b0f0eff */
[----:B0-----:R-:W4:Y:S04]  /*61e0*/  LDL.LU R12, [R1+0x3c] ;  /* 0x00003c00010c7983 */ /* 0x001f280000300800 */
[----:B------:R0:W-:Y:S04]  /*61f0*/  STL [R1+0x3e4], R7 ;  /* 0x0003e40701007387 */ /* 0x0001e80000100800 */
[----:B0-----:R-:W4:Y:S04]  /*6200*/  LDL.LU R7, [R1+0x2c] ;  /* 0x00002c0001077983 */ /* 0x001f280000300800 */
[----:B------:R0:W-:Y:S02]  /*6210*/  STL [R1+0x380], R0 ;  /* 0x0003800001007387 */ /* 0x0001e40000100800 */
[----:B0-----:R-:W-:-:S05]  /*6220*/  LEA R0, P6, R24, UR14, 0x1 ;  /* 0x0000000e18007c11 */ /* 0x001fca000f8c08ff */
[----:B------:R0:W-:Y:S04]  /*6230*/  STL [R1+0x484], R0 ;  /* 0x0004840001007387 */ /* 0x0001e80000100800 */
[----:B0-----:R-:W4:Y:S01]  /*6240*/  LDL.LU R0, [R1] ;  /* 0x0000000001007983 */ /* 0x001f220000300800 */
[----:B------:R-:W-:Y:S02]  /*6250*/  LEA.HI.X.SX32 R28, R28, UR15, 0x1, P0 ;  /* 0x0000000f1c1c7c11 */ /* 0x000fe400080f0eff */
[----:B------:R-:W-:-:S03]  /*6260*/  LEA.HI.X.SX32 R3, R3, UR15, 0x1, P1 ;  /* 0x0000000f03037c11 */ /* 0x000fc600088f0eff */
[----:B------:R3:W-:Y:S01]  /*6270*/  STL [R1+0x3d8], R28 ;  /* 0x0003d81c01007387 */ /* 0x0007e20000100800 */
[----:B------:R-:W-:Y:S02]  /*6280*/  LEA.HI.X.SX32 R16, R16, UR15, 0x1, P2 ;  /* 0x0000000f10107c11 */ /* 0x000fe400090f0eff */
[----:B------:R-:W-:Y:S02]  /*6290*/  LEA.HI.X.SX32 R27, R27, UR15, 0x1, P3 ;  /* 0x0000000f1b1b7c11 */ /* 0x000fe400098f0eff */
[----:B------:R-:W-:Y:S02]  /*62a0*/  LEA.HI.X.SX32 R26, R26, UR15, 0x1, P4 ;  /* 0x0000000f1a1a7c11 */ /* 0x000fe4000a0f0eff */
[----:B------:R-:W-:Y:S02]  /*62b0*/  LEA.HI.X.SX32 R25, R25, UR15, 0x1, P5 ;  /* 0x0000000f19197c11 */ /* 0x000fe4000a8f0eff */
[----:B------:R-:W-:Y:S02]  /*62c0*/  LEA.HI.X.SX32 R24, R24, UR15, 0x1, P6 ;  /* 0x0000000f18187c11 */ /* 0x000fe4000b0f0eff */
[----:B---3--:R-:W-:-:S05]  /*62d0*/  LEA R28, P0, R23, UR14, 0x1 ;  /* 0x0000000e171c7c11 */ /* 0x008fca000f8008ff */
[----:B------:R0:W-:Y:S04]  /*62e0*/  STL [R1+0x508], R28 ;  /* 0x0005081c01007387 */ /* 0x0001e80000100800 */
[----:B0-----:R-:W3:Y:S04]  /*62f0*/  LDL.LU R28, [R1+0x5fc] ;  /* 0x0005fc00011c7983 */ /* 0x001ee80000300800 */
[----:B------:R2:W-:Y:S02]  /*6300*/  STL [R1+0x478], R3 ;  /* 0x0004780301007387 */ /* 0x0005e40000100800 */
[----:B--2---:R-:W-:-:S05]  /*6310*/  LEA R3, P1, R22, UR14, 0x1 ;  /* 0x0000000e16037c11 */ /* 0x004fca000f8208ff */
[----:B------:R0:W-:Y:S04]  /*6320*/  STL [R1+0x3ec], R3 ;  /* 0x0003ec0301007387 */ /* 0x0001e80000100800 */
[----:B0-----:R-:W2:Y:S04]  /*6330*/  LDL.LU R3, [R1+0x5f8] ;  /* 0x0005f80001037983 */ /* 0x001ea80000300800 */
[----:B------:R0:W-:Y:S02]  /*6340*/  STL [R1+0x384], R16 ;  /* 0x0003841001007387 */ /* 0x0001e40000100800 */
[----:B0-----:R-:W-:-:S05]  /*6350*/  LEA R16, P2, R21, UR14, 0x1 ;  /* 0x0000000e15107c11 */ /* 0x001fca000f8408ff */
        /* <DEDUP_REMOVED lines=11> */
[----:B----4-:R-:W-:-:S05]  /*6410*/  LEA R25, P5, R2, UR14, 0x1 ;  /* 0x0000000e02197c11 */ /* 0x010fca000f8a08ff */
[----:B------:R0:W-:Y:S01]  /*6420*/  STL [R1+0x494], R25 ;  /* 0x0004941901007387 */ /* 0x0001e20000100800 */
[----:B------:R-:W-:-:S03]  /*6430*/  LEA.HI.X.SX32 R23, R23, UR15, 0x1, P0 ;  /* 0x0000000f17177c11 */ /* 0x000fc600080f0eff */
[----:B0-----:R-:W4:Y:S04]  /*6440*/  LDL.LU R25, [R1+0x5ec] ;  /* 0x0005ec0001197983 */ /* 0x001f280000300800 */
[----:B------:R0:W-:Y:S02]  /*6450*/  STL [R1+0x3e8], R24 ;  /* 0x0003e81801007387 */ /* 0x0001e40000100800 */
[----:B0-----:R-:W-:-:S05]  /*6460*/  LEA R24, P6, R17, UR14, 0x1 ;  /* 0x0000000e11187c11 */ /* 0x001fca000f8c08ff */
[----:B------:R0:W-:Y:S01]  /*6470*/  STL [R1+0x510], R24 ;  /* 0x0005101801007387 */ /* 0x0001e20000100800 */
[----:B------:R-:W-:-:S03]  /*6480*/  LEA.HI.X.SX32 R22, R22, UR15, 0x1, P1 ;  /* 0x0000000f16167c11 */ /* 0x000fc600088f0eff */
[----:B0-----:R-:W2:Y:S04]  /*6490*/  LDL.LU R24, [R1+0x5e8] ;  /* 0x0005e80001187983 */ /* 0x001ea80000300800 */
        /* <DEDUP_REMOVED lines=37> */
[----:B0-----:R-:W2:Y:S01]  /*66f0*/  LDL.LU R29, [R1+0x5c8] ;  /* 0x0005c800011d7983 */ /* 0x001ea20000300800 */
[----:B------:R-:W-:-:S05]  /*6700*/  LEA.HI.X.SX32 R18, R18, UR15, 0x1, P1 ;  /* 0x0000000f12127c11 */ /* 0x000fca00088f0eff */
[----:B------:R2:W-:Y:S02]  /*6710*/  STL [R1+0x400], R18 ;  /* 0x0004001201007387 */ /* 0x0005e40000100800 */
[----:B--2---:R-:W-:-:S05]  /*6720*/  LEA R18, P1, R29, UR14, 0x1 ;  /* 0x0000000e1d127c11 */ /* 0x004fca000f8208ff */
[----:B------:R0:W-:Y:S04]  /*6730*/  STL [R1+0x51c], R18 ;  /* 0x00051c1201007387 */ /* 0x0001e80000100800 */
[----:B0-----:R-:W2:Y:S01]  /*6740*/  LDL.LU R18, [R1+0x5c4] ;  /* 0x0005c40001127983 */ /* 0x001ea20000300800 */
[----:B------:R-:W-:-:S05]  /*6750*/  LEA.HI.X.SX32 R15, R15, UR15, 0x1, P2 ;  /* 0x0000000f0f0f7c11 */ /* 0x000fca00090f0eff */
[----:B------:R2:W-:Y:S01]  /*6760*/  STL [R1+0x4a0], R15 ;  /* 0x0004a00f01007387 */ /* 0x0005e20000100800 */
[----:B------:R-:W-:Y:S02]  /*6770*/  LEA.HI.X.SX32 R14, R14, UR15, 0x1, P3 ;  /* 0x0000000f0e0e7c11 */ /* 0x000fe400098f0eff */
[----:B--2---:R-:W-:-:S05]  /*6780*/  LEA R15, P2, R18, UR14, 0x1 ;  /* 0x0000000e120f7c11 */ /* 0x004fca000f8408ff */
[----:B------:R0:W-:Y:S04]  /*6790*/  STL [R1+0x414], R15 ;  /* 0x0004140f01007387 */ /* 0x0001e80000100800 */
[----:B------:R1:W-:Y:S01]  /*67a0*/  STL [R1+0x398], R14 ;  /* 0x0003980e01007387 */ /* 0x0003e20000100800 */
[----:B0-----:R-:W-:Y:S02]  /*67b0*/  LEA R15, P3, R17, UR14, 0x1 ;  /* 0x0000000e110f7c11 */ /* 0x001fe4000f8608ff */
[----:B-1----:R-:W-:-:S03]  /*67c0*/  LEA.HI.X.SX32 R14, R13, UR15, 0x1, P4 ;  /* 0x0000000f0d0e7c11 */ /* 0x002fc6000a0f0eff */
[----:B------:R0:W-:Y:S01]  /*67d0*/  STL [R1+0x4b4], R15 ;  /* 0x0004b40f01007387 */ /* 0x0001e20000100800 */
[----:B------:R-:W-:-:S03]  /*67e0*/  LEA.HI.X.SX32 R13, R12, UR15, 0x1, P5 ;  /* 0x0000000f0c0d7c11 */ /* 0x000fc6000a8f0eff */
[----:B------:R1:W-:Y:S01]  /*67f0*/  STL [R1+0x408], R14 ;  /* 0x0004080e01007387 */ /* 0x0003e20000100800 */
[----:B------:R-:W-:Y:S02]  /*6800*/  LEA.HI.X.SX32 R12, R7, UR15, 0x1, P6 ;  /* 0x0000000f070c7c11 */ /* 0x000fe4000b0f0eff */
[----:B0-----:R-:W-:Y:S02]  /*6810*/  LEA R15, P4, R16, UR14, 0x1 ;  /* 0x0000000e100f7c11 */ /* 0x001fe4000f8808ff */
[----:B-1----:R-:W-:-:S03]  /*6820*/  LEA R14, P5, R2, UR14, 0x1 ;  /* 0x0000000e020e7c11 */ /* 0x002fc6000f8a08ff */
[----:B------:R-:W-:Y:S01]  /*6830*/  STL [R1+0x520], R15 ;  /* 0x0005200f01007387 */ /* 0x000fe20000100800 */
[----:B------:R-:W-:-:S03]  /*6840*/  LEA.HI.X.SX32 R7, R0, UR15, 0x1, P0 ;  /* 0x0000000f00077c11 */ /* 0x000fc600080f0eff */
[----:B------:R0:W-:Y:S01]  /*6850*/  STL [R1+0x4a8], R13 ;  /* 0x0004a80d01007387 */ /* 0x0001e20000100800 */
[----:B------:R-:W-:-:S03]  /*6860*/  LEA.HI.X.SX32 R0, R29, UR15, 0x1, P1 ;  /* 0x0000000f1d007c11 */ /* 0x000fc600088f0eff */
[----:B------:R-:W-:Y:S04]  /*6870*/  STL [R1+0x41c], R14 ;  /* 0x00041c0e01007387 */ /* 0x000fe80000100800 */
[----:B------:R1:W-:Y:S01]  /*6880*/  STL [R1+0x39c], R12 ;  /* 0x00039c0c01007387 */ /* 0x0003e20000100800 */
[----:B0-----:R-:W-:-:S05]  /*6890*/  LEA R13, P6, R19, UR14, 0x1 ;  /* 0x0000000e130d7c11 */ /* 0x001fca000f8c08ff */
[----:B------:R-:W-:Y:S01]  /*68a0*/  STL [R1+0x4bc], R13 ;  /* 0x0004bc0d01007387 */ /* 0x000fe20000100800 */
[----:B-1----:R-:W-:-:S03]  /*68b0*/  LEA R12, P0, R20, UR14, 0x1 ;  /* 0x0000000e140c7c11 */ /* 0x002fc6000f8008ff */
[----:B------:R0:W-:Y:S04]  /*68c0*/  STL [R1+0x410], R7 ;  /* 0x0004100701007387 */ /* 0x0001e80000100800 */
[----:B------:R1:W-:Y:S04]  /*68d0*/  STL [R1+0x524], R12 ;  /* 0x0005240c01007387 */ /* 0x0003e80000100800 */
[----:B------:R2:W-:Y:S01]  /*68e0*/  STL [R1+0x4b0], R0 ;  /* 0x0004b00001007387 */ /* 0x0005e20000100800 */
[----:B0-----:R-:W-:Y:S02]  /*68f0*/  LEA R7, P1, R21, UR14, 0x1 ;  /* 0x0000000e15077c11 */ /* 0x001fe4000f8208ff */
[----:B-1----:R-:W-:-:S03]  /*6900*/  LEA.HI.X.SX32 R12, R18, UR15, 0x1, P2 ;  /* 0x0000000f120c7c11 */ /* 0x002fc600090f0eff */
[----:B------:R0:W-:Y:S01]  /*6910*/  STL [R1+0x424], R7 ;  /* 0x0004240701007387 */ /* 0x0001e20000100800 */
[----:B--2---:R-:W-:-:S03]  /*6920*/  LEA R0, P2, R22, UR14, 0x1 ;  /* 0x0000000e16007c11 */ /* 0x004fc6000f8408ff */
[----:B------:R1:W-:Y:S04]  /*6930*/  STL [R1+0x3a0], R12 ;  /* 0x0003a00c01007387 */ /* 0x0003e80000100800 */
[----:B------:R2:W-:Y:S01]  /*6940*/  STL [R1+0x4c4], R0 ;  /* 0x0004c40001007387 */ /* 0x0005e20000100800 */
[----:B0-----:R-:W-:Y:S02]  /*6950*/  LEA.HI.X.SX32 R7, R17, UR15, 0x1, P3 ;  /* 0x0000000f11077c11 */ /* 0x001fe400098f0eff */
[----:B-1----:R-:W-:-:S03]  /*6960*/  LEA R12, P3, R23, UR14, 0x1 ;  /* 0x0000000e170c7c11 */ /* 0x002fc6000f8608ff */
[----:B------:R0:W-:Y:S01]  /*6970*/  STL [R1+0x418], R7 ;  /* 0x0004180701007387 */ /* 0x0001e20000100800 */
[----:B--2---:R-:W-:-:S03]  /*6980*/  LEA.HI.X.SX32 R0, R16, UR15, 0x1, P4 ;  /* 0x0000000f10007c11 */ /* 0x004fc6000a0f0eff */
[----:B------:R-:W-:Y:S01]  /*6990*/  STL [R1+0x528], R12 ;  /* 0x0005280c01007387 */ /* 0x000fe20000100800 */
[----:B------:R-:W-:-:S03]  /*69a0*/  LEA.HI.X.SX32 R2, R2, UR15, 0x1, P5 ;  /* 0x0000000f02027c11 */ /* 0x000fc6000a8f0eff */
[----:B------:R4:W-:Y:S01]  /*69b0*/  STL [R1+0x4b8], R0 ;  /* 0x0004b80001007387 */ /* 0x0009e20000100800 */
[----:B0-----:R-:W-:-:S05]  /*69c0*/  LEA R7, P4, R24, UR14, 0x1 ;  /* 0x0000000e18077c11 */ /* 0x001fca000f8808ff */
[----:B------:R0:W-:Y:S01]  /*69d0*/  STL [R1+0x42c], R7 ;  /* 0x00042c0701007387 */ /* 0x0001e20000100800 */
[----:B----4-:R-:W-:-:S03]  /*69e0*/  LEA R0, P5, R25, UR14, 0x1 ;  /* 0x0000000e19007c11 */ /* 0x010fc6000f8a08ff */
[----:B------:R1:W-:Y:S04]  /*69f0*/  STL [R1+0x3a4], R2 ;  /* 0x0003a40201007387 */ /* 0x0003e80000100800 */
[----:B------:R2:W-:Y:S01]  /*6a00*/  STL [R1+0x4cc], R0 ;  /* 0x0004cc0001007387 */ /* 0x0005e20000100800 */
[----:B0-----:R-:W-:Y:S02]  /*6a10*/  LEA.HI.X.SX32 R7, R19, UR15, 0x1, P6 ;  /* 0x0000000f13077c11 */ /* 0x001fe4000b0f0eff */
[----:B-1----:R-:W-:-:S03]  /*6a20*/  LEA R2, P6, R26, UR14, 0x1 ;  /* 0x0000000e1a027c11 */ /* 0x002fc6000f8c08ff */
[----:B------:R0:W-:Y:S01]  /*6a30*/  STL [R1+0x420], R7 ;  /* 0x0004200701007387 */ /* 0x0001e20000100800 */
[----:B--2---:R-:W-:-:S03]  /*6a40*/  LEA.HI.X.SX32 R0, R20, UR15, 0x1, P0 ;  /* 0x0000000f14007c11 */ /* 0x004fc600080f0eff */
        /* <DEDUP_REMOVED lines=9> */
[----:B---3--:R-:W-:-:S03]  /*6ae0*/  LEA R2, P2, R28, UR14, 0x1 ;  /* 0x0000000e1c027c11 */ /* 0x008fc6000f8408ff */
[----:B------:R0:W-:Y:S01]  /*6af0*/  STL [R1+0x428], R7 ;  /* 0x0004280701007387 */ /* 0x0001e20000100800 */
[----:B-1----:R-:W-:-:S03]  /*6b00*/  LEA.HI.X.SX32 R0, R23, UR15, 0x1, P3 ;  /* 0x0000000f17007c11 */ /* 0x002fc600098f0eff */
[----:B------:R1:W-:Y:S04]  /*6b10*/  STL [R1+0x530], R2 ;  /* 0x0005300201007387 */ /* 0x0003e80000100800 */
[----:B------:R2:W-:Y:S01]  /*6b20*/  STL [R1+0x4c8], R0 ;  /* 0x0004c80001007387 */ /* 0x0005e20000100800 */
[----:B0-----:R-:W-:Y:S02]  /*6b30*/  LEA R7, P3, R11, UR14, 0x1 ;  /* 0x0000000e0b077c11 */ /* 0x001fe4000f8608ff */
[----:B-1----:R-:W-:-:S03]  /*6b40*/  LEA.HI.X.SX32 R2, R24, UR15, 0x1, P4 ;  /* 0x0000000f18027c11 */ /* 0x002fc6000a0f0eff */
[----:B------:R0:W-:Y:S01]  /*6b50*/  STL [R1+0x43c], R7 ;  /* 0x00043c0701007387 */ /* 0x0001e20000100800 */
[----:B--2---:R-:W-:Y:S01]  /*6b60*/  LEA R0, P4, R10, UR14, 0x1 ;  /* 0x0000000e0a007c11 */ /* 0x004fe2000f8808ff */
[----:B------:R-:W1:Y:S02]  /*6b70*/  S2R R16, SR_TID.X ;  /* 0x0000000000107919 */ /* 0x000e640000002100 */
[----:B------:R2:W-:Y:S01]  /*6b80*/  STL [R1+0x3ac], R2 ;  /* 0x0003ac0201007387 */ /* 0x0005e20000100800 */
[----:B0-----:R-:W-:-:S03]  /*6b90*/  LEA.HI.X.SX32 R7, R25, UR15, 0x1, P5 ;  /* 0x0000000f19077c11 */ /* 0x001fc6000a8f0eff */
[----:B------:R0:W-:Y:S01]  /*6ba0*/  STL [R1+0x4dc], R0 ;  /* 0x0004dc0001007387 */ /* 0x0001e20000100800 */
[----:B--2---:R-:W-:-:S03]  /*6bb0*/  LEA R2, P5, R9, UR14, 0x1 ;  /* 0x0000000e09027c11 */ /* 0x004fc6000f8a08ff */
[----:B------:R2:W-:Y:S01]  /*6bc0*/  STL [R1+0x430], R7 ;  /* 0x0004300701007387 */ /* 0x0005e20000100800 */
[----:B0-----:R-:W-:-:S03]  /*6bd0*/  LEA.HI.X.SX32 R0, R26, UR15, 0x1, P6 ;  /* 0x0000000f1a007c11 */ /* 0x001fc6000b0f0eff */
[----:B------:R0:W-:Y:S04]  /*6be0*/  STL [R1+0x534], R2 ;  /* 0x0005340201007387 */ /* 0x0001e80000100800 */
[----:B------:R3:W-:Y:S01]  /*6bf0*/  STL [R1+0x4d0], R0 ;  /* 0x0004d00001007387 */ /* 0x0007e20000100800 */
[----:B--2---:R-:W-:Y:S02]  /*6c00*/  LEA R7, P6, R8, UR14, 0x1 ;  /* 0x0000000e08077c11 */ /* 0x004fe4000f8c08ff */
[----:B0-----:R-:W-:-:S03]  /*6c10*/  LEA.HI.X.SX32 R2, R27, UR15, 0x1, P0 ;  /* 0x0000000f1b027c11 */ /* 0x001fc600080f0eff */
[----:B------:R0:W-:Y:S01]  /*6c20*/  STL [R1+0x4e4], R7 ;  /* 0x0004e40701007387 */ /* 0x0001e20000100800 */
[----:B---3--:R-:W-:-:S03]  /*6c30*/  LEA R0, P0, R5, UR14, 0x1 ;  /* 0x0000000e05007c11 */ /* 0x008fc6000f8008ff */
[----:B------:R2:W-:Y:S01]  /*6c40*/  STL [R1+0x3b0], R2 ;  /* 0x0003b00201007387 */ /* 0x0005e20000100800 */
[----:B0-----:R-:W-:-:S03]  /*6c50*/  LEA.HI.X.SX32 R7, R3, UR15, 0x1, P1 ;  /* 0x0000000f03077c11 */ /* 0x001fc600088f0eff */
[----:B------:R-:W3:Y:S04]  /*6c60*/  LDL.LU R3, [R1+0x5c0] ;  /* 0x0005c00001037983 */ /* 0x000ee80000300800 */
[----:B------:R0:W-:Y:S01]  /*6c70*/  STL [R1+0x538], R0 ;  /* 0x0005380001007387 */ /* 0x0001e20000100800 */
[----:B--2---:R-:W-:-:S03]  /*6c80*/  LEA.HI.X.SX32 R2, R11, UR15, 0x1, P3 ;  /* 0x0000000f0b027c11 */ /* 0x004fc600098f0eff */
[----:B------:R2:W-:Y:S01]  /*6c90*/  STL [R1+0x438], R7 ;  /* 0x0004380701007387 */ /* 0x0005e20000100800 */
[----:B0-----:R-:W-:Y:S02]  /*6ca0*/  LEA.HI.X.SX32 R0, R28, UR15, 0x1, P2 ;  /* 0x0000000f1c007c11 */ /* 0x001fe400090f0eff */
[----:B--2---:R-:W-:-:S03]  /*6cb0*/  LEA.HI.X.SX32 R7, R10, UR15, 0x1, P4 ;  /* 0x0000000f0a077c11 */ /* 0x004fc6000a0f0eff */
[----:B------:R0:W-:Y:S04]  /*6cc0*/  STL [R1+0x4d8], R0 ;  /* 0x0004d80001007387 */ /* 0x0001e80000100800 */
[----:B------:R2:W-:Y:S01]  /*6cd0*/  STL [R1+0x3b4], R2 ;  /* 0x0003b40201007387 */ /* 0x0005e20000100800 */
[----:B0-----:R-:W-:-:S03]  /*6ce0*/  LEA.HI.X.SX32 R0, R9, UR15, 0x1, P5 ;  /* 0x0000000f09007c11 */ /* 0x001fc6000a8f0eff */
[----:B------:R0:W-:Y:S01]  /*6cf0*/  STL [R1+0x440], R7 ;  /* 0x0004400701007387 */ /* 0x0001e20000100800 */
[----:B--2---:R-:W-:-:S03]  /*6d00*/  LEA.HI.X.SX32 R2, R8, UR15, 0x1, P6 ;  /* 0x0000000f08027c11 */ /* 0x004fc6000b0f0eff */
[----:B------:R2:W-:Y:S01]  /*6d10*/  STL [R1+0x4e0], R0 ;  /* 0x0004e00001007387 */ /* 0x0005e20000100800 */
[----:B-1----:R-:W-:-:S03]  /*6d20*/  IMAD.SHL.U32 R8, R16, 0x80, RZ ;  /* 0x0000008010087824 */ /* 0x002fc600078e00ff */
[----:B------:R-:W-:Y:S01]  /*6d30*/  STL [R1+0x444], R2 ;  /* 0x0004440201007387 */ /* 0x000fe20000100800 */
[----:B0-----:R-:W0:Y:S01]  /*6d40*/  LDC R7, c[0x0][0x3ac] ;  /* 0x0000eb00ff077b82 */ /* 0x001e220000000800 */
[----:B--2---:R-:W-:Y:S01]  /*6d50*/  LEA.HI.X.SX32 R0, R5, UR15, 0x1, P0 ;  /* 0x0000000f05007c11 */ /* 0x004fe200080f0eff */
[----:B------:R-:W1:Y:S06]  /*6d60*/  S2R R13, SR_TID.X ;  /* 0x00000000000d7919 */ /* 0x000e6c0000002100 */
[----:B------:R-:W2:Y:S01]  /*6d70*/  LDC R5, c[0x0][0x3a8] ;  /* 0x0000ea00ff057b82 */ /* 0x000ea20000000800 */
[----:B------:R4:W-:Y:S04]  /*6d80*/  STL [R1+0x4e8], R0 ;  /* 0x0004e80001007387 */ /* 0x0009e80000100800 */
[----:B------:R-:W-:Y:S04]  /*6d90*/  STL [R1+0x270], RZ ;  /* 0x000270ff01007387 */ /* 0x000fe80000100800 */
[----:B------:R-:W-:Y:S04]  /*6da0*/  STL [R1+0x274], RZ ;  /* 0x000274ff01007387 */ /* 0x000fe80000100800 */
[----:B------:R-:W-:Y:S04]  /*6db0*/  STL [R1+0x278], RZ ;  /* 0x000278ff01007387 */ /* 0x000fe80000100800 */
[----:B------:R-:W-:Y:S04]  /*6dc0*/  STL [R1+0x5b0], R8 ;  /* 0x0005b00801007387 */ /* 0x000fe80000100800 */
[----:B------:R-:W-:Y:S04]  /*6dd0*/  STL [R1+0x27c], RZ ;  /* 0x00027cff01007387 */ /* 0x000fe80000100800 */
        /* <DEDUP_REMOVED lines=81> */
[----:B------:R-:W-:Y:S01]  /*72f0*/  STL [R1+0x2a4], RZ ;  /* 0x0002a4ff01007387 */ /* 0x000fe20000100800 */
[----:B-1----:R-:W-:-:S03]  /*7300*/  SHF.R.U32.HI R14, RZ, 0x7, R13 ;  /* 0x00000007ff0e7819 */ /* 0x002fc6000001160d */
[----:B------:R-:W-:Y:S04]  /*7310*/  STL [R1+0x2a8], RZ ;  /* 0x0002a8ff01007387 */ /* 0x000fe80000100800 */
[----:B------:R-:W-:Y:S04]  /*7320*/  STL [R1+0x2ac], RZ ;  /* 0x0002acff01007387 */ /* 0x000fe80000100800 */
[----:B------:R-:W-:Y:S04]  /*7330*/  STL [R1+0x2d0], RZ ;  /* 0x0002d0ff01007387 */ /* 0x000fe80000100800 */
[----:B------:R-:W-:Y:S01]  /*7340*/  STL [R1+0x2d4], RZ ;  /* 0x0002d4ff01007387 */ /* 0x000fe20000100800 */
[----:B------:R-:W-:-:S03]  /*7350*/  SGXT.U32 R14, R14, 0x2 ;  /* 0x000000020e0e781a */ /* 0x000fc60000000000 */
[----:B------:R-:W-:Y:S04]  /*7360*/  STL [R1+0x2d8], RZ ;  /* 0x0002d8ff01007387 */ /* 0x000fe80000100800 */
[----:B------:R-:W-:Y:S04]  /*7370*/  STL [R1+0x2dc], RZ ;  /* 0x0002dcff01007387 */ /* 0x000fe80000100800 */
[----:B------:R-:W-:Y:S01]  /*7380*/  STL [R1+0x2f0], RZ ;  /* 0x0002f0ff01007387 */ /* 0x000fe20000100800 */
[----:B------:R-:W-:-:S03]  /*7390*/  SHF.R.U32.HI R13, RZ, 0x7, R13 ;  /* 0x00000007ff0d7819 */ /* 0x000fc6000001160d */
[----:B------:R-:W-:Y:S01]  /*73a0*/  STL [R1+0x2f4], RZ ;  /* 0x0002f4ff01007387 */ /* 0x000fe20000100800 */
[----:B------:R-:W-:-:S03]  /*73b0*/  LOP3.LUT R15, R14, 0x3c, RZ, 0xfc, !PT ;  /* 0x0000003c0e0f7812 */ /* 0x000fc600078efcff */
[----:B------:R-:W-:Y:S01]  /*73c0*/  STL [R1+0x2f8], RZ ;  /* 0x0002f8ff01007387 */ /* 0x000fe20000100800 */
[----:B------:R-:W-:-:S03]  /*73d0*/  LOP3.LUT R14, R14, 0x38, RZ, 0xfc, !PT ;  /* 0x000000380e0e7812 */ /* 0x000fc600078efcff */
[----:B------:R-:W-:Y:S04]  /*73e0*/  STL [R1+0x2fc], RZ ;  /* 0x0002fcff01007387 */ /* 0x000fe80000100800 */
[----:B------:R-:W-:Y:S01]  /*73f0*/  STL [R1+0xa0], RZ ;  /* 0x0000a0ff01007387 */ /* 0x000fe20000100800 */
[----:B------:R-:W-:-:S03]  /*7400*/  SGXT.U32 R13, R13, 0x2 ;  /* 0x000000020d0d781a */ /* 0x000fc60000000000 */
[----:B------:R-:W-:Y:S04]  /*7410*/  STL [R1+0xa4], RZ ;  /* 0x0000a4ff01007387 */ /* 0x000fe80000100800 */
[----:B------:R-:W-:Y:S04]  /*7420*/  STL [R1+0xa8], RZ ;  /* 0x0000a8ff01007387 */ /* 0x000fe80000100800 */
[----:B------:R-:W-:Y:S01]  /*7430*/  STL [R1+0xac], RZ ;  /* 0x0000acff01007387 */ /* 0x000fe20000100800 */
[----:B--2---:R-:W-:-:S03]  /*7440*/  IMAD R10, R15, R5, RZ ;  /* 0x000000050f0a7224 */ /* 0x004fc600078e02ff */
[----:B------:R-:W-:Y:S01]  /*7450*/  STL [R1+0xb0], RZ ;  /* 0x0000b0ff01007387 */ /* 0x000fe20000100800 */
[----:B------:R-:W-:-:S03]  /*7460*/  IMAD R9, R14, R5, RZ ;  /* 0x000000050e097224 */ /* 0x000fc600078e02ff */
[----:B------:R-:W-:Y:S01]  /*7470*/  STL [R1+0xb4], RZ ;  /* 0x0000b4ff01007387 */ /* 0x000fe20000100800 */
[----:B------:R-:W-:-:S03]  /*7480*/  LOP3.LUT R15, R13, 0x34, RZ, 0xfc, !PT ;  /* 0x000000340d0f7812 */ /* 0x000fc600078efcff */
[----:B------:R-:W-:Y:S01]  /*7490*/  STL [R1+0xb8], RZ ;  /* 0x0000b8ff01007387 */ /* 0x000fe20000100800 */
[----:B------:R-:W-:-:S03]  /*74a0*/  LOP3.LUT R14, R13, 0x30, RZ, 0xfc, !PT ;  /* 0x000000300d0e7812 */ /* 0x000fc600078efcff */
[----:B------:R-:W-:Y:S01]  /*74b0*/  STL [R1+0xbc], RZ ;  /* 0x0000bcff01007387 */ /* 0x000fe20000100800 */
[----:B------:R-:W-:-:S03]  /*74c0*/  SHF.R.U32.HI R13, RZ, 0x7, R16 ;  /* 0x00000007ff0d7819 */ /* 0x000fc60000011610 */
[----:B------:R-:W2:Y:S01]  /*74d0*/  LDL.LU R12, [R1+0xdc] ;  /* 0x0000dc00010c7983 */ /* 0x000ea20000300800 */
[----:B----4-:R-:W-:-:S03]  /*74e0*/  SHF.R.U32.HI R0, RZ, 0x7, R16 ;  /* 0x00000007ff007819 */ /* 0x010fc60000011610 */
[----:B------:R-:W-:Y:S01]  /*74f0*/  STL [R1+0x120], RZ ;  /* 0x000120ff01007387 */ /* 0x000fe20000100800 */
[----:B------:R-:W-:-:S03]  /*7500*/  SGXT.U32 R13, R13, 0x2 ;  /* 0x000000020d0d781a */ /* 0x000fc60000000000 */
[----:B------:R-:W-:Y:S04]  /*7510*/  STL [R1+0x124], RZ ;  /* 0x000124ff01007387 */ /* 0x000fe80000100800 */
[----:B------:R-:W-:Y:S04]  /*7520*/  STL [R1+0x128], RZ ;  /* 0x000128ff01007387 */ /* 0x000fe80000100800 */
[----:B------:R-:W-:Y:S01]  /*7530*/  STL [R1+0x12c], RZ ;  /* 0x00012cff01007387 */ /* 0x000fe20000100800 */
[----:B------:R-:W-:-:S03]  /*7540*/  LOP3.LUT R2, R16, 0x3f, RZ, 0xc0, !PT ;  /* 0x0000003f10027812 */ /* 0x000fc600078ec0ff */
[----:B------:R-:W-:Y:S01]  /*7550*/  STL [R1+0x100], RZ ;  /* 0x000100ff01007387 */ /* 0x000fe20000100800 */
[----:B------:R-:W-:Y:S01]  /*7560*/  SGXT.U32 R0, R0, 0x2 ;  /* 0x000000020000781a */ /* 0x000fe20000000000 */
[----:B------:R-:W-:Y:S02]  /*7570*/  IMAD R10, R15, R5, RZ ;  /* 0x000000050f0a7224 */ /* 0x000fe400078e02ff */
[----:B------:R-:W-:Y:S01]  /*7580*/  STL [R1+0x104], RZ ;  /* 0x000104ff01007387 */ /* 0x000fe20000100800 */
[----:B------:R-:W-:-:S03]  /*7590*/  SHF.R.U32.HI R16, RZ, 0x7, R16 ;  /* 0x00000007ff107819 */ /* 0x000fc60000011610 */
[----:B------:R-:W-:Y:S01]  /*75a0*/  STL [R1+0x108], RZ ;  /* 0x000108ff01007387 */ /* 0x000fe20000100800 */
[----:B------:R-:W-:-:S03]  /*75b0*/  LOP3.LUT R15, R13, 0x2c, RZ, 0xfc, !PT ;  /* 0x0000002c0d0f7812 */ /* 0x000fc600078efcff */
[----:B------:R1:W-:Y:S01]  /*75c0*/  STL [R1+0x5a0], R9 ;  /* 0x0005a00901007387 */ /* 0x0003e20000100800 */
[-C--:B------:R-:W-:Y:S01]  /*75d0*/  IMAD R11, R0, R5.reuse, RZ ;  /* 0x00000005000b7224 */ /* 0x080fe200078e02ff */
[----:B------:R-:W-:Y:S01]  /*75e0*/  SGXT.U32 R16, R16, 0x2 ;  /* 0x000000021010781a */ /* 0x000fe20000000000 */
[-C--:B------:R-:W-:Y:S02]  /*75f0*/  IMAD R11, R15, R5.reuse, RZ ;  /* 0x000000050f0b7224 */ /* 0x080fe400078e02ff */
[-C--:B-1----:R-:W-:Y:S01]  /*7600*/  IMAD R9, R14, R5.reuse, RZ ;  /* 0x000000050e097224 */ /* 0x082fe200078e02ff */
[C---:B------:R-:W-:Y:S02]  /*7610*/  LOP3.LUT R14, R13.reuse, 0x28, RZ, 0xfc, !PT ;  /* 0x000000280d0e7812 */ /* 0x040fe400078efcff */
[----:B------:R-:W-:Y:S02]  /*7620*/  LOP3.LUT R13, R13, 0x24, RZ, 0xfc, !PT ;  /* 0x000000240d0d7812 */ /* 0x000fe400078efcff */
[----:B------:R1:W-:Y:S01]  /*7630*/  STL [R1+0x598], R9 ;  /* 0x0005980901007387 */ /* 0x0003e20000100800 */
[----:B------:R-:W-:Y:S01]  /*7640*/  IMAD R10, R14, R5, RZ ;  /* 0x000000050e0a7224 */ /* 0x000fe200078e02ff */
[----:B------:R-:W-:-:S02]  /*7650*/  LOP3.LUT R15, R16, 0x20, RZ, 0xfc, !PT ;  /* 0x00000020100f7812 */ /* 0x000fc400078efcff */
[----:B------:R-:W-:Y:S01]  /*7660*/  LOP3.LUT R14, R16, 0x1c, RZ, 0xfc, !PT ;  /* 0x0000001c100e7812 */ /* 0x000fe200078efcff */
[----:B------:R4:W-:Y:S01]  /*7670*/  STL [R1+0x594], R11 ;  /* 0x0005940b01007387 */ /* 0x0009e20000100800 */
[----:B-1----:R-:W-:-:S03]  /*7680*/  IMAD R9, R13, R5, RZ ;  /* 0x000000050d097224 */ /* 0x002fc600078e02ff */
[----:B------:R-:W-:Y:S01]  /*7690*/  STL [R1+0x590], R10 ;  /* 0x0005900a01007387 */ /* 0x000fe20000100800 */
[----:B------:R-:W-:-:S03]  /*76a0*/  LOP3.LUT R13, R16, 0x18, RZ, 0xfc, !PT ;  /* 0x00000018100d7812 */ /* 0x000fc600078efcff */
[----:B------:R1:W-:Y:S01]  /*76b0*/  STL [R1+0x58c], R9 ;  /* 0x00058c0901007387 */ /* 0x0003e20000100800 */
[----:B------:R-:W-:Y:S01]  /*76c0*/  LOP3.LUT R16, R16, 0x14, RZ, 0xfc, !PT ;  /* 0x0000001410107812 */ /* 0x000fe200078efcff */
[-C--:B----4-:R-:W-:Y:S02]  /*76d0*/  IMAD R11, R14, R5.reuse, RZ ;  /* 0x000000050e0b7224 */ /* 0x090fe400078e02ff */
[----:B-1----:R-:W-:-:S05]  /*76e0*/  IMAD R9, R15, R5, RZ ;  /* 0x000000050f097224 */ /* 0x002fca00078e02ff */
[----:B------:R1:W-:Y:S04]  /*76f0*/  STL [R1+0x588], R9 ;  /* 0x0005880901007387 */ /* 0x0003e80000100800 */
[----:B------:R-:W-:Y:S01]  /*7700*/  STL [R1+0x584], R11 ;  /* 0x0005840b01007387 */ /* 0x000fe20000100800 */
[----:B-1----:R-:W-:-:S03]  /*7710*/  IMAD R9, R16, R5, RZ ;  /* 0x0000000510097224 */ /* 0x002fc600078e02ff */
[----:B------:R-:W4:Y:S01]  /*7720*/  LDL R16, [R1+0x350] ;  /* 0x0003500001107983 */ /* 0x000f220000100800 */
[----:B------:R-:W-:Y:S01]  /*7730*/  IMAD R10, R13, R5, RZ ;  /* 0x000000050d0a7224 */ /* 0x000fe200078e02ff */
[C---:B------:R-:W-:Y:S02]  /*7740*/  LOP3.LUT R15, R0.reuse, 0x10, RZ, 0xfc, !PT ;  /* 0x00000010000f7812 */ /* 0x040fe400078efcff */
[C---:B------:R-:W-:Y:S02]  /*7750*/  LOP3.LUT R14, R0.reuse, 0xc, RZ, 0xfc, !PT ;  /* 0x0000000c000e7812 */ /* 0x040fe400078efcff */
[C---:B------:R-:W-:Y:S02]  /*7760*/  LOP3.LUT R13, R0.reuse, 0x8, RZ, 0xfc, !PT ;  /* 0x00000008000d7812 */ /* 0x040fe400078efcff */
[----:B------:R-:W-:Y:S01]  /*7770*/  LOP3.LUT R0, R0, 0x4, RZ, 0xfc, !PT ;  /* 0x0000000400007812 */ /* 0x000fe200078efcff */
[----:B------:R1:W-:Y:S01]  /*7780*/  STL [R1+0x580], R10 ;  /* 0x0005800a01007387 */ /* 0x0003e20000100800 */
[----:B0-----:R-:W-:-:S02]  /*7790*/  IMAD R2, R2, R7, RZ ;  /* 0x0000000702027224 */ /* 0x001fc400078e02ff */
[-C--:B------:R-:W-:Y:S01]  /*77a0*/  IMAD R7, R13, R5.reuse, RZ ;  /* 0x000000050d077224 */ /* 0x080fe200078e02ff */
[----:B------:R0:W-:Y:S01]  /*77b0*/  STL [R1+0x57c], R9 ;  /* 0x00057c0901007387 */ /* 0x0001e20000100800 */
[-C--:B-1----:R-:W-:Y:S02]  /*77c0*/  IMAD R10, R15, R5.reuse, RZ ;  /* 0x000000050f0a7224 */ /* 0x082fe400078e02ff */
[-C--:B0-----:R-:W-:Y:S02]  /*77d0*/  IMAD R9, R14, R5.reuse, RZ ;  /* 0x000000050e097224 */ /* 0x081fe400078e02ff */
[----:B------:R-:W-:Y:S01]  /*77e0*/  IMAD R5, R0, R5, RZ ;  /* 0x0000000500057224 */ /* 0x000fe200078e02ff */
[----:B------:R-:W-:Y:S04]  /*77f0*/  STL [R1+0x578], R10 ;  /* 0x0005780a01007387 */ /* 0x000fe80000100800 */
[----:B------:R-:W-:Y:S04]  /*7800*/  STL [R1+0x574], R9 ;  /* 0x0005740901007387 */ /* 0x000fe80000100800 */
[----:B------:R2:W-:Y:S04]  /*7810*/  STL [R1+0x56c], R5 ;  /* 0x00056c0501007387 */ /* 0x0005e80000100800 */
[----:B------:R-:W-:Y:S04]  /*7820*/  STL [R1+0x10c], RZ ;  /* 0x00010cff01007387 */ /* 0x000fe80000100800 */
[----:B------:R-:W-:Y:S04]  /*7830*/  STL [R1+0x90], RZ ;  /* 0x000090ff01007387 */ /* 0x000fe80000100800 */
[----:B------:R-:W-:Y:S01]  /*7840*/  STL [R1+0x94], RZ ;  /* 0x000094ff01007387 */ /* 0x000fe20000100800 */
[----:B---3--:R-:W-:Y:S01]  /*7850*/  LOP3.LUT R7, R3, 0x40, RZ, 0x3c, !PT ;  /* 0x0000004003077812 */ /* 0x008fe200078e3cff */
[----:B------:R-:W-:Y:S01]  /*7860*/  USHF.R.S32.HI UR6, URZ, 0x1f, UR4 ;  /* 0x0000001fff067899 */ /* 0x000fe20008011404 */
[----:B------:R-:W-:-:S03]  /*7870*/  SHF.R.S32.HI R0, RZ, 0x1f, R2 ;  /* 0x0000001fff007819 */ /* 0x000fc60000011402 */
[----:B------:R-:W-:Y:S01]  /*7880*/  ULEA.HI UR6, UR6, UR4, URZ, 0x6 ;  /* 0x0000000406067291 */ /* 0x000fe2000f8f30ff */
[C---:B------:R-:W-:Y:S01]  /*7890*/  SHF.L.U64.HI R0, R2.reuse, 0x1, R0 ;  /* 0x0000000102007819 */ /* 0x040fe20000010200 */
[----:B------:R-:W-:Y:S02]  /*78a0*/  IMAD.SHL.U32 R2, R2, 0x2, RZ ;  /* 0x0000000202027824 */ /* 0x000fe400078e00ff */
[----:B------:R-:W-:Y:S01]  /*78b0*/  USHF.R.S32.HI UR6, URZ, 0x6, UR6 ;  /* 0x00000006ff067899 */ /* 0x000fe20008011406 */
[----:B--2---:R-:W-:-:S05]  /*78c0*/  LOP3.LUT R5, R12, 0x800, R8, 0xf8, !PT ;  /* 0x000008000c057812 */ /* 0x004fca00078ef808 */
[----:B------:R0:W-:Y:S04]  /*78d0*/  STL [R1+0x354], R5 ;  /* 0x0003540501007387 */ /* 0x0001e80000100800 */
        /* <DEDUP_REMOVED lines=8> */
[----:B0-----:R-:W-:-:S03]  /*7960*/  LOP3.LUT R5, R5, 0x40, RZ, 0x3c, !PT ;  /* 0x0000004005057812 */ /* 0x001fc600078e3cff */
[----:B------:R1:W-:Y:S04]  /*7970*/  STL [R1+0x68], RZ ;  /* 0x000068ff01007387 */ /* 0x0003e80000100800 */
[----:B------:R1:W-:Y:S04]  /*7980*/  STL [R1+0x6c], RZ ;  /* 0x00006cff01007387 */ /* 0x0003e80000100800 */
[----:B------:R1:W-:Y:S04]  /*7990*/  STL [R1+0x210], RZ ;  /* 0x000210ff01007387 */ /* 0x0003e80000100800 */
[----:B------:R1:W-:Y:S04]  /*79a0*/  STL [R1+0x214], RZ ;  /* 0x000214ff01007387 */ /* 0x0003e80000100800 */
[----:B------:R1:W-:Y:S04]  /*79b0*/  STL [R1+0x218], RZ ;  /* 0x000218ff01007387 */ /* 0x0003e80000100800 */
[----:B------:R1:W-:Y:S04]  /*79c0*/  STL [R1+0x21c], RZ ;  /* 0x00021cff01007387 */ /* 0x0003e80000100800 */
[----:B------:R1:W5:Y:S01]  /*79d0*/  LDL.LU R3, [R1+0x5bc] ;  /* 0x0005bc0001037983 */ /* 0x0003620000300800 */
[----:B----4-:R-:W-:-:S05]  /*79e0*/  LOP3.LUT R8, R16, 0x40, RZ, 0x3c, !PT ;  /* 0x0000004010087812 */ /* 0x010fca00078e3cff */
[----:B------:R1:W-:Y:S04]  /*79f0*/  STL [R1+0x5ac], R8 ;  /* 0x0005ac0801007387 */ /* 0x0003e80000100800 */
[----:B------:R1:W-:Y:S04]  /*7a00*/  STL [R1+0x35c], R5 ;  /* 0x00035c0501007387 */ /* 0x0003e80000100800 */
[----:B------:R1:W-:Y:S02]  /*7a10*/  STL [R1+0x358], R7 ;  /* 0x0003580701007387 */ /* 0x0003e40000100800 */
.L_x_2:
[----:B01----:R-:W0:Y:S01]  /*7a20*/  S2R R7, SR_TID.X ;  /* 0x0000000000077919 */ /* 0x003e220000002100 */
[----:B------:R-:W-:Y:S01]  /*7a30*/  IMAD.MOV.U32 R28, RZ, RZ, R4 ;  /* 0x000000ffff1c7224 */ /* 0x000fe200078e0004 */
[----:B-----5:R-:W-:Y:S01]  /*7a40*/  PRMT R17, RZ, 0x7610, R17 ;  /* 0x00007610ff117816 */ /* 0x020fe20000000011 */
[----:B------:R-:W-:Y:S01]  /*7a50*/  IMAD.MOV.U32 R29, RZ, RZ, R6 ;  /* 0x000000ffff1d7224 */ /* 0x000fe200078e0006 */
[----:B------:R-:W1:Y:S01]  /*7a60*/  S2R R8, SR_TID.X ;  /* 0x0000000000087919 */ /* 0x000e620000002100 */
[----:B------:R-:W-:Y:S04]  /*7a70*/  STL [R1+0xec8], R18 ;  /* 0x000ec81201007387 */ /* 0x000fe80000100800 */
[----:B-----5:R-:W-:Y:S04]  /*7a80*/  STL [R1+0xe94], R3 ;  /* 0x000e940301007387 */ /* 0x020fe80000100800 */
[----:B------:R-:W-:Y:S04]  /*7a90*/  STL [R1+0xe98], R3 ;  /* 0x000e980301007387 */ /* 0x000fe80000100800 */
[----:B------:R-:W-:Y:S04]  /*7aa0*/  STL [R1+0xea8], R3 ;  /* 0x000ea80301007387 */ /* 0x000fe80000100800 */
[----:B------:R-:W-:Y:S04]  /*7ab0*/  STL [R1+0xeac], R3 ;  /* 0x000eac0301007387 */ /* 0x000fe80000100800 */
[----:B------:R-:W-:Y:S01]  /*7ac0*/  STL [R1+0xeb0], R3 ;  /* 0x000eb00301007387 */ /* 0x000fe20000100800 */
[----:B0-----:R-:W-:-:S03]  /*7ad0*/  SHF.R.U32.HI R9, RZ, 0x7, R7 ;  /* 0x00000007ff097819 */ /* 0x001fc60000011607 */
[----:B------:R-:W2:Y:S01]  /*7ae0*/  LDL R14, [R1+0x56c] ;  /* 0x00056c00010e7983 */ /* 0x000ea20000100800 */
[----:B------:R-:W0:Y:S01]  /*7af0*/  LDC R7, c[0x0][0x3a8] ;  /* 0x0000ea00ff077b82 */ /* 0x000e220000000800 */
[----:B-1----:R-:W-:Y:S02]  /*7b00*/  SHF.R.U32.HI R5, RZ, 0x7, R8 ;  /* 0x00000007ff057819 */ /* 0x002fe40000011608 */
[----:B------:R-:W-:Y:S02]  /*7b10*/  SGXT.U32 R9, R9, 0x2 ;  /* 0x000000020909781a */ /* 0x000fe40000000000 */
[----:B------:R-:W-:-:S04]  /*7b20*/  SGXT.U32 R5, R5, 0x2 ;  /* 0x000000020505781a */ /* 0x000fc80000000000 */
[C---:B------:R-:W-:Y:S02]  /*7b30*/  ISETP.GE.AND P0, PT, R5.reuse, UR7, PT ;  /* 0x0000000705007c0c */ /* 0x040fe4000bf06270 */
[----:B------:R-:W-:Y:S02]  /*7b40*/  SHF.R.U32.HI R8, RZ, 0x7, R8 ;  /* 0x00000007ff087819 */ /* 0x000fe40000011608 */
[----:B------:R-:W-:Y:S01]  /*7b50*/  LOP3.LUT R4, R5, 0x8, RZ, 0xfc, !PT ;  /* 0x0000000805047812 */ /* 0x000fe200078efcff */
[----:B0-----:R-:W-:Y:S02]  /*7b60*/  IMAD R7, R9, R7, RZ ;  /* 0x0000000709077224 */ /* 0x001fe400078e02ff */
[----:B------:R-:W0:Y:S02]  /*7b70*/  LDC R9, c[0x0][0x3a8] ;  /* 0x0000ea00ff097b82 */ /* 0x000e240000000800 */
[----:B------:R-:W-:-:S05]  /*7b80*/  IMAD.WIDE R6, R7, 0x2, R28 ;  /* 0x0000000207067825 */ /* 0x000fca00078e021c */
[----:B------:R1:W3:Y:S01]  /*7b90*/  @!P0 LDG.E.U16 R17, desc[UR8][R6.64] ;  /* 0x0000000806118981 */ /* 0x0002e2000c1e1500 */
[----:B------:R-:W-:Y:S02]  /*7ba0*/  SGXT.U32 R8, R8, 0x2 ;  /* 0x000000020808781a */ /* 0x000fe40000000000 */
[----:B------:R-:W-:Y:S02]  /*7bb0*/  ISETP.GE.AND P1, PT, R4, UR7, PT ;  /* 0x0000000704007c0c */ /* 0x000fe4000bf26270 */
[----:B------:R-:W-:Y:S02]  /*7bc0*/  LOP3.LUT R8, R8, 0x8, RZ, 0xfc, !PT ;  /* 0x0000000808087812 */ /* 0x000fe400078efcff */
[----:B------:R-:W-:Y:S02]  /*7bd0*/  LOP3.LUT R10, R5, 0x4, RZ, 0xfc, !PT ;  /* 0x00000004050a7812 */ /* 0x000fe400078efcff */
[----:B------:R-:W-:Y:S02]  /*7be0*/  PRMT R13, RZ, 0x7610, R13 ;  /* 0x00007610ff0d7816 */ /* 0x000fe4000000000d */
[----:B------:R-:W-:Y:S01]  /*7bf0*/  ISETP.GE.AND P3, PT, R10, UR7, PT ;  /* 0x000000070a007c0c */ /* 0x000fe2000bf66270 */
[----:B0-----:R-:W-:-:S04]  /*7c00*/  IMAD R8, R8, R9, RZ ;  /* 0x0000000908087224 */ /* 0x001fc800078e02ff */
[----:B-1----:R-:W-:Y:S01]  /*7c10*/  IMAD.WIDE R6, R8, 0x2, R28 ;  /* 0x0000000208067825 */ /* 0x002fe200078e021c */
[----:B------:R-:W-:-:S04]  /*7c20*/  PRMT R23, RZ, 0x7610, R23 ;  /* 0x00007610ff177816 */ /* 0x000fc80000000017 */
[----:B------:R2:W4:Y:S02]  /*7c30*/  @!P1 LDG.E.U16 R13, desc[UR8][R6.64] ;  /* 0x00000008060d9981 */ /* 0x000524000c1e1500 */
[----:B--2---:R-:W-:-:S05]  /*7c40*/  IMAD.WIDE R6, R14, 0x2, R28 ;  /* 0x000000020e067825 */ /* 0x004fca00078e021c */
[----:B------:R-:W2:Y:S04]  /*7c50*/  @!P3 LDG.E.U16 R23, desc[UR8][R6.64] ;  /* 0x000000080617b981 */ /* 0x000ea8000c1e1500 */
[----:B---3--:R-:W-:Y:S04]  /*7c60*/  STL [R1+0xebc], R17 ;  /* 0x000ebc1101007387 */ /* 0x008fe80000100800 */
[----:B------:R-:W-:Y:S04]  /*7c70*/  STL [R1+0xec0], R17 ;  /* 0x000ec01101007387 */ /* 0x000fe80000100800 */
[----:B------:R-:W-:Y:S04]  /*7c80*/  STL [R1+0xec4], R17 ;  /* 0x000ec41101007387 */ /* 0x000fe80000100800 */
[----:B------:R-:W3:Y:S04]  /*7c90*/  LDL R10, [R1+0x574] ;  /* 0x00057400010a7983 */ /* 0x000ee80000100800 */
[----:B------:R-:W3:Y:S01]  /*7ca0*/  LDL R11, [R1+0x578] ;  /* 0x00057800010b7983 */ /* 0x000ee20000100800 */
[----:B------:R-:W-:-:S02]  /*7cb0*/  LOP3.LUT R9, R5, 0xc, RZ, 0xfc, !PT ;  /* 0x0000000c05097812 */ /* 0x000fc400078efcff */
[----:B------:R-:W-:Y:S02]  /*7cc0*/  LOP3.LUT R8, R5, 0x10, RZ, 0xfc, !PT ;  /* 0x0000001005087812 */ /* 0x000fe400078efcff */
[----:B------:R-:W-:Y:S02]  /*7cd0*/  ISETP.GE.AND P4, PT, R9, UR7, PT ;  /* 0x0000000709007c0c */ /* 0x000fe4000bf86270 */
[----:B------:R-:W-:Y:S02]  /*7ce0*/  ISETP.GE.AND P5, PT, R8, UR7, PT ;  /* 0x0000000708007c0c */ /* 0x000fe4000bfa6270 */
[----:B------:R-:W-:Y:S01]  /*7cf0*/  PRMT R24, RZ, 0x7610, R24 ;  /* 0x00007610ff187816 */ /* 0x000fe20000000018 */
[----:B----4-:R-:W-:Y:S01]  /*7d00*/  STL [R1+0xeb8], R13 ;  /* 0x000eb80d01007387 */ /* 0x010fe20000100800 */
[----:B------:R-:W-:Y:S02]  /*7d10*/  PRMT R12, RZ, 0x7610, R12 ;  /* 0x00007610ff0c7816 */ /* 0x000fe4000000000c */
[C---:B------:R-:W-:Y:S01]  /*7d20*/  LOP3.LUT R4, R5.reuse, 0x14, RZ, 0xfc, !PT ;  /* 0x0000001405047812 */ /* 0x040fe200078efcff */
[----:B------:R-:W4:Y:S01]  /*7d30*/  LDL R7, [R1+0x57c] ;  /* 0x00057c0001077983 */ /* 0x000f220000100800 */
[----:B------:R-:W-:-:S02]  /*7d40*/  LOP3.LUT R14, R5, 0x18, RZ, 0xfc, !PT ;  /* 0x00000018050e7812 */ /* 0x000fc400078efcff */
[----:B------:R-:W-:Y:S02]  /*7d50*/  ISETP.GE.AND P0, PT, R4, UR7, PT ;  /* 0x0000000704007c0c */ /* 0x000fe4000bf06270 */
[----:B------:R-:W-:Y:S01]  /*7d60*/  LOP3.LUT R4, R5, 0x1c, RZ, 0xfc, !PT ;  /* 0x0000001c05047812 */ /* 0x000fe200078efcff */
[----:B--2---:R-:W-:Y:S04]  /*7d70*/  STL [R1+0xea0], R23 ;  /* 0x000ea01701007387 */ /* 0x004fe80000100800 */
[----:B------:R-:W-:Y:S04]  /*7d80*/  STL [R1+0xea4], R23 ;  /* 0x000ea41701007387 */ /* 0x000fe80000100800 */
[----:B------:R-:W-:Y:S01]  /*7d90*/  STL [R1+0xeb4], R23 ;  /* 0x000eb41701007387 */ /* 0x000fe20000100800 */
[----:B---3--:R-:W-:-:S04]  /*7da0*/  IMAD.WIDE R8, R10, 0x2, R28 ;  /* 0x000000020a087825 */ /* 0x008fc800078e021c */
[----:B------:R-:W-:Y:S01]  /*7db0*/  IMAD.WIDE R10, R11, 0x2, R28 ;  /* 0x000000020b0a7825 */ /* 0x000fe200078e021c */
[----:B------:R0:W2:Y:S04]  /*7dc0*/  @!P4 LDG.E.U16 R24, desc[UR8][R8.64] ;  /* 0x000000080818c981 */ /* 0x0000a8000c1e1500 */
[----:B------:R1:W3:Y:S01]  /*7dd0*/  @!P5 LDG.E.U16 R12, desc[UR8][R10.64] ;  /* 0x000000080a0cd981 */ /* 0x0002e2000c1e1500 */
[----:B0-----:R-:W-:-:S03]  /*7de0*/  PRMT R8, RZ, 0x7610, R8 ;  /* 0x00007610ff087816 */ /* 0x001fc60000000008 */
[----:B------:R-:W2:Y:S01]  /*7df0*/  LDL R9, [R1+0x580] ;  /* 0x0005800001097983 */ /* 0x000ea20000100800 */
[----:B-1----:R-:W-:-:S03]  /*7e00*/  LOP3.LUT R11, R5, 0x20, RZ, 0xfc, !PT ;  /* 0x00000020050b7812 */ /* 0x002fc600078efcff */
[----:B------:R2:W-:Y:S01]  /*7e10*/  STL.S16 [R1+0x10], R8 ;  /* 0x0000100801007387 */ /* 0x0005e20000100600 */
[----:B------:R-:W-:-:S03]  /*7e20*/  LOP3.LUT R10, R5, 0x28, RZ, 0xfc, !PT ;  /* 0x00000028050a7812 */ /* 0x000fc600078efcff */
[----:B------:R-:W2:Y:S01]  /*7e30*/  LDL R5, [R1+0x10] ;  /* 0x0000100001057983 */ /* 0x000ea20000100800 */
[--C-:B----4-:R-:W-:Y:S01]  /*7e40*/  IMAD.WIDE R6, R7, 0x2, R28.reuse ;  /* 0x0000000207067825 */ /* 0x110fe200078e021c */
[----:B------:R-:W-:Y:S02]  /*7e50*/  ISETP.GE.AND P4, PT, R10, UR7, PT ;  /* 0x000000070a007c0c */ /* 0x000fe4000bf86270 */
[----:B------:R-:W4:Y:S04]  /*7e60*/  LDL R10, [R1+0x584] ;  /* 0x00058400010a7983 */ /* 0x000f280000100800 */
[----:B--2---:R4:W2:Y:S01]  /*7e70*/  @!P0 LDG.E.U16 R5, desc[UR8][R6.64] ;  /* 0x0000000806058981 */ /* 0x0048a2000c1e1500 */
[----:B------:R-:W-:Y:S02]  /*7e80*/  ISETP.GE.AND P2, PT, R14, UR7, PT ;  /* 0x000000070e007c0c */ /* 0x000fe4000bf46270 */
[----:B------:R-:W-:Y:S01]  /*7e90*/  ISETP.GE.AND P1, PT, R4, UR7, PT ;  /* 0x0000000704007c0c */ /* 0x000fe2000bf26270 */
[----:B------:R-:W-:Y:S01]  /*7ea0*/  IMAD.WIDE R8, R9, 0x2, R28 ;  /* 0x0000000209087825 */ /* 0x000fe200078e021c */
[----:B------:R-:W-:-:S03]  /*7eb0*/  PRMT R4, RZ, 0x7610, R4 ;  /* 0x00007610ff047816 */ /* 0x000fc60000000004 */
[----:B----4-:R-:W-:-:S06]  /*7ec0*/  IMAD.WIDE R6, R10, 0x2, R28 ;  /* 0x000000020a067825 */ /* 0x010fcc00078e021c */
[----:B------:R0:W4:Y:S02]  /*7ed0*/  @!P2 LDG.E.U16 R4, desc[UR8][R8.64] ;  /* 0x000000080804a981 */ /* 0x000124000c1e1500 */
[----:B0-----:R-:W-:Y:S02]  /*7ee0*/  PRMT R8, RZ, 0x7610, R8 ;  /* 0x00007610ff087816 */ /* 0x001fe40000000008 */
[----:B--2---:R0:W-:Y:S04]  /*7ef0*/  @!P0 STL [R1+0x10], R5 ;  /* 0x0000100501008387 */ /* 0x0041e80000100800 */
[----:B------:R-:W2:Y:S01]  /*7f00*/  LDL R9, [R1+0x588] ;  /* 0x0005880001097983 */ /* 0x000ea20000100800 */
[----:B0-----:R-:W0:Y:S02]  /*7f10*/  S2R R5, SR_TID.X ;  /* 0x0000000000057919 */ /* 0x001e240000002100 */
[----:B0-----:R-:W-:-:S04]  /*7f20*/  SHF.R.U32.HI R5, RZ, 0x7, R5 ;  /* 0x00000007ff057819 */ /* 0x001fc80000011605 */
[----:B------:R-:W-:-:S04]  /*7f30*/  SGXT.U32 R5, R5, 0x2 ;  /* 0x000000020505781a */ /* 0x000fc80000000000 */
[----:B------:R-:W-:Y:S01]  /*7f40*/  LOP3.LUT R10, R5, 0x30, RZ, 0xfc, !PT ;  /* 0x00000030050a7812 */ /* 0x000fe200078efcff */
[----:B------:R-:W-:-:S06]  /*7f50*/  IMAD.MOV.U32 R5, RZ, RZ, R8 ;  /* 0x000000ffff057224 */ /* 0x000fcc00078e0008 */
[----:B------:R-:W2:Y:S04]  /*7f60*/  @!P1 LDG.E.U16 R5, desc[UR8][R6.64] ;  /* 0x0000000806059981 */ /* 0x000ea8000c1e1500 */
[----:B------:R-:W-:Y:S04]  /*7f70*/  STL.S16 [R1+0x14], R8 ;  /* 0x0000140801007387 */ /* 0x000fe80000100600 */
[----:B--2---:R0:W-:Y:S04]  /*7f80*/  @!P1 STL [R1+0x14], R5 ;  /* 0x0000140501009387 */ /* 0x0041e80000100800 */
[----:B------:R-:W2:Y:S01]  /*7f90*/  LDL R7, [R1+0x590] ;  /* 0x0005900001077983 */ /* 0x000ea20000100800 */
[----:B------:R-:W-:Y:S01]  /*7fa0*/  PRMT R20, RZ, 0x7610, R20 ;  /* 0x00007610ff147816 */ /* 0x000fe20000000014 */
[----:B--2---:R-:W-:-:S05]  /*7fb0*/  IMAD.WIDE R6, R7, 0x2, R28 ;  /* 0x0000000207067825 */ /* 0x004fca00078e021c */
[----:B------:R1:W2:Y:S04]  /*7fc0*/  @!P4 LDG.E.U16 R20, desc[UR8][R6.64] ;  /* 0x000000080614c981 */ /* 0x0002a8000c1e1500 */
[----:B------:R-:W1:Y:S01]  /*7fd0*/  LDL R7, [R1+0x598] ;  /* 0x0005980001077983 */ /* 0x000e620000100800 */
[----:B------:R-:W-:Y:S02]  /*7fe0*/  ISETP.GE.AND P0, PT, R10, UR7, PT ;  /* 0x000000070a007c0c */ /* 0x000fe4000bf06270 */
[----:B------:R-:W-:Y:S01]  /*7ff0*/  PRMT R21, RZ, 0x7610, R21 ;  /* 0x00007610ff157816 */ /* 0x000fe20000000015 */
[----:B0-----:R-:W0:Y:S01]  /*8000*/  S2R R5, SR_TID.X ;  /* 0x0000000000057919 */ /* 0x001e220000002100 */
[----:B------:R-:W-:Y:S01]  /*8010*/  ISETP.GE.AND P3, PT, R11, UR7, PT ;  /* 0x000000070b007c0c */ /* 0x000fe2000bf66270 */
[----:B------:R-:W-:Y:S01]  /*8020*/  IMAD.WIDE R8, R9, 0x2, R28 ;  /* 0x0000000209087825 */ /* 0x000fe200078e021c */
[----:B------:R-:W-:-:S11]  /*8030*/  PRMT R19, RZ, 0x7610, R19 ;  /* 0x00007610ff137816 */ /* 0x000fd60000000013 */
[----:B------:R0:W2:Y:S01]  /*8040*/  @!P3 LDG.E.U16 R19, desc[UR8][R8.64] ;  /* 0x000000080813b981 */ /* 0x0000a2000c1e1500 */
[----:B------:R-:W-:-:S03]  /*8050*/  PRMT R22, RZ, 0x7610, R22 ;  /* 0x00007610ff167816 */ /* 0x000fc60000000016 */
[----:B------:R-:W2:Y:S01]  /*8060*/  LDL R9, [R1+0x594] ;  /* 0x0005940001097983 */ /* 0x000ea20000100800 */
[----:B-1----:R-:W-:-:S05]  /*8070*/  IMAD.WIDE R6, R7, 0x2, R28 ;  /* 0x0000000207067825 */ /* 0x002fca00078e021c */
[----:B------:R1:W2:Y:S04]  /*8080*/  @!P0 LDG.E.U16 R21, desc[UR8][R6.64] ;  /* 0x0000000806158981 */ /* 0x0002a8000c1e1500 */
[----:B------:R-:W1:Y:S01]  /*8090*/  LDL R7, [R1+0x5a0] ;  /* 0x0005a00001077983 */ /* 0x000e620000100800 */
[----:B0-----:R-:W-:-:S04]  /*80a0*/  SHF.R.U32.HI R5, RZ, 0x7, R5 ;  /* 0x00000007ff057819 */ /* 0x001fc80000011605 */
[----:B------:R-:W-:-:S04]  /*80b0*/  SGXT.U32 R5, R5, 0x2 ;  /* 0x000000020505781a */ /* 0x000fc80000000000 */
[----:B------:R-:W-:-:S04]  /*80c0*/  LOP3.LUT R8, R5, 0x38, RZ, 0xfc, !PT ;  /* 0x0000003805087812 */ /* 0x000fc800078efcff */
[----:B------:R-:W-:Y:S01]  /*80d0*/  ISETP.GE.AND P1, PT, R8, UR7, PT ;  /* 0x0000000708007c0c */ /* 0x000fe2000bf26270 */
[----:B-1----:R-:W-:-:S12]  /*80e0*/  IMAD.WIDE R6, R7, 0x2, R28 ;  /* 0x0000000207067825 */ /* 0x002fd800078e021c */
[----:B------:R0:W2:Y:S04]  /*80f0*/  @!P1 LDG.E.U16 R22, desc[UR8][R6.64] ;  /* 0x0000000806169981 */ /* 0x0000a8000c1e1500 */
[----:B------:R-:W2:Y:S01]  /*8100*/  LDL R7, [R1+0x58c] ;  /* 0x00058c0001077983 */ /* 0x000ea20000100800 */
[----:B0-----:R-:W-:-:S04]  /*8110*/  LOP3.LUT R6, R5, 0x24, RZ, 0xfc, !PT ;  /* 0x0000002405067812 */ /* 0x001fc800078efcff */
[----:B------:R-:W-:Y:S02]  /*8120*/  ISETP.GE.AND P0, PT, R6, UR7, PT ;  /* 0x0000000706007c0c */ /* 0x000fe4000bf06270 */
[----:B------:R-:W-:Y:S02]  /*8130*/  LOP3.LUT R6, R5, 0x2c, RZ, 0xfc, !PT ;  /* 0x0000002c05067812 */ /* 0x000fe400078efcff */
[----:B------:R-:W-:Y:S02]  /*8140*/  PRMT R14, RZ, 0x7610, R14 ;  /* 0x00007610ff0e7816 */ /* 0x000fe4000000000e */
[----:B------:R-:W-:Y:S02]  /*8150*/  ISETP.GE.AND P1, PT, R6, UR7, PT ;  /* 0x0000000706007c0c */ /* 0x000fe4000bf26270 */
[----:B------:R-:W-:Y:S01]  /*8160*/  PRMT R8, RZ, 0x7610, R8 ;  /* 0x00007610ff087816 */ /* 0x000fe20000000008 */
[----:B--2---:R-:W-:-:S05]  /*8170*/  IMAD.WIDE R6, R7, 0x2, R28 ;  /* 0x0000000207067825 */ /* 0x004fca00078e021c */
[----:B------:R0:W2:Y:S02]  /*8180*/  @!P0 LDG.E.U16 R14, desc[UR8][R6.64] ;  /* 0x00000008060e8981 */ /* 0x0000a4000c1e1500 */
[----:B0-----:R-:W-:Y:S02]  /*8190*/  IMAD.WIDE R6, R9, 0x2, R28 ;  /* 0x0000000209067825 */ /* 0x001fe400078e021c */
[----:B------:R-:W0:Y:S03]  /*81a0*/  LDC R9, c[0x0][0x3a8] ;  /* 0x0000ea00ff097b82 */ /* 0x000e260000000800 */
[----:B------:R1:W3:Y:S02]  /*81b0*/  @!P1 LDG.E.U16 R8, desc[UR8][R6.64] ;  /* 0x0000000806089981 */ /* 0x0002e4000c1e1500 */
[----:B-1----:R-:W-:-:S04]  /*81c0*/  LOP3.LUT R6, R5, 0x34, RZ, 0xfc, !PT ;  /* 0x0000003405067812 */ /* 0x002fc800078efcff */
[----:B------:R-:W-:Y:S02]  /*81d0*/  ISETP.GE.AND P0, PT, R6, UR7, PT ;  /* 0x0000000706007c0c */ /* 0x000fe4000bf06270 */
[----:B------:R-:W-:Y:S01]  /*81e0*/  PRMT R3, RZ, 0x7610, R3 ;  /* 0x00007610ff037816 */ /* 0x000fe20000000003 */
[----:B--2---:R1:W-:Y:S02]  /*81f0*/  STL [R1+0xc], R14 ;  /* 0x00000c0e01007387 */ /* 0x0043e40000100800 */
[----:B-1----:R-:W1:Y:S02]  /*8200*/  S2R R14, SR_TID.X ;  /* 0x00000000000e7919 */ /* 0x002e640000002100 */
[----:B---3--:R2:W-:Y:S01]  /*8210*/  STL [R1+0x8], R8 ;  /* 0x0000080801007387 */ /* 0x0085e20000100800 */
[----:B-1----:R-:W-:-:S04]  /*8220*/  SHF.R.U32.HI R14, RZ, 0x7, R14 ;  /* 0x00000007ff0e7819 */ /* 0x002fc8000001160e */
[----:B------:R-:W-:-:S04]  /*8230*/  SGXT.U32 R14, R14, 0x2 ;  /* 0x000000020e0e781a */ /* 0x000fc80000000000 */
[----:B--2---:R-:W-:-:S05]  /*8240*/  LOP3.LUT R8, R14, 0x34, RZ, 0xfc, !PT ;  /* 0x000000340e087812 */ /* 0x004fca00078efcff */
[----:B0-----:R-:W-:-:S04]  /*8250*/  IMAD R8, R8, R9, RZ ;  /* 0x0000000908087224 */ /* 0x001fc800078e02ff */
[----:B------:R-:W-:Y:S01]  /*8260*/  IMAD.WIDE R6, R8, 0x2, R28 ;  /* 0x0000000208067825 */ /* 0x000fe200078e021c */
[----:B------:R-:W0:Y:S01]  /*8270*/  S2R R14, SR_TID.X ;  /* 0x00000000000e7919 */ /* 0x000e220000002100 */
[----:B------:R-:W1:Y:S03]  /*8280*/  LDC R8, c[0x0][0x3a8] ;  /* 0x0000ea00ff087b82 */ /* 0x000e660000000800 */
[----:B------:R-:W2:Y:S01]  /*8290*/  @!P0 LDG.E.U16 R3, desc[UR8][R6.64] ;  /* 0x0000000806038981 */ /* 0x000ea2000c1e1500 */
[----:B------:R-:W-:-:S04]  /*82a0*/  LOP3.LUT R5, R5, 0x3c, RZ, 0xfc, !PT ;  /* 0x0000003c05057812 */ /* 0x000fc800078efcff */
[----:B------:R-:W-:Y:S02]  /*82b0*/  ISETP.GE.AND P1, PT, R5, UR7, PT ;  /* 0x0000000705007c0c */ /* 0x000fe4000bf26270 */
[----:B------:R-:W-:Y:S01]  /*82c0*/  PRMT R18, RZ, 0x7610, R18 ;  /* 0x00007610ff127816 */ /* 0x000fe20000000012 */
[----:B--2---:R2:W-:Y:S01]  /*82d0*/  STL [R1+0x4], R3 ;  /* 0x0000040301007387 */ /* 0x0045e20000100800 */
[----:B0-----:R-:W-:-:S03]  /*82e0*/  LOP3.LUT R5, R14, 0x3f, RZ, 0xc0, !PT ;  /* 0x0000003f0e057812 */ /* 0x001fc600078ec0ff */
[----:B------:R-:W3:Y:S01]  /*82f0*/  LDL R9, [R1+0x4e8] ;  /* 0x0004e80001097983 */ /* 0x000ee20000100800 */
[----:B--2---:R-:W-:-:S03]  /*8300*/  SHF.R.U32.HI R3, RZ, 0x7, R14 ;  /* 0x00000007ff037819 */ /* 0x004fc6000001160e */
[----:B------:R-:W2:Y:S01]  /*8310*/  LDL R14, [R1+0x538] ;  /* 0x00053800010e7983 */ /* 0x000ea20000100800 */
[----:B------:R-:W-:-:S04]  /*8320*/  SGXT.U32 R3, R3, 0x2 ;  /* 0x000000020303781a */ /* 0x000fc80000000000 */
[----:B------:R-:W-:-:S05]  /*8330*/  LOP3.LUT R3, R3, 0x3c, RZ, 0xfc, !PT ;  /* 0x0000003c03037812 */ /* 0x000fca00078efcff */
[----:B-1----:R-:W-:Y:S02]  /*8340*/  IMAD R3, R3, R8, RZ ;  /* 0x0000000803037224 */ /* 0x002fe400078e02ff */
[----:B------:R-:W2:Y:S02]  /*8350*/  LDL R8, [R1+0x4e4] ;  /* 0x0004e40001087983 */ /* 0x000ea40000100800 */
[----:B------:R-:W-:Y:S02]  /*8360*/  IMAD.WIDE R6, R3, 0x2, R28 ;  /* 0x0000000203067825 */ /* 0x000fe400078e021c */
[----:B------:R-:W2:Y:S04]  /*8370*/  LDL R3, [R1+0x444] ;  /* 0x0004440001037983 */ /* 0x000ea80000100800 */
[----:B------:R-:W2:Y:S04]  /*8380*/  @!P1 LDG.E.U16 R18, desc[UR8][R6.64] ;  /* 0x0000000806129981 */ /* 0x000ea8000c1e1500 */
[----:B------:R0:W-:Y:S04]  /*8390*/  STL [R1+0x5d4], R28 ;  /* 0x0005d41c01007387 */ /* 0x0001e80000100800 */
[----:B0-----:R-:W3:Y:S04]  /*83a0*/  LDL.LU R28, [R1+0x4e0] ;  /* 0x0004e000011c7983 */ /* 0x001ee80000300800 */
[----:B------:R0:W-:Y:S04]  /*83b0*/  STL [R1+0x5d0], R29 ;  /* 0x0005d01d01007387 */ /* 0x0001e80000100800 */
[----:B0-----:R-:W3:Y:S01]  /*83c0*/  LDL.LU R29, [R1+0x534] ;  /* 0x00053400011d7983 */ /* 0x001ee20000300800 */
[----:B------:R-:W-:-:S02]  /*83d0*/  ISETP.GE.AND P0, PT, R5, UR7, PT ;  /* 0x0000000705007c0c */ /* 0x000fc4000bf06270 */
[----:B------:R-:W-:Y:S01]  /*83e0*/  PRMT R15, RZ, 0x7610, R15 ;  /* 0x00007610ff0f7816 */ /* 0x000fe2000000000f */
[----:B------:R-:W-:Y:S06]  /*83f0*/  BAR.SYNC.DEFER_BLOCKING 0x0 ;  /* 0x0000000000007b1d */ /* 0x000fec0000010000 */
[----:B--2---:R0:W-:Y:S04]  /*8400*/  STL [R1], R18 ;  /* 0x0000001201007387 */ /* 0x0041e80000100800 */
[----:B0-----:R-:W2:Y:S04]  /*8410*/  LDL.LU R18, [R1+0xec8] ;  /* 0x000ec80001127983 */ /* 0x001ea80000300800 */
[----:B------:R-:W2:Y:S02]  /*8420*/  LDL R7, [R1+0x558] ;  /* 0x0005580001077983 */ /* 0x000ea40000100800 */
[----:B--2---:R-:W-:-:S02]  /*8430*/  IADD3 R6, P1, PT, R7, R2, RZ ;  /* 0x0000000207067210 */ /* 0x004fc40007f3e0ff */
[----:B------:R-:W2:Y:S01]  /*8440*/  LDL R7, [R1+0x53c] ;  /* 0x00053c0001077983 */ /* 0x000ea20000100800 */
[----:B------:R-:W-:Y:S02]  /*8450*/  PRMT R27, RZ, 0x7610, R27 ;  /* 0x00007610ff1b7816 */ /* 0x000fe4000000001b */
[----:B--2---:R-:W-:-:S05]  /*8460*/  IMAD.X R7, R7, 0x1, R0, P1 ;  /* 0x0000000107077824 */ /* 0x004fca00008e0600 */
[----:B------:R0:W2:Y:S02]  /*8470*/  @!P0 LDG.E.U16 R15, desc[UR8][R6.64] ;  /* 0x00000008060f8981 */ /* 0x0000a4000c1e1500 */
[----:B0-----:R-:W-:-:S05]  /*8480*/  IADD3 R6, P1, PT, R14, R2, RZ ;  /* 0x000000020e067210 */ /* 0x001fca0007f3e0ff */
[----:B---3--:R-:W-:-:S05]  /*8490*/  IMAD.X R7, R9, 0x1, R0, P1 ;  /* 0x0000000109077824 */ /* 0x008fca00008e0600 */
[----:B------:R0:W3:Y:S02]  /*84a0*/  @!P0 LDG.E.U16 R27, desc[UR8][R6.64] ;  /* 0x00000008061b8981 */ /* 0x0000e4000c1e1500 */
[----:B0-----:R-:W-:-:S05]  /*84b0*/  IADD3 R6, P1, PT, R8, R2, RZ ;  /* 0x0000000208067210 */ /* 0x001fca0007f3e0ff */
[----:B------:R-:W-:Y:S01]  /*84c0*/  IMAD.X R7, R3, 0x1, R0, P1 ;  /* 0x0000000103077824 */ /* 0x000fe200008e0600 */
[----:B------:R-:W-:Y:S02]  /*84d0*/  IADD3 R8, P1, PT, R29, R2, RZ ;  /* 0x000000021d087210 */ /* 0x000fe40007f3e0ff */
[----:B------:R-:W-:-:S03]  /*84e0*/  PRMT R25, RZ, 0x7610, R25 ;  /* 0x00007610ff197816 */ /* 0x000fc60000000019 */
[----:B------:R-:W-:-:S05]  /*84f0*/  IMAD.X R9, R28, 0x1, R0, P1 ;  /* 0x000000011c097824 */ /* 0x000fca00008e0600 */
[----:B------:R-:W4:Y:S04]  /*8500*/  @!P0 LDG.E.U16 R25, desc[UR8][R8.64] ;  /* 0x0000000808198981 */ /* 0x000f28000c1e1500 */
[----:B--2---:R0:W-:Y:S04]  /*8510*/  STL [R1+0x54], R15 ;  /* 0x0000540f01007387 */ /* 0x0041e80000100800 */
[----:B------:R-:W2:Y:S04]  /*8520*/  LDL R14, [R1+0x440] ;  /* 0x00044000010e7983 */ /* 0x000ea80000100800 */
[----:B0-----:R-:W2:Y:S01]  /*8530*/  LDL R15, [R1+0x4dc] ;  /* 0x0004dc00010f7983 */ /* 0x001ea20000100800 */
[----:B------:R-:W-:-:S06]  /*8540*/  PRMT R26, RZ, 0x7610, R26 ;  /* 0x00007610ff1a7816 */ /* 0x000fcc000000001a */
[----:B------:R2:W2:Y:S01]  /*8550*/  @!P0 LDG.E.U16 R26, desc[UR8][R6.64] ;  /* 0x00000008061a8981 */ /* 0x0004a2000c1e1500 */
[----:B------:R-:W-:-:S03]  /*8560*/  PRMT R11, RZ, 0x7610, R11 ;  /* 0x00007610ff0b7816 */ /* 0x000fc6000000000b */
[----:B---3--:R-:W-:Y:S04]  /*8570*/  STL [R1+0xe9c], R27 ;  /* 0x000e9c1b01007387 */ /* 0x008fe80000100800 */
[----:B------:R-:W3:Y:S04]  /*8580*/  LDL R3, [R1+0x3b4] ;  /* 0x0003b40001037983 */ /* 0x000ee80000100800 */
[----:B------:R0:W-:Y:S04]  /*8590*/  STL [R1+0x5e8], R29 ;  /* 0x0005e81d01007387 */ /* 0x0001e80000100800 */
[----:B0-----:R-:W3:Y:S04]  /*85a0*/  LDL.LU R29, [R1+0x530] ;  /* 0x00053000011d7983 */ /* 0x001ee80000300800 */
[----:B------:R0:W-:Y:S04]  /*85b0*/  STL [R1+0x5ec], R28 ;  /* 0x0005ec1c01007387 */ /* 0x0001e80000100800 */
[----:B0-----:R-:W3:Y:S04]  /*85c0*/  LDL.LU R28, [R1+0x4d8] ;  /* 0x0004d800011c7983 */ /* 0x001ee80000300800 */
[----:B----4-:R-:W-:Y:S01]  /*85d0*/  STL [R1+0xe90], R25 ;  /* 0x000e901901007387 */ /* 0x010fe20000100800 */
[----:B--2---:R-:W-:-:S02]  /*85e0*/  IADD3 R6, P1, PT, R15, R2, RZ ;  /* 0x000000020f067210 */ /* 0x004fc40007f3e0ff */
[----:B------:R-:W-:Y:S01]  /*85f0*/  PRMT R10, RZ, 0x7610, R10 ;  /* 0x00007610ff0a7816 */ /* 0x000fe2000000000a */
[----:B------:R-:W2:Y:S02]  /*8600*/  LDL R15, [R1+0x4d4] ;  /* 0x0004d400010f7983 */ /* 0x000ea40000100800 */
[----:B------:R-:W-:Y:S01]  /*8610*/  IMAD.X R7, R14, 0x1, R0, P1 ;  /* 0x000000010e077824 */ /* 0x000fe200008e0600 */
[----:B------:R-:W-:Y:S01]  /*8620*/  PRMT R9, RZ, 0x7610, R9 ;  /* 0x00007610ff097816 */ /* 0x000fe20000000009 */
[----:B------:R-:W4:Y:S04]  /*8630*/  LDL R14, [R1+0x438] ;  /* 0x00043800010e7983 */ /* 0x000f280000100800 */
[----:B------:R0:W2:Y:S04]  /*8640*/  @!P0 LDG.E.U16 R11, desc[UR8][R6.64] ;  /* 0x00000008060b8981 */ /* 0x0000a8000c1e1500 */
[----:B------:R-:W0:Y:S02]  /*8650*/  LDL R7, [R1+0x43c] ;  /* 0x00043c0001077983 */ /* 0x000e240000100800 */
[----:B0-----:R-:W-:-:S05]  /*8660*/  IADD3 R6, P1, PT, R7, R2, RZ ;  /* 0x0000000207067210 */ /* 0x001fca0007f3e0ff */
[----:B---3--:R-:W-:-:S05]  /*8670*/  IMAD.X R7, R3, 0x1, R0, P1 ;  /* 0x0000000103077824 */ /* 0x008fca00008e0600 */
[----:B------:R0:W3:Y:S04]  /*8680*/  @!P0 LDG.E.U16 R10, desc[UR8][R6.64] ;  /* 0x00000008060a8981 */ /* 0x0000e8000c1e1500 */
[----:B--2---:R-:W-:Y:S04]  /*8690*/  STL [R1+0xe8c], R11 ;  /* 0x000e8c0b01007387 */ /* 0x004fe80000100800 */
[----:B------:R-:W2:Y:S01]  /*86a0*/  LDL R3, [R1+0x434] ;  /* 0x0004340001037983 */ /* 0x000ea20000100800 */
[----:B0-----:R-:W-:-:S05]  /*86b0*/  IADD3 R6, P1, PT, R29, R2, RZ ;  /* 0x000000021d067210 */ /* 0x001fca0007f3e0ff */
[----:B------:R-:W-:-:S05]  /*86c0*/  IMAD.X R7, R28, 0x1, R0, P1 ;  /* 0x000000011c077824 */ /* 0x000fca00008e0600 */
[----:B------:R0:W2:Y:S02]  /*86d0*/  @!P0 LDG.E.U16 R9, desc[UR8][R6.64] ;  /* 0x0000000806098981 */ /* 0x0000a4000c1e1500 */
[-C--:B0-----:R-:W-:Y:S02]  /*86e0*/  IADD3 R6, P1, PT, R15, R2.reuse, RZ ;  /* 0x000000020f067210 */ /* 0x081fe40007f3e0ff */
[----:B---3--:R-:W-:Y:S04]  /*86f0*/  STL [R1+0xe88], R10 ;  /* 0x000e880a01007387 */ /* 0x008fe80000100800 */
[----:B------:R-:W-:Y:S04]  /*8700*/  STL [R1+0x5fc], R29 ;  /* 0x0005fc1d01007387 */ /* 0x000fe80000100800 */
[----:B------:R-:W-:Y:S04]  /*8710*/  STL [R1+0xe80], R29 ;  /* 0x000e801d01007387 */ /* 0x000fe80000100800 */
[----:B------:R-:W-:Y:S04]  /*8720*/  STL [R1+0xe84], R29 ;  /* 0x000e841d01007387 */ /* 0x000fe80000100800 */
[----:B------:R0:W-:Y:S04]  /*8730*/  STL [R1+0x610], R28 ;  /* 0x0006101c01007387 */ /* 0x0001e80000100800 */
[----:B0-----:R-:W3:Y:S04]  /*8740*/  LDL.LU R28, [R1+0x52c] ;  /* 0x00052c00011c7983 */ /* 0x001ee80000300800 */
[----:B------:R-:W3:Y:S01]  /*8750*/  LDL R15, [R1+0x3b0] ;  /* 0x0003b000010f7983 */ /* 0x000ee20000100800 */
[----:B------:R-:W-:Y:S01]  /*8760*/  PRMT R8, RZ, 0x7610, R8 ;  /* 0x00007610ff087816 */ /* 0x000fe20000000008 */
[----:B----4-:R-:W-:Y:S01]  /*8770*/  IMAD.X R7, R14, 0x1, R0, P1 ;  /* 0x000000010e077824 */ /* 0x010fe200008e0600 */
[----:B--2---:R-:W-:-:S02]  /*8780*/  IADD3 R14, P1, PT, R3, R2, RZ ;  /* 0x00000002030e7210 */ /* 0x004fc40007f3e0ff */
[----:B------:R-:W2:Y:S04]  /*8790*/  LDL R3, [R1+0x528] ;  /* 0x0005280001037983 */ /* 0x000ea80000100800 */
[----:B------:R0:W4:Y:S02]  /*87a0*/  @!P0 LDG.E.U16 R8, desc[UR8][R6.64] ;  /* 0x0000000806088981 */ /* 0x000124000c1e1500 */
[----:B0-----:R-:W-:Y:S01]  /*87b0*/  PRMT R7, RZ, 0x7610, R7 ;  /* 0x00007610ff077816 */ /* 0x001fe20000000007 */
[----:B---3--:R-:W-:-:S05]  /*87c0*/  IMAD.X R15, R15, 0x1, R0, P1 ;  /* 0x000000010f0f7824 */ /* 0x008fca00008e0600 */
[----:B------:R0:W3:Y:S04]  /*87d0*/  @!P0 LDG.E.U16 R7, desc[UR8][R14.64] ;  /* 0x000000080e078981 */ /* 0x0000e8000c1e1500 */
[----:B------:R-:W2:Y:S01]  /*87e0*/  LDL R15, [R1+0x4d0] ;  /* 0x0004d000010f7983 */ /* 0x000ea20000100800 */
[----:B0-----:R-:W-:Y:S02]  /*87f0*/  IADD3 R14, P1, PT, R28, R2, RZ ;  /* 0x000000021c0e7210 */ /* 0x001fe40007f3e0ff */
[----:B------:R-:W-:Y:S01]  /*8800*/  PRMT R6, RZ, 0x7610, R6 ;  /* 0x00007610ff067816 */ /* 0x000fe20000000006 */
[----:B------:R-:W-:Y:S02]  /*8810*/  STL [R1+0x614], R28 ;  /* 0x0006141c01007387 */ /* 0x000fe40000100800 */
[----:B--2---:R-:W-:-:S05]  /*8820*/  IMAD.X R15, R15, 0x1, R0, P1 ;  /* 0x000000010f0f7824 */ /* 0x004fca00008e0600 */
[----:B------:R0:W2:Y:S04]  /*8830*/  @!P0 LDG.E.U16 R6, desc[UR8][R14.64] ;  /* 0x000000080e068981 */ /* 0x0000a8000c1e1500 */
[----:B------:R-:W0:Y:S02]  /*8840*/  LDL R15, [R1+0x4cc] ;  /* 0x0004cc00010f7983 */ /* 0x000e240000100800 */
[----:B0-----:R-:W-:Y:S02]  /*8850*/  IADD3 R14, P1, PT, R15, R2, RZ ;  /* 0x000000020f0e7210 */ /* 0x001fe40007f3e0ff */
[----:B------:R-:W2:Y:S01]  /*8860*/  LDL R15, [R1+0x430] ;  /* 0x00043000010f7983 */ /* 0x000ea20000100800 */
[----:B------:R-:W-:Y:S02]  /*8870*/  PRMT R5, RZ, 0x7610, R5 ;  /* 0x00007610ff057816 */ /* 0x000fe40000000005 */
        /* <DEDUP_REMOVED lines=8> */
[----:B------:R-:W2:Y:S01]  /*8900*/  LDL R15, [R1+0x4c8] ;  /* 0x0004c800010f7983 */ /* 0x000ea20000100800 */
[----:B0-----:R-:W-:Y:S02]  /*8910*/  IADD3 R14, P1, PT, R3, R2, RZ ;  /* 0x00000002030e7210 */ /* 0x001fe40007f3e0ff */
[----:B------:R-:W-:Y:S01]  /*8920*/  PRMT R18, RZ, 0x7610, R18 ;  /* 0x00007610ff127816 */ /* 0x000fe20000000012 */
[----:B------:R-:W3:Y:S02]  /*8930*/  LDL R3, [R1+0x350] ;  /* 0x0003500001037983 */ /* 0x000ee40000100800 */
[----:B--2---:R-:W-:-:S05]  /*8940*/  IMAD.X R15, R15, 0x1, R0, P1 ;  /* 0x000000010f0f7824 */ /* 0x004fca00008e0600 */
[----:B------:R0:W2:Y:S04]  /*8950*/  @!P0 LDG.E.U16 R18, desc[UR8][R14.64] ;  /* 0x000000080e128981 */ /* 0x0000a8000c1e1500 */
[----:B------:R-:W0:Y:S02]  /*8960*/  LDL R15, [R1+0x4c4] ;  /* 0x0004c400010f7983 */ /* 0x000e240000100800 */
[----:B0-----:R-:W-:Y:S02]  /*8970*/  IADD3 R14, P1, PT, R15, R2, RZ ;  /* 0x000000020f0e7210 */ /* 0x001fe40007f3e0ff */
[----:B------:R-:W2:Y:S01]  /*8980*/  LDL R15, [R1+0x428] ;  /* 0x00042800010f7983 */ /* 0x000ea20000100800 */
[----:B------:R-:W-:Y:S02]  /*8990*/  PRMT R17, RZ, 0x7610, R17 ;  /* 0x00007610ff117816 */ /* 0x000fe40000000011 */
[----:B--2---:R-:W-:-:S05]  /*89a0*/  IMAD.X R15, R15, 0x1, R0, P1 ;  /* 0x000000010f0f7824 */ /* 0x004fca00008e0600 */
[----:B------:R-:W2:Y:S04]  /*89b0*/  @!P0 LDG.E.U16 R17, desc[UR8][R14.64] ;  /* 0x000000080e118981 */ /* 0x000ea8000c1e1500 */
[----:B--2---:R0:W-:Y:S04]  /*89c0*/  STL [R1+0x20], R17 ;  /* 0x0000201101007387 */ /* 0x0041e80000100800 */
[----:B0-----:R-:W2:Y:S04]  /*89d0*/  LDL.LU R17, [R1+0xec4] ;  /* 0x000ec40001117983 */ /* 0x001ea80000300800 */
[----:B------:R-:W2:Y:S02]  /*89e0*/  LDL R15, [R1+0x424] ;  /* 0x00042400010f7983 */ /* 0x000ea40000100800 */
[----:B--2---:R-:W-:-:S02]  /*89f0*/  IADD3 R14, P1, PT, R15, R2, RZ ;  /* 0x000000020f0e7210 */ /* 0x004fc40007f3e0ff */
        /* <DEDUP_REMOVED lines=13> */
[----:B0-----:R-:W3:Y:S04]  /*8ad0*/  LDL.LU R17, [R1+0xebc] ;  /* 0x000ebc0001117983 */ /* 0x001ee80000300800 */
        /* <DEDUP_REMOVED lines=11> */
[----:B------:R-:W-:-:S03]  /*8b90*/  PRMT R23, RZ, 0x7610, R23 ;  /* 0x00007610ff177816 */ /* 0x000fc60000000017 */
[----:B---3--:R-:W-:Y:S04]  /*8ba0*/  STS.U16 [R3+UR5+0x10000], R17 ;  /* 0x0100001103007988 */ /* 0x008fe80008000405 */
[----:B------:R0:W-:Y:S04]  /*8bb0*/  STS.U16 [R3+UR5+0x10800], R13 ;  /* 0x0108000d03007988 */ /* 0x0001e80008000405 */
[----:B0-----:R-:W3:Y:S01]  /*8bc0*/  LDL R13, [R1+0x520] ;  /* 0x00052000010d7983 */ /* 0x001ee20000100800 */
[----:B--2---:R-:W-:-:S05]  /*8bd0*/  IMAD.X R15, R15, 0x1, R0, P1 ;  /* 0x000000010f0f7824 */ /* 0x004fca00008e0600 */
[----:B------:R-:W2:Y:S04]  /*8be0*/  @!P0 LDG.E.U16 R23, desc[UR8][R14.64] ;  /* 0x000000080e178981 */ /* 0x000ea8000c1e1500 */
[----:B------:R3:W-:Y:S02]  /*8bf0*/  STS.U16 [R3+UR5+0x11000], R12 ;  /* 0x0110000c03007988 */ /* 0x0007e40008000405 */
[----:B---3--:R-:W-:Y:S02]  /*8c00*/  IADD3 R12, P1, PT, R13, R2, RZ ;  /* 0x000000020d0c7210 */ /* 0x008fe40007f3e0ff */
[----:B--2---:R0:W-:Y:S04]  /*8c10*/  STL [R1+0x48], R23 ;  /* 0x0000481701007387 */ /* 0x0041e80000100800 */
[----:B0-----:R-:W2:Y:S04]  /*8c20*/  LDL.LU R23, [R1+0xeb4] ;  /* 0x000eb40001177983 */ /* 0x001ea80000300800 */
[----:B------:R-:W3:Y:S04]  /*8c30*/  LDL.LU R3, [R1+0xeb0] ;  /* 0x000eb00001037983 */ /* 0x000ee80000300800 */
[----:B------:R-:W2:Y:S01]  /*8c40*/  LDL R13, [R1+0x4b8] ;  /* 0x0004b800010d7983 */ /* 0x000ea20000100800 */
[----:B---3--:R-:W-:Y:S01]  /*8c50*/  PRMT R3, RZ, 0x7610, R3 ;  /* 0x00007610ff037816 */ /* 0x008fe20000000003 */
[----:B--2---:R-:W-:-:S05]  /*8c60*/  IMAD.X R13, R13, 0x1, R0, P1 ;  /* 0x000000010d0d7824 */ /* 0x004fca00008e0600 */
[----:B------:R-:W2:Y:S04]  /*8c70*/  @!P0 LDG.E.U16 R3, desc[UR8][R12.64] ;  /* 0x000000080c038981 */ /* 0x000ea8000c1e1500 */
[----:B--2---:R0:W-:Y:S04]  /*8c80*/  STL [R1+0x44], R3 ;  /* 0x0000440301007387 */ /* 0x0041e80000100800 */
[----:B0-----:R-:W2:Y:S04]  /*8c90*/  LDL.LU R3, [R1+0xeac] ;  /* 0x000eac0001037983 */ /* 0x001ea80000300800 */
[----:B------:R-:W3:Y:S04]  /*8ca0*/  LDL R12, [R1+0x350] ;  /* 0x00035000010c7983 */ /* 0x000ee80000100800 */
[----:B------:R-:W2:Y:S04]  /*8cb0*/  LDL R13, [R1+0x4b4] ;  /* 0x0004b400010d7983 */ /* 0x000ea80000100800 */
[----:B---3--:R2:W-:Y:S02]  /*8cc0*/  STS.U16 [R12+UR5+0x11800], R4 ;  /* 0x011800040c007988 */ /* 0x0085e40008000405 */
[----:B--2---:R-:W-:-:S02]  /*8cd0*/  IADD3 R12, P1, PT, R13, R2, RZ ;  /* 0x000000020d0c7210 */ /* 0x004fc40007f3e0ff */
[----:B------:R-:W2:Y:S01]  /*8ce0*/  LDL R13, [R1+0x418] ;  /* 0x00041800010d7983 */ /* 0x000ea20000100800 */
[----:B------:R-:W-:Y:S02]  /*8cf0*/  PRMT R3, RZ, 0x7610, R3 ;  /* 0x00007610ff037816 */ /* 0x000fe40000000003 */
        /* <DEDUP_REMOVED lines=12> */
[----:B------:R-:W3:Y:S04]  /*8dc0*/  LDL R12, [R1+0x350] ;  /* 0x00035000010c7983 */ /* 0x000ee80000100800 */
[----:B------:R-:W4:Y:S04]  /*8dd0*/  LDL R13, [R1+0x51c] ;  /* 0x00051c00010d7983 */ /* 0x000f280000100800 */
[----:B--2---:R0:W-:Y:S04]  /*8de0*/  STL [R1+0x3c], R3 ;  /* 0x00003c0301007387 */ /* 0x0041e80000100800 */
[----:B---3--:R4:W-:Y:S01]  /*8df0*/  STS.U16 [R12+UR5+0x12800], R20 ;  /* 0x012800140c007988 */ /* 0x0089e20008000405 */
[----:B------:R-:W-:-:S03]  /*8e00*/  PRMT R23, RZ, 0x7610, R23 ;  /* 0x00007610ff177816 */ /* 0x000fc60000000017 */
[----:B0-----:R-:W2:Y:S01]  /*8e10*/  LDL R3, [R1+0x5ac] ;  /* 0x0005ac0001037983 */ /* 0x001ea20000100800 */
[----:B----4-:R-:W-:-:S03]  /*8e20*/  IADD3 R12, P1, PT, R13, R2, RZ ;  /* 0x000000020d0c7210 */ /* 0x010fc60007f3e0ff */
[----:B------:R-:W3:Y:S02]  /*8e30*/  LDL R13, [R1+0x4b0] ;  /* 0x0004b000010d7983 */ /* 0x000ee40000100800 */
[----:B---3--:R-:W-:-:S05]  /*8e40*/  IMAD.X R13, R13, 0x1, R0, P1 ;  /* 0x000000010d0d7824 */ /* 0x008fca00008e0600 */
[----:B------:R-:W3:Y:S04]  /*8e50*/  @!P0 LDG.E.U16 R23, desc[UR8][R12.64] ;  /* 0x000000080c178981 */ /* 0x000ee8000c1e1500 */
[----:B---3--:R0:W-:Y:S04]  /*8e60*/  STL [R1+0x38], R23 ;  /* 0x0000381701007387 */ /* 0x0081e80000100800 */
[----:B0-----:R-:W3:Y:S04]  /*8e70*/  LDL.LU R23, [R1+0xea4] ;  /* 0x000ea40001177983 */ /* 0x001ee80000300800 */
[----:B------:R-:W4:Y:S04]  /*8e80*/  LDL R12, [R1+0x350] ;  /* 0x00035000010c7983 */ /* 0x000f280000100800 */
[----:B------:R-:W2:Y:S04]  /*8e90*/  LDL R13, [R1+0x4ac] ;  /* 0x0004ac00010d7983 */ /* 0x000ea80000100800 */
[----:B----4-:R2:W-:Y:S02]  /*8ea0*/  STS.U16 [R12+UR5+0x13000], R21 ;  /* 0x013000150c007988 */ /* 0x0105e40008000405 */
[----:B--2---:R-:W-:-:S02]  /*8eb0*/  IADD3 R12, P1, PT, R13, R2, RZ ;  /* 0x000000020d0c7210 */ /* 0x004fc40007f3e0ff */
[----:B------:R-:W2:Y:S01]  /*8ec0*/  LDL R13, [R1+0x410] ;  /* 0x00041000010d7983 */ /* 0x000ea20000100800 */
[----:B---3--:R-:W-:Y:S02]  /*8ed0*/  PRMT R23, RZ, 0x7610, R23 ;  /* 0x00007610ff177816 */ /* 0x008fe40000000017 */
[----:B--2---:R-:W-:-:S05]  /*8ee0*/  IMAD.X R13, R13, 0x1, R0, P1 ;  /* 0x000000010d0d7824 */ /* 0x004fca00008e0600 */
[----:B------:R-:W2:Y:S04]  /*8ef0*/  @!P0 LDG.E.U16 R23, desc[UR8][R12.64] ;  /* 0x000000080c178981 */ /* 0x000ea8000c1e1500 */
[----:B--2---:R0:W-:Y:S04]  /*8f00*/  STL [R1+0x34], R23 ;  /* 0x0000341701007387 */ /* 0x0041e80000100800 */
[----:B0-----:R-:W2:Y:S04]  /*8f10*/  LDL.LU R23, [R1+0xea0] ;  /* 0x000ea00001177983 */ /* 0x001ea80000300800 */
[----:B------:R-:W3:Y:S04]  /*8f20*/  LDL R12, [R1+0x350] ;  /* 0x00035000010c7983 */ /* 0x000ee80000100800 */
[----:B------:R-:W4:Y:S04]  /*8f30*/  LDL R13, [R1+0x40c] ;  /* 0x00040c00010d7983 */ /* 0x000f280000100800 */
[----:B---3--:R4:W-:Y:S02]  /*8f40*/  STS.U16 [R12+UR5+0x13800], R22 ;  /* 0x013800160c007988 */ /* 0x0089e40008000405 */
[----:B----4-:R-:W-:-:S02]  /*8f50*/  IADD3 R12, P1, PT, R13, R2, RZ ;  /* 0x000000020d0c7210 */ /* 0x010fc40007f3e0ff */
[----:B------:R-:W3:Y:S01]  /*8f60*/  LDL R13, [R1+0x39c] ;  /* 0x00039c00010d7983 */ /* 0x000ee20000100800 */
[----:B------:R-:W-:Y:S02]  /*8f70*/  PRMT R15, RZ, 0x7610, R15 ;  /* 0x00007610ff0f7816 */ /* 0x000fe4000000000f */
[----:B---3--:R-:W-:-:S05]  /*8f80*/  IMAD.X R13, R13, 0x1, R0, P1 ;  /* 0x000000010d0d7824 */ /* 0x008fca00008e0600 */
[----:B------:R0:W3:Y:S04]  /*8f90*/  @!P0 LDG.E.U16 R15, desc[UR8][R12.64] ;  /* 0x000000080c0f8981 */ /* 0x0000e8000c1e1500 */
[----:B------:R-:W0:Y:S02]  /*8fa0*/  LDL R13, [R1+0x518] ;  /* 0x00051800010d7983 */ /* 0x000e240000100800 */
[----:B0-----:R-:W-:Y:S02]  /*8fb0*/  IADD3 R12, P1, PT, R13, R2, RZ ;  /* 0x000000020d0c7210 */ /* 0x001fe40007f3e0ff */
[----:B------:R-:W4:Y:S01]  /*8fc0*/  LDL R13, [R1+0x4a8] ;  /* 0x0004a800010d7983 */ /* 0x000f220000100800 */
[----:B------:R-:W-:Y:S02]  /*8fd0*/  PRMT R14, RZ, 0x7610, R14 ;  /* 0x00007610ff0e7816 */ /* 0x000fe4000000000e */
[----:B----4-:R-:W-:-:S05]  /*8fe0*/  IMAD.X R13, R13, 0x1, R0, P1 ;  /* 0x000000010d0d7824 */ /* 0x010fca00008e0600 */
[----:B------:R0:W4:Y:S04]  /*8ff0*/  @!P0 LDG.E.U16 R14, desc[UR8][R12.64] ;  /* 0x000000080c0e8981 */ /* 0x000128000c1e1500 */
        /* <DEDUP_REMOVED lines=8> */
[----:B------:R-:W2:Y:S04]  /*9080*/  LDL.LU R12, [R1+0x10] ;  /* 0x00001000010c7983 */ /* 0x000ea80000300800 */
[----:B------:R-:W3:Y:S04]  /*9090*/  LDL R13, [R1+0x404] ;  /* 0x00040400010d7983 */ /* 0x000ee80000100800 */
[----:B------:R-:W-:Y:S04]  /*90a0*/  STS.U16 [R3+UR5+0x10400], R23 ;  /* 0x0104001703007988 */ /* 0x000fe80008000405 */
[----:B------:R-:W-:Y:S04]  /*90b0*/  STS.U16 [R3+UR5+0x10c00], R24 ;  /* 0x010c001803007988 */ /* 0x000fe80008000405 */
[----:B--2---:R3:W-:Y:S02]  /*90c0*/  STS.U16 [R3+UR5+0x11400], R12 ;  /* 0x0114000c03007988 */ /* 0x0047e40008000405 */
[----:B---3--:R-:W-:-:S02]  /*90d0*/  IADD3 R12, P1, PT, R13, R2, RZ ;  /* 0x000000020d0c7210 */ /* 0x008fc40007f3e0ff */
[----:B------:R-:W2:Y:S01]  /*90e0*/  LDL R13, [R1+0x398] ;  /* 0x00039800010d7983 */ /* 0x000ea20000100800 */
[----:B------:R-:W-:Y:S02]  /*90f0*/  PRMT R17, RZ, 0x7610, R17 ;  /* 0x00007610ff117816 */ /* 0x000fe40000000011 */
[----:B--2---:R-:W-:-:S05]  /*9100*/  IMAD.X R13, R13, 0x1, R0, P1 ;  /* 0x000000010d0d7824 */ /* 0x004fca00008e0600 */
[----:B------:R0:W2:Y:S04]  /*9110*/  @!P0 LDG.E.U16 R17, desc[UR8][R12.64] ;  /* 0x000000080c118981 */ /* 0x0000a8000c1e1500 */
[----:B------:R-:W3:Y:S04]  /*9120*/  LDL.LU R12, [R1+0x14] ;  /* 0x00001400010c7983 */ /* 0x000ee80000300800 */
[----:B------:R-:W0:Y:S04]  /*9130*/  LDL R13, [R1+0x514] ;  /* 0x00051400010d7983 */ /* 0x000e280000100800 */
[----:B---3--:R0:W-:Y:S02]  /*9140*/  STS.U16 [R3+UR5+0x11c00], R12 ;  /* 0x011c000c03007988 */ /* 0x0081e40008000405 */
[----:B0-----:R-:W-:-:S02]  /*9150*/  IADD3 R12, P1, PT, R13, R2, RZ ;  /* 0x000000020d0c7210 */ /* 0x001fc40007f3e0ff */
[----:B------:R-:W3:Y:S01]  /*9160*/  LDL R13, [R1+0x4a0] ;  /* 0x0004a000010d7983 */ /* 0x000ee20000100800 */
[----:B------:R-:W-:Y:S02]  /*9170*/  PRMT R19, RZ, 0x7610, R19 ;  /* 0x00007610ff137816 */ /* 0x000fe40000000013 */
[----:B---3--:R-:W-:-:S05]  /*9180*/  IMAD.X R13, R13, 0x1, R0, P1 ;  /* 0x000000010d0d7824 */ /* 0x008fca00008e0600 */
[----:B------:R0:W3:Y:S04]  /*9190*/  @!P0 LDG.E.U16 R19, desc[UR8][R12.64] ;  /* 0x000000080c138981 */ /* 0x0000e8000c1e1500 */
[----:B------:R-:W2:Y:S04]  /*91a0*/  LDL.LU R12, [R1+0xc] ;  /* 0x00000c00010c7983 */ /* 0x000ea80000300800 */
[----:B------:R-:W0:Y:S04]  /*91b0*/  LDL R13, [R1+0x49c] ;  /* 0x00049c00010d7983 */ /* 0x000e280000100800 */
[----:B--2---:R0:W-:Y:S02]  /*91c0*/  STS.U16 [R3+UR5+0x12400], R12 ;  /* 0x0124000c03007988 */ /* 0x0041e40008000405 */
[----:B0-----:R-:W-:-:S02]  /*91d0*/  IADD3 R12, P1, PT, R13, R2, RZ ;  /* 0x000000020d0c7210 */ /* 0x001fc40007f3e0ff */
[----:B------:R-:W2:Y:S01]  /*91e0*/  LDL R13, [R1+0x400] ;  /* 0x00040000010d7983 */ /* 0x000ea20000100800 */
[----:B------:R-:W-:Y:S02]  /*91f0*/  PRMT R20, RZ, 0x7610, R20 ;  /* 0x00007610ff147816 */ /* 0x000fe40000000014 */
[----:B--2---:R-:W-:-:S05]  /*9200*/  IMAD.X R13, R13, 0x1, R0, P1 ;  /* 0x000000010d0d7824 */ /* 0x004fca00008e0600 */
[----:B------:R0:W2:Y:S04]  /*9210*/  @!P0 LDG.E.U16 R20, desc[UR8][R12.64] ;  /* 0x000000080c148981 */ /* 0x0000a8000c1e1500 */
        /* <DEDUP_REMOVED lines=16> */
[----:B------:R-:W2:Y:S04]  /*9320*/  LDL.LU R12, [R1] ;  /* 0x00000000010c7983 */ /* 0x000ea80000300800 */
[----:B------:R-:W0:Y:S04]  /*9330*/  LDL R13, [R1+0x494] ;  /* 0x00049400010d7983 */ /* 0x000e280000100800 */
[----:B--2---:R1:W-:Y:S04]  /*9340*/  STS.U16 [R3+UR5+0x13c00], R12 ;  /* 0x013c000c03007988 */ /* 0x0043e80008000405 */
[----:B-1----:R-:W2:Y:S01]  /*9350*/  LDL.LU R3, [R1+0xe98] ;  /* 0x000e980001037983 */ /* 0x002ea20000300800 */
[----:B0-----:R-:W-:-:S03]  /*9360*/  IADD3 R12, P1, PT, R13, R2, RZ ;  /* 0x000000020d0c7210 */ /* 0x001fc60007f3e0ff */
[----:B------:R-:W3:Y:S01]  /*9370*/  LDL R13, [R1+0x3f8] ;  /* 0x0003f800010d7983 */ /* 0x000ee20000100800 */
[----:B--2---:R-:W-:Y:S01]  /*9380*/  PRMT R3, RZ, 0x7610, R3 ;  /* 0x00007610ff037816 */ /* 0x004fe20000000003 */
[----:B---3--:R-:W-:-:S05]  /*9390*/  IMAD.X R13, R13, 0x1, R0, P1 ;  /* 0x000000010d0d7824 */ /* 0x008fca00008e0600 */
[----:B------:R-:W2:Y:S04]  /*93a0*/  @!P0 LDG.E.U16 R3, desc[UR8][R12.64] ;  /* 0x000000080c038981 */ /* 0x000ea8000c1e1500 */
[----:B--2---:R0:W-:Y:S04]  /*93b0*/  STL [R1+0x2c], R3 ;  /* 0x00002c0301007387 */ /* 0x0041e80000100800 */
[----:B0-----:R-:W2:Y:S04]  /*93c0*/  LDL.LU R3, [R1+0xe94] ;  /* 0x000e940001037983 */ /* 0x001ea80000300800 */
[----:B------:R-:W3:Y:S02]  /*93d0*/  LDL R13, [R1+0x3f4] ;  /* 0x0003f400010d7983 */ /* 0x000ee40000100800 */
[----:B---3--:R-:W-:-:S02]  /*93e0*/  IADD3 R12, P1, PT, R13, R2, RZ ;  /* 0x000000020d0c7210 */ /* 0x008fc40007f3e0ff */
[----:B------:R-:W3:Y:S04]  /*93f0*/  LDL R13, [R1+0x390] ;  /* 0x00039000010d7983 */ /* 0x000ee80000100800 */
[----:B--2---:R0:W-:Y:S02]  /*9400*/  STS.U16 [R3+UR5], R27 ;  /* 0x0000001b03007988 */ /* 0x0041e40008000405 */
[----:B0-----:R-:W-:Y:S01]  /*9410*/  PRMT R27, RZ, 0x7610, R27 ;  /* 0x00007610ff1b7816 */ /* 0x001fe2000000001b */
[----:B---3--:R-:W-:-:S05]  /*9420*/  IMAD.X R13, R13, 0x1, R0, P1 ;  /* 0x000000010d0d7824 */ /* 0x008fca00008e0600 */
[----:B------:R0:W2:Y:S04]  /*9430*/  @!P0 LDG.E.U16 R27, desc[UR8][R12.64] ;  /* 0x000000080c1b8981 */ /* 0x0000a8000c1e1500 */
[----:B------:R-:W0:Y:S02]  /*9440*/  LDL R13, [R1+0x50c] ;  /* 0x00050c00010d7983 */ /* 0x000e240000100800 */
[----:B0-----:R-:W-:Y:S02]  /*9450*/  IADD3 R12, P1, PT, R13, R2, RZ ;  /* 0x000000020d0c7210 */ /* 0x001fe40007f3e0ff */
[----:B------:R-:W3:Y:S01]  /*9460*/  LDL R13, [R1+0x490] ;  /* 0x00049000010d7983 */ /* 0x000ee20000100800 */
[----:B------:R-:W-:Y:S02]  /*9470*/  PRMT R25, RZ, 0x7610, R25 ;  /* 0x00007610ff197816 */ /* 0x000fe40000000019 */
[----:B---3--:R-:W-:-:S05]  /*9480*/  IMAD.X R13, R13, 0x1, R0, P1 ;  /* 0x000000010d0d7824 */ /* 0x008fca00008e0600 */
[----:B------:R-:W3:Y:S04]  /*9490*/  @!P0 LDG.E.U16 R25, desc[UR8][R12.64] ;  /* 0x000000080c198981 */ /* 0x000ee8000c1e1500 */
[----:B---3--:R0:W-:Y:S04]  /*94a0*/  STL [R1+0x28], R25 ;  /* 0x0000281901007387 */ /* 0x0081e80000100800 */
        /* <DEDUP_REMOVED lines=15> */
[----:B------:R0:W-:Y:S04]  /*95a0*/  STS.U16 [R3+UR5+0xc00], R11 ;  /* 0x000c000b03007988 */ /* 0x0001e80008000405 */
[----:B0-----:R-:W3:Y:S04]  /*95b0*/  LDL R11, [R1+0x508] ;  /* 0x00050800010b7983 */ /* 0x001ee80000100800 */
[----:B--2---:R0:W-:Y:S04]  /*95c0*/  STL [R1+0x18], R10 ;  /* 0x0000180a01007387 */ /* 0x0041e80000100800 */
[----:B0-----:R-:W2:Y:S01]  /*95d0*/  LDL.LU R10, [R1+0xe88] ;  /* 0x000e8800010a7983 */ /* 0x001ea20000300800 */
[----:B------:R-:W-:-:S03]  /*95e0*/  PRMT R29, RZ, 0x7610, R29 ;  /* 0x00007610ff1d7816 */ /* 0x000fc6000000001d */
[----:B------:R-:W3:Y:S04]  /*95f0*/  LDL R12, [R1+0x484] ;  /* 0x00048400010c7983 */ /* 0x000ee80000100800 */
[----:B------:R-:W3:Y:S04]  /*9600*/  LDL R13, [R1+0x3e8] ;  /* 0x0003e800010d7983 */ /* 0x000ee80000100800 */
[----:B--2---:R3:W-:Y:S02]  /*9610*/  STS.U16 [R3+UR5+0x1000], R10 ;  /* 0x0010000a03007988 */ /* 0x0047e40008000405 */
[----:B---3--:R-:W-:-:S02]  /*9620*/  IADD3 R10, P1, PT, R11, R2, RZ ;  /* 0x000000020b0a7210 */ /* 0x008fc40007f3e0ff */
[----:B------:R-:W2:Y:S03]  /*9630*/  LDL R11, [R1+0x488] ;  /* 0x00048800010b7983 */ /* 0x000ea60000100800 */
[----:B--2---:R-:W-:-:S05]  /*9640*/  IMAD.X R11, R11, 0x1, R0, P1 ;  /* 0x000000010b0b7824 */ /* 0x004fca00008e0600 */
[----:B------:R-:W2:Y:S04]  /*9650*/  @!P0 LDG.E.U16 R29, desc[UR8][R10.64] ;  /* 0x000000080a1d8981 */ /* 0x000ea8000c1e1500 */
[----:B--2---:R0:W-:Y:S04]  /*9660*/  STL [R1+0x14], R29 ;  /* 0x0000141d01007387 */ /* 0x0041e80000100800 */
[----:B0-----:R-:W2:Y:S01]  /*9670*/  LDL.LU R29, [R1+0xe84] ;  /* 0x000e8400011d7983 */ /* 0x001ea20000300800 */
[----:B------:R-:W-:-:S03]  /*9680*/  IADD3 R10, P1, PT, R12, R2, RZ ;  /* 0x000000020c0a7210 */ /* 0x000fc60007f3e0ff */
[----:B------:R0:W-:Y:S02]  /*9690*/  STS.U16 [R3+UR5+0x1400], R9 ;  /* 0x0014000903007988 */ /* 0x0001e40008000405 */
[----:B------:R-:W-:Y:S02]  /*96a0*/  IMAD.X R11, R13, 0x1, R0, P1 ;  /* 0x000000010d0b7824 */ /* 0x000fe400008e0600 */
[----:B------:R-:W3:Y:S04]  /*96b0*/  LDL R13, [R1+0x47c] ;  /* 0x00047c00010d7983 */ /* 0x000ee80000100800 */
[----:B------:R-:W3:Y:S04]  /*96c0*/  LDL R12, [R1+0x3e0] ;  /* 0x0003e000010c7983 */ /* 0x000ee80000100800 */
[----:B0-----:R-:W3:Y:S01]  /*96d0*/  LDL R9, [R1+0x3e4] ;  /* 0x0003e40001097983 */ /* 0x001ee20000100800 */
[----:B--2---:R-:W-:-:S06]  /*96e0*/  PRMT R29, RZ, 0x7610, R29 ;  /* 0x00007610ff1d7816 */ /* 0x004fcc000000001d */
[----:B------:R-:W2:Y:S04]  /*96f0*/  @!P0 LDG.E.U16 R29, desc[UR8][R10.64] ;  /* 0x000000080a1d8981 */ /* 0x000ea8000c1e1500 */
[----:B------:R-:W-:Y:S04]  /*9700*/  STS.U16 [R3+UR5+0x1800], R8 ;  /* 0x0018000803007988 */ /* 0x000fe80008000405 */
[----:B--2---:R0:W-:Y:S04]  /*9710*/  STL [R1+0x10], R29 ;  /* 0x0000101d01007387 */ /* 0x0041e80000100800 */
[----:B0-----:R-:W2:Y:S04]  /*9720*/  LDL.LU R29, [R1+0xe80] ;  /* 0x000e8000011d7983 */ /* 0x001ea80000300800 */
[----:B------:R-:W2:Y:S01]  /*9730*/  LDL R10, [R1+0x388] ;  /* 0x00038800010a7983 */ /* 0x000ea20000100800 */
[----:B---3--:R-:W-:-:S02]  /*9740*/  IADD3 R8, P1, PT, R9, R2, RZ ;  /* 0x0000000209087210 */ /* 0x008fc40007f3e0ff */
[----:B------:R-:W-:Y:S01]  /*9750*/  PRMT R4, RZ, 0x7610, R4 ;  /* 0x00007610ff047816 */ /* 0x000fe20000000004 */
[----:B------:R-:W3:Y:S02]  /*9760*/  LDL R11, [R1+0x480] ;  /* 0x00048000010b7983 */ /* 0x000ee40000100800 */
[----:B--2---:R-:W-:-:S05]  /*9770*/  IMAD.X R9, R10, 0x1, R0, P1 ;  /* 0x000000010a097824 */ /* 0x004fca00008e0600 */
[----:B------:R0:W2:Y:S04]  /*9780*/  @!P0 LDG.E.U16 R4, desc[UR8][R8.64] ;  /* 0x0000000808048981 */ /* 0x0000a8000c1e1500 */
[----:B------:R-:W0:Y:S04]  /*9790*/  LDL R9, [R1+0x504] ;  /* 0x0005040001097983 */ /* 0x000e280000100800 */
[----:B------:R1:W-:Y:S02]  /*97a0*/  STS.U16 [R3+UR5+0x1c00], R7 ;  /* 0x001c000703007988 */ /* 0x0003e40008000405 */
[----:B-1----:R-:W-:-:S02]  /*97b0*/  PRMT R7, RZ, 0x7610, R7 ;  /* 0x00007610ff077816 */ /* 0x002fc40000000007 */
[----:B0-----:R-:W-:-:S05]  /*97c0*/  IADD3 R8, P1, PT, R9, R2, RZ ;  /* 0x0000000209087210 */ /* 0x001fca0007f3e0ff */
[----:B---3--:R-:W-:-:S05]  /*97d0*/  IMAD.X R9, R11, 0x1, R0, P1 ;  /* 0x000000010b097824 */ /* 0x008fca00008e0600 */
[----:B------:R-:W3:Y:S04]  /*97e0*/  @!P0 LDG.E.U16 R7, desc[UR8][R8.64] ;  /* 0x0000000808078981 */ /* 0x000ee8000c1e1500 */
[----:B------:R0:W-:Y:S01]  /*97f0*/  STS.U16 [R3+UR5+0x2000], R6 ;  /* 0x0020000603007988 */ /* 0x0001e20008000405 */
[----:B------:R-:W-:-:S03]  /*9800*/  PRMT R29, RZ, 0x7610, R29 ;  /* 0x00007610ff1d7816 */ /* 0x000fc6000000001d */
[----:B--2---:R1:W-:Y:S04]  /*9810*/  STL [R1+0xc], R4 ;  /* 0x00000c0401007387 */ /* 0x0043e80000100800 */
[----:B------:R-:W2:Y:S01]  /*9820*/  LDL R10, [R1+0x384] ;  /* 0x00038400010a7983 */ /* 0x000ea20000100800 */
[----:B0-----:R-:W-:-:S03]  /*9830*/  IADD3 R6, P1, PT, R13, R2, RZ ;  /* 0x000000020d067210 */ /* 0x001fc60007f3e0ff */
[----:B-1----:R-:W2:Y:S04]  /*9840*/  LDL R4, [R1+0x3dc] ;  /* 0x0003dc0001047983 */ /* 0x002ea80000100800 */
[----:B------:R-:W2:Y:S04]  /*9850*/  LDL.LU R9, [R1+0x20] ;  /* 0x0000200001097983 */ /* 0x000ea80000300800 */
[----:B---3--:R0:W-:Y:S04]  /*9860*/  STL [R1+0x8], R7 ;  /* 0x0000080701007387 */ /* 0x0081e80000100800 */
[----:B------:R-:W3:Y:S01]  /*9870*/  LDL R13, [R1+0x478] ;  /* 0x00047800010d7983 */ /* 0x000ee20000100800 */
[----:B0-----:R-:W-:-:S03]  /*9880*/  IMAD.X R7, R12, 0x1, R0, P1 ;  /* 0x000000010c077824 */ /* 0x001fc600008e0600 */
[----:B------:R-:W3:Y:S04]  /*9890*/  LDL.LU R12, [R1+0x24] ;  /* 0x00002400010c7983 */ /* 0x000ee80000300800 */
[----:B------:R-:W3:Y:S04]  /*98a0*/  @!P0 LDG.E.U16 R29, desc[UR8][R6.64] ;  /* 0x00000008061d8981 */ /* 0x000ee8000c1e1500 */
[----:B------:R-:W4:Y:S01]  /*98b0*/  LDL R6, [R1+0x500] ;  /* 0x0005000001067983 */ /* 0x000f220000100800 */
[----:B--2---:R-:W-:-:S03]  /*98c0*/  IADD3 R4, P1, PT, R4, R2, RZ ;  /* 0x0000000204047210 */ /* 0x004fc60007f3e0ff */
[----:B------:R0:W-:Y:S01]  /*98d0*/  STS.U16 [R3+UR5+0x2400], R5 ;  /* 0x0024000503007988 */ /* 0x0001e20008000405 */
[----:B------:R-:W-:Y:S01]  /*98e0*/  PRMT R28, RZ, 0x7610, R28 ;  /* 0x00007610ff1c7816 */ /* 0x000fe2000000001c */
[----:B0-----:R-:W-:-:S05]  /*98f0*/  IMAD.X R5, R10, 0x1, R0, P1 ;  /* 0x000000010a057824 */ /* 0x001fca00008e0600 */
[----:B------:R4:W2:Y:S04]  /*9900*/  @!P0 LDG.E.U16 R28, desc[UR8][R4.64] ;  /* 0x00000008041c8981 */ /* 0x0008a8000c1e1500 */
[----:B---3--:R0:W-:Y:S04]  /*9910*/  STL [R1+0xe70], R29 ;  /* 0x000e701d01007387 */ /* 0x0081e80000100800 */
[----:B------:R-:W3:Y:S04]  /*9920*/  LDL R10, [R1+0x3d8] ;  /* 0x0003d800010a7983 */ /* 0x000ee80000100800 */
[----:B------:R1:W-:Y:S04]  /*9930*/  STS.U16 [R3+UR5+0x400], R26 ;  /* 0x0004001a03007988 */ /* 0x0003e80008000405 */
[----:B0-----:R-:W3:Y:S01]  /*9940*/  LDL R29, [R1+0x474] ;  /* 0x00047400011d7983 */ /* 0x001ee20000100800 */
[----:B----4-:R-:W-:-:S02]  /*9950*/  IADD3 R4, P1, PT, R6, R2, RZ ;  /* 0x0000000206047210 */ /* 0x010fc40007f3e0ff */
[----:B------:R-:W-:Y:S01]  /*9960*/  PRMT R24, RZ, 0x7610, R24 ;  /* 0x00007610ff187816 */ /* 0x000fe20000000018 */
[----:B------:R-:W4:Y:S01]  /*9970*/  LDL R8, [R1+0x3d4] ;  /* 0x0003d40001087983 */ /* 0x000f220000100800 */
[----:B-1----:R-:W-:Y:S01]  /*9980*/  PRMT R26, RZ, 0x7610, R26 ;  /* 0x00007610ff1a7816 */ /* 0x002fe2000000001a */
[----:B------:R-:W-:Y:S02]  /*9990*/  IMAD.X R5, R13, 0x1, R0, P1 ;  /* 0x000000010d057824 */ /* 0x000fe400008e0600 */
[----:B------:R-:W4:Y:S04]  /*99a0*/  LDL R7, [R1+0x380] ;  /* 0x0003800001077983 */ /* 0x000f280000100800 */
[----:B------:R3:W4:Y:S04]  /*99b0*/  @!P0 LDG.E.U16 R26, desc[UR8][R4.64] ;  /* 0x00000008041a8981 */ /* 0x000728000c1e1500 */
[----:B------:R-:W4:Y:S04]  /*99c0*/  LDL.LU R11, [R1+0x50] ;  /* 0x00005000010b7983 */ /* 0x000f280000300800 */
[----:B--2---:R-:W-:Y:S04]  /*99d0*/  STL [R1+0xe74], R28 ;  /* 0x000e741c01007387 */ /* 0x004fe80000100800 */
[----:B------:R-:W2:Y:S04]  /*99e0*/  LDL R6, [R1+0x4fc] ;  /* 0x0004fc0001067983 */ /* 0x000ea80000100800 */
[----:B------:R-:W2:Y:S01]  /*99f0*/  LDL.LU R13, [R1+0x4c] ;  /* 0x00004c00010d7983 */ /* 0x000ea20000300800 */
[----:B---3--:R-:W-:-:S05]  /*9a00*/  IADD3 R4, P1, PT, R29, R2, RZ ;  /* 0x000000021d047210 */ /* 0x008fca0007f3e0ff */
[----:B------:R-:W-:-:S05]  /*9a10*/  IMAD.X R5, R10, 0x1, R0, P1 ;  /* 0x000000010a057824 */ /* 0x000fca00008e0600 */
[----:B------:R0:W3:Y:S04]  /*9a20*/  @!P0 LDG.E.U16 R24, desc[UR8][R4.64] ;  /* 0x0000000804188981 */ /* 0x0000e8000c1e1500 */
[----:B----4-:R-:W-:Y:S04]  /*9a30*/  STL [R1+0xe78], R26 ;  /* 0x000e781a01007387 */ /* 0x010fe80000100800 */
[----:B------:R-:W4:Y:S01]  /*9a40*/  LDL R10, [R1+0x470] ;  /* 0x00047000010a7983 */ /* 0x000f220000100800 */
[----:B0-----:R-:W-:Y:S02]  /*9a50*/  IADD3 R4, P1, PT, R8, R2, RZ ;  /* 0x0000000208047210 */ /* 0x001fe40007f3e0ff */
[----:B------:R-:W-:-:S03]  /*9a60*/  PRMT R22, RZ, 0x7610, R22 ;  /* 0x00007610ff167816 */ /* 0x000fc60000000016 */
[----:B------:R-:W-:Y:S01]  /*9a70*/  IMAD.X R5, R7, 0x1, R0, P1 ;  /* 0x0000000107057824 */ /* 0x000fe200008e0600 */
[----:B------:R0:W-:Y:S04]  /*9a80*/  STS.U16 [R3+UR5+0x3000], R9 ;  /* 0x0030000903007988 */ /* 0x0001e80008000405 */
[----:B------:R2:W4:Y:S04]  /*9a90*/  @!P0 LDG.E.U16 R22, desc[UR8][R4.64] ;  /* 0x0000000804168981 */ /* 0x000528000c1e1500 */
[----:B------:R1:W-:Y:S01]  /*9aa0*/  STS.U16 [R3+UR5+0x3400], R12 ;  /* 0x0034000c03007988 */ /* 0x0003e20008000405 */
[----:B--2---:R-:W-:-:S03]  /*9ab0*/  IADD3 R4, P1, PT, R6, R2, RZ ;  /* 0x0000000206047210 */ /* 0x004fc60007f3e0ff */
[----:B---3--:R-:W-:Y:S04]  /*9ac0*/  STL [R1+0xe7c], R24 ;  /* 0x000e7c1801007387 */ /* 0x008fe80000100800 */
[----:B------:R-:W2:Y:S04]  /*9ad0*/  LDL R8, [R1+0x46c] ;  /* 0x00046c0001087983 */ /* 0x000ea80000100800 */
[----:B------:R-:W3:Y:S04]  /*9ae0*/  LDL R7, [R1+0x3d0] ;  /* 0x0003d00001077983 */ /* 0x000ee80000100800 */
[----:B0-----:R-:W3:Y:S04]  /*9af0*/  LDL.LU R9, [R1+0x44] ;  /* 0x0000440001097983 */ /* 0x001ee80000300800 */
[----:B------:R-:W3:Y:S04]  /*9b00*/  LDL R6, [R1+0x3cc] ;  /* 0x0003cc0001067983 */ /* 0x000ee80000100800 */
[----:B-1----:R-:W3:Y:S01]  /*9b10*/  LDL R12, [R1+0x37c] ;  /* 0x00037c00010c7983 */ /* 0x002ee20000100800 */
[----:B----4-:R-:W-:-:S03]  /*9b20*/  IMAD.X R5, R10, 0x1, R0, P1 ;  /* 0x000000010a057824 */ /* 0x010fc600008e0600 */
[----:B------:R0:W-:Y:S04]  /*9b30*/  STS.U16 [R3+UR5+0x2c00], R18 ;  /* 0x002c001203007988 */ /* 0x0001e80008000405 */
[----:B------:R1:W-:Y:S04]  /*9b40*/  STS.U16 [R3+UR5+0x2800], R16 ;  /* 0x0028001003007988 */ /* 0x0003e80008000405 */
[----:B------:R-:W4:Y:S01]  /*9b50*/  LDL.LU R29, [R1+0x40] ;  /* 0x00004000011d7983 */ /* 0x000f220000300800 */
[----:B0-----:R-:W-:-:S03]  /*9b60*/  PRMT R18, RZ, 0x7610, R18 ;  /* 0x00007610ff127816 */ /* 0x001fc60000000012 */
[----:B------:R0:W-:Y:S04]  /*9b70*/  STS.U16 [R3+UR5+0x3800], R11 ;  /* 0x0038000b03007988 */ /* 0x0001e80008000405 */
[----:B------:R2:W4:Y:S01]  /*9b80*/  @!P0 LDG.E.U16 R18, desc[UR8][R4.64] ;  /* 0x0000000804128981 */ /* 0x000522000c1e1500 */
[----:B-1----:R-:W-:-:S03]  /*9b90*/  PRMT R16, RZ, 0x7610, R16 ;  /* 0x00007610ff107816 */ /* 0x002fc60000000010 */
[----:B------:R-:W4:Y:S04]  /*9ba0*/  LDL R24, [R1+0x4f8] ;  /* 0x0004f80001187983 */ /* 0x000f280000100800 */
[----:B------:R-:W4:Y:S04]  /*9bb0*/  LDL R10, [R1+0x468] ;  /* 0x00046800010a7983 */ /* 0x000f280000100800 */
[----:B0-----:R-:W4:Y:S04]  /*9bc0*/  LDL.LU R11, [R1+0x3c] ;  /* 0x00003c00010b7983 */ /* 0x001f280000300800 */
[----:B------:R0:W-:Y:S01]  /*9bd0*/  STS.U16 [R3+UR5+0x3c00], R13 ;  /* 0x003c000d03007988 */ /* 0x0001e20008000405 */
[----:B--2---:R-:W-:-:S03]  /*9be0*/  IADD3 R4, P1, PT, R8, R2, RZ ;  /* 0x0000000208047210 */ /* 0x004fc60007f3e0ff */
[----:B------:R-:W2:Y:S02]  /*9bf0*/  LDL R8, [R1+0x464] ;  /* 0x0004640001087983 */ /* 0x000ea40000100800 */
[----:B---3--:R-:W-:Y:S02]  /*9c00*/  IMAD.X R5, R7, 0x1, R0, P1 ;  /* 0x0000000107057824 */ /* 0x008fe400008e0600 */
[----:B------:R-:W3:Y:S04]  /*9c10*/  LDL.LU R28, [R1+0x38] ;  /* 0x00003800011c7983 */ /* 0x000ee80000300800 */
[----:B------:R1:W2:Y:S01]  /*9c20*/  @!P0 LDG.E.U16 R16, desc[UR8][R4.64] ;  /* 0x0000000804108981 */ /* 0x0002a2000c1e1500 */
[----:B------:R-:W-:-:S03]  /*9c30*/  IADD3 R6, P1, PT, R6, R2, RZ ;  /* 0x0000000206067210 */ /* 0x000fc60007f3e0ff */
[----:B------:R-:W2:Y:S02]  /*9c40*/  LDL R26, [R1+0x3c4] ;  /* 0x0003c400011a7983 */ /* 0x000ea40000100800 */
[----:B------:R-:W-:Y:S02]  /*9c50*/  IMAD.X R7, R12, 0x1, R0, P1 ;  /* 0x000000010c077824 */ /* 0x000fe400008e0600 */
[----:B------:R-:W2:Y:S01]  /*9c60*/  LDL R12, [R1+0x378] ;  /* 0x00037800010c7983 */ /* 0x000ea20000100800 */
[----:B-1----:R-:W-:-:S03]  /*9c70*/  PRMT R4, RZ, 0x7610, R4 ;  /* 0x00007610ff047816 */ /* 0x002fc60000000004 */
[----:B0-----:R-:W2:Y:S04]  /*9c80*/  LDL.LU R13, [R1+0x34] ;  /* 0x00003400010d7983 */ /* 0x001ea80000300800 */
[----:B------:R4:W2:Y:S04]  /*9c90*/  @!P0 LDG.E.U16 R4, desc[UR8][R6.64] ;  /* 0x0000000806048981 */ /* 0x0008a8000c1e1500 */
[----:B------:R-:W2:Y:S04]  /*9ca0*/  LDL.LU R7, [R1+0x48] ;  /* 0x0000480001077983 */ /* 0x000ea80000300800 */
[----:B------:R0:W-:Y:S01]  /*9cb0*/  STS.U16 [R3+UR5+0x4400], R9 ;  /* 0x0044000903007988 */ /* 0x0001e20008000405 */
[----:B----4-:R-:W-:-:S03]  /*9cc0*/  IADD3 R6, P1, PT, R24, R2, RZ ;  /* 0x0000000218067210 */ /* 0x010fc60007f3e0ff */
[----:B------:R-:W4:Y:S04]  /*9cd0*/  LDL R24, [R1+0x460] ;  /* 0x0004600001187983 */ /* 0x000f280000100800 */
[----:B0-----:R-:W3:Y:S01]  /*9ce0*/  LDL R9, [R1+0x3c8] ;  /* 0x0003c80001097983 */ /* 0x001ee20000100800 */
[----:B------:R-:W-:-:S03]  /*9cf0*/  PRMT R5, RZ, 0x7610, R5 ;  /* 0x00007610ff057816 */ /* 0x000fc60000000005 */
[----:B--2---:R0:W-:Y:S02]  /*9d00*/  STS.U16 [R3+UR5+0x4000], R7 ;  /* 0x0040000703007988 */ /* 0x0041e40008000405 */
[----:B0-----:R-:W-:Y:S02]  /*9d10*/  IMAD.X R7, R10, 0x1, R0, P1 ;  /* 0x000000010a077824 */ /* 0x001fe400008e0600 */
[----:B------:R-:W2:Y:S01]  /*9d20*/  LDL R10, [R1+0x4f4] ;  /* 0x0004f400010a7983 */ /* 0x000ea20000100800 */
[----:B------:R-:W-:-:S03]  /*9d30*/  IADD3 R8, P1, PT, R8, R2, RZ ;  /* 0x0000000208087210 */ /* 0x000fc60007f3e0ff */
[----:B------:R0:W4:Y:S02]  /*9d40*/  @!P0 LDG.E.U16 R5, desc[UR8][R6.64] ;  /* 0x0000000806058981 */ /* 0x000124000c1e1500 */
[----:B---3--:R-:W-:Y:S01]  /*9d50*/  IMAD.X R9, R9, 0x1, R0, P1 ;  /* 0x0000000109097824 */ /* 0x008fe200008e0600 */
[----:B0-----:R-:W-:-:S06]  /*9d60*/  PRMT R6, RZ, 0x7610, R6 ;  /* 0x00007610ff067816 */ /* 0x001fcc0000000006 */
[----:B------:R0:W3:Y:S01]  /*9d70*/  @!P0 LDG.E.U16 R6, desc[UR8][R8.64] ;  /* 0x0000000808068981 */ /* 0x0000e2000c1e1500 */
[----:B------:R-:W-:Y:S02]  /*9d80*/  PRMT R7, RZ, 0x7610, R7 ;  /* 0x00007610ff077816 */ /* 0x000fe40000000007 */
[----:B0-----:R-:W-:-:S05]  /*9d90*/  IADD3 R8, P1, PT, R26, R2, RZ ;  /* 0x000000021a087210 */ /* 0x001fca0007f3e0ff */
[----:B------:R-:W-:Y:S01]  /*9da0*/  IMAD.X R9, R12, 0x1, R0, P1 ;  /* 0x000000010c097824 */ /* 0x000fe200008e0600 */
[----:B------:R4:W-:Y:S04]  /*9db0*/  STS.U16 [R3+UR5+0x4c00], R11 ;  /* 0x004c000b03007988 */ /* 0x0009e80008000405 */
[----:B------:R0:W3:Y:S04]  /*9dc0*/  @!P0 LDG.E.U16 R7, desc[UR8][R8.64] ;  /* 0x0000000808078981 */ /* 0x0000e8000c1e1500 */
[----:B------:R-:W3:Y:S04]  /*9dd0*/  LDL R12, [R1+0x44c] ;  /* 0x00044c00010c7983 */ /* 0x000ee80000100800 */
[----:B------:R-:W3:Y:S01]  /*9de0*/  LDL.LU R26, [R1+0x30] ;  /* 0x00003000011a7983 */ /* 0x000ee20000300800 */
[----:B0-----:R-:W-:-:S02]  /*9df0*/  PRMT R8, RZ, 0x7610, R8 ;  /* 0x00007610ff087816 */ /* 0x001fc40000000008 */
[----:B--2---:R-:W-:-:S05]  /*9e00*/  IADD3 R10, P1, PT, R10, R2, RZ ;  /* 0x000000020a0a7210 */ /* 0x004fca0007f3e0ff */
[----:B----4-:R-:W-:Y:S01]  /*9e10*/  IMAD.X R11, R24, 0x1, R0, P1 ;  /* 0x00000001180b7824 */ /* 0x010fe200008e0600 */
[----:B------:R0:W-:Y:S04]  /*9e20*/  STS.U16 [R3+UR5+0x5400], R13 ;  /* 0x0054000d03007988 */ /* 0x0001e80008000405 */
[----:B------:R1:W2:Y:S01]  /*9e30*/  @!P0 LDG.E.U16 R8, desc[UR8][R10.64] ;  /* 0x000000080a088981 */ /* 0x0002a2000c1e1500 */
[----:B------:R-:W-:-:S03]  /*9e40*/  PRMT R9, RZ, 0x7610, R9 ;  /* 0x00007610ff097816 */ /* 0x000fc60000000009 */
[----:B------:R4:W-:Y:S04]  /*9e50*/  STS.U16 [R3+UR5+0x4800], R29 ;  /* 0x0048001d03007988 */ /* 0x0009e80008000405 */
[----:B0-----:R-:W2:Y:S04]  /*9e60*/  LDL R13, [R1+0x374] ;  /* 0x00037400010d7983 */ /* 0x001ea80000100800 */
[----:B------:R-:W1:Y:S04]  /*9e70*/  LDL R11, [R1+0x45c] ;  /* 0x00045c00010b7983 */ /* 0x000e680000100800 */
[----:B----4-:R-:W4:Y:S04]  /*9e80*/  LDL R29, [R1+0x458] ;  /* 0x00045800011d7983 */ /* 0x010f280000100800 */
[----:B------:R0:W-:Y:S04]  /*9e90*/  STS.U16 [R3+UR5+0x5000], R28 ;  /* 0x0050001c03007988 */ /* 0x0001e80008000405 */
[----:B------:R-:W2:Y:S04]  /*9ea0*/  LDL R24, [R1+0x3bc] ;  /* 0x0003bc0001187983 */ /* 0x000ea80000100800 */
[----:B0-----:R-:W2:Y:S01]  /*9eb0*/  LDL R28, [R1+0x540] ;  /* 0x00054000011c7983 */ /* 0x001ea20000100800 */
[----:B-1----:R-:W-:-:S03]  /*9ec0*/  IADD3 R10, P1, PT, R11, R2, RZ ;  /* 0x000000020b0a7210 */ /* 0x002fc60007f3e0ff */
[----:B------:R-:W2:Y:S02]  /*9ed0*/  LDL R11, [R1+0x3c0] ;  /* 0x0003c000010b7983 */ /* 0x000ea40000100800 */
[----:B--2---:R-:W-:Y:S01]  /*9ee0*/  IMAD.X R11, R11, 0x1, R0, P1 ;  /* 0x000000010b0b7824 */ /* 0x004fe200008e0600 */
[----:B---3--:R-:W-:-:S04]  /*9ef0*/  IADD3 R12, P1, PT, R12, R2, RZ ;  /* 0x000000020c0c7210 */ /* 0x008fc80007f3e0ff */
[----:B------:R0:W2:Y:S01]  /*9f00*/  @!P0 LDG.E.U16 R9, desc[UR8][R10.64] ;  /* 0x000000080a098981 */ /* 0x0000a2000c1e1500 */
[----:B------:R-:W-:Y:S01]  /*9f10*/  IMAD.X R13, R13, 0x1, R0, P1 ;  /* 0x000000010d0d7824 */ /* 0x000fe200008e0600 */
[----:B0-----:R-:W-:-:S06]  /*9f20*/  PRMT R10, RZ, 0x7610, R10 ;  /* 0x00007610ff0a7816 */ /* 0x001fcc000000000a */
[----:B------:R0:W3:Y:S04]  /*9f30*/  @!P0 LDG.E.U16 R10, desc[UR8][R12.64] ;  /* 0x000000080c0a8981 */ /* 0x0000e8000c1e1500 */
[----:B------:R-:W0:Y:S01]  /*9f40*/  LDL R13, [R1+0x548] ;  /* 0x00054800010d7983 */ /* 0x000e220000100800 */
[----:B------:R-:W-:-:S03]  /*9f50*/  PRMT R11, RZ, 0x7610, R11 ;  /* 0x00007610ff0b7816 */ /* 0x000fc6000000000b */
[----:B------:R1:W-:Y:S04]  /*9f60*/  STS.U16 [R3+UR5+0x5c00], R14 ;  /* 0x005c000e03007988 */ /* 0x0003e80008000405 */
[----:B------:R0:W-:Y:S02]  /*9f70*/  STS.U16 [R3+UR5+0x5800], R15 ;  /* 0x0058000f03007988 */ /* 0x0001e40008000405 */
[----:B0-----:R-:W-:-:S05]  /*9f80*/  IADD3 R12, P1, PT, R13, R2, RZ ;  /* 0x000000020d0c7210 */ /* 0x001fca0007f3e0ff */
[--C-:B----4-:R-:W-:Y:S01]  /*9f90*/  IMAD.X R13, R29, 0x1, R0.reuse, P1 ;  /* 0x000000011d0d7824 */ /* 0x110fe200008e0600 */
[----:B-1----:R-:W-:Y:S01]  /*9fa0*/  IADD3 R14, P1, PT, R28, R2, RZ ;  /* 0x000000021c0e7210 */ /* 0x002fe20007f3e0ff */
[----:B------:R-:W4:Y:S04]  /*9fb0*/  LDL R29, [R1+0x554] ;  /* 0x00055400011d7983 */ /* 0x000f280000100800 */
[----:B------:R0:W2:Y:S01]  /*9fc0*/  @!P0 LDG.E.U16 R11, desc[UR8][R12.64] ;  /* 0x000000080c0b8981 */ /* 0x0000a2000c1e1500 */
[----:B------:R-:W-:-:S03]  /*9fd0*/  IMAD.X R15, R24, 0x1, R0, P1 ;  /* 0x00000001180f7824 */ /* 0x000fc600008e0600 */
[----:B------:R-:W2:Y:S04]  /*9fe0*/  LDL R28, [R1+0x3b8] ;  /* 0x0003b800011c7983 */ /* 0x000ea80000100800 */
[----:B------:R1:W-:Y:S01]  /*9ff0*/  STS.U16 [R3+UR5+0x6000], R26 ;  /* 0x0060001a03007988 */ /* 0x0003e20008000405 */
[----:B0-----:R-:W-:Y:S02]  /*a000*/  PRMT R12, RZ, 0x7610, R12 ;  /* 0x00007610ff0c7816 */ /* 0x001fe4000000000c */
[----:B------:R-:W-:Y:S01]  /*a010*/  PRMT R13, RZ, 0x7610, R13 ;  /* 0x00007610ff0d7816 */ /* 0x000fe2000000000d */
[----:B------:R-:W2:Y:S04]  /*a020*/  LDL R24, [R1+0x36c] ;  /* 0x00036c0001187983 */ /* 0x000ea80000100800 */
[----:B------:R0:W2:Y:S04]  /*a030*/  @!P0 LDG.E.U16 R12, desc[UR8][R14.64] ;  /* 0x000000080e0c8981 */ /* 0x0000a8000c1e1500 */
[----:B-1----:R-:W2:Y:S04]  /*a040*/  LDL R26, [R1+0x550] ;  /* 0x00055000011a7983 */ /* 0x002ea80000100800 */
[----:B------:R-:W0:Y:S02]  /*a050*/  LDL R15, [R1+0x4f0] ;  /* 0x0004f000010f7983 */ /* 0x000e240000100800 */
[----:B0-----:R-:W-:-:S02]  /*a060*/  IADD3 R14, P1, PT, R15, R2, RZ ;  /* 0x000000020f0e7210 */ /* 0x001fc40007f3e0ff */
[----:B------:R-:W2:Y:S03]  /*a070*/  LDL R15, [R1+0x370] ;  /* 0x00037000010f7983 */ /* 0x000ea60000100800 */
[----:B--2---:R-:W-:-:S05]  /*a080*/  IMAD.X R15, R15, 0x1, R0, P1 ;  /* 0x000000010f0f7824 */ /* 0x004fca00008e0600 */
[----:B------:R0:W2:Y:S04]  /*a090*/  @!P0 LDG.E.U16 R13, desc[UR8][R14.64] ;  /* 0x000000080e0d8981 */ /* 0x0000a8000c1e1500 */
[----:B------:R-:W0:Y:S02]  /*a0a0*/  LDL R15, [R1+0x560] ;  /* 0x00056000010f7983 */ /* 0x000e240000100800 */
[----:B0-----:R-:W-:Y:S02]  /*a0b0*/  IADD3 R14, P1, PT, R15, R2, RZ ;  /* 0x000000020f0e7210 */ /* 0x001fe40007f3e0ff */
[----:B------:R-:W2:Y:S04]  /*a0c0*/  LDL R15, [R1+0x454] ;  /* 0x00045400010f7983 */ /* 0x000ea80000100800 */
[----:B------:R0:W-:Y:S02]  /*a0d0*/  STS.U16 [R3+UR5+0x6400], R17 ;  /* 0x0064001103007988 */ /* 0x0001e40008000405 */
[----:B0-----:R-:W-:-:S02]  /*a0e0*/  PRMT R17, RZ, 0x7610, R17 ;  /* 0x00007610ff117816 */ /* 0x001fc40000000011 */
[----:B------:R0:W-:Y:S02]  /*a0f0*/  STS.U16 [R3+UR5+0x6800], R19 ;  /* 0x0068001303007988 */ /* 0x0001e40008000405 */
[----:B0-----:R-:W-:Y:S02]  /*a100*/  PRMT R19, RZ, 0x7610, R19 ;  /* 0x00007610ff137816 */ /* 0x001fe40000000013 */
[----:B------:R0:W-:Y:S02]  /*a110*/  STS.U16 [R3+UR5+0x6c00], R20 ;  /* 0x006c001403007988 */ /* 0x0001e40008000405 */
[----:B0-----:R-:W-:Y:S01]  /*a120*/  PRMT R20, RZ, 0x7610, R20 ;  /* 0x00007610ff147816 */ /* 0x001fe20000000014 */
[----:B--2---:R-:W-:-:S05]  /*a130*/  IMAD.X R15, R15, 0x1, R0, P1 ;  /* 0x000000010f0f7824 */ /* 0x004fca00008e0600 */
[----:B------:R4:W2:Y:S02]  /*a140*/  @!P0 LDG.E.U16 R17, desc[UR8][R14.64] ;  /* 0x000000080e118981 */ /* 0x0008a4000c1e1500 */
[----:B----4-:R-:W-:-:S05]  /*a150*/  IADD3 R14, P1, PT, R29, R2, RZ ;  /* 0x000000021d0e7210 */ /* 0x010fca0007f3e0ff */
[----:B------:R-:W-:-:S05]  /*a160*/  IMAD.X R15, R28, 0x1, R0, P1 ;  /* 0x000000011c0f7824 */ /* 0x000fca00008e0600 */
[----:B------:R0:W4:Y:S02]  /*a170*/  @!P0 LDG.E.U16 R19, desc[UR8][R14.64] ;  /* 0x000000080e138981 */ /* 0x000124000c1e1500 */
[----:B0-----:R-:W-:-:S05]  /*a180*/  IADD3 R14, P1, PT, R26, R2, RZ ;  /* 0x000000021a0e7210 */ /* 0x001fca0007f3e0ff */
[----:B------:R-:W-:Y:S02]  /*a190*/  IMAD.X R15, R24, 0x1, R0, P1 ;  /* 0x00000001180f7824 */ /* 0x000fe400008e0600 */
[----:B------:R-:W2:Y:S04]  /*a1a0*/  LDL.LU R24, [R1+0x54] ;  /* 0x0000540001187983 */ /* 0x000ea80000300800 */
[----:B------:R-:W2:Y:S04]  /*a1b0*/  LDL.LU R26, [R1+0x28] ;  /* 0x00002800011a7983 */ /* 0x000ea80000300800 */
[----:B------:R-:W2:Y:S04]  /*a1c0*/  LDL.LU R28, [R1+0x1c] ;  /* 0x00001c00011c7983 */ /* 0x000ea80000300800 */
[----:B------:R-:W2:Y:S04]  /*a1d0*/  LDL.LU R29, [R1+0x18] ;  /* 0x00001800011d7983 */ /* 0x000ea80000300800 */
[----:B------:R0:W2:Y:S04]  /*a1e0*/  @!P0 LDG.E.U16 R20, desc[UR8][R14.64] ;  /* 0x000000080e148981 */ /* 0x0000a8000c1e1500 */
[----:B------:R-:W0:Y:S02]  /*a1f0*/  LDL R15, [R1+0x568] ;  /* 0x00056800010f7983 */ /* 0x000e240000100800 */
[----:B0-----:R-:W-:-:S02]  /*a200*/  IADD3 R14, P1, PT, R15, R2, RZ ;  /* 0x000000020f0e7210 */ /* 0x001fc40007f3e0ff */
[----:B------:R-:W2:Y:S04]  /*a210*/  LDL R15, [R1+0x4ec] ;  /* 0x0004ec00010f7983 */ /* 0x000ea80000100800 */
[----:B------:R0:W-:Y:S02]  /*a220*/  STS.U16 [R3+UR5+0x7000], R21 ;  /* 0x0070001503007988 */ /* 0x0001e40008000405 */
[----:B0-----:R-:W-:Y:S01]  /*a230*/  PRMT R21, RZ, 0x7610, R21 ;  /* 0x00007610ff157816 */ /* 0x001fe20000000015 */
[----:B--2---:R-:W-:-:S05]  /*a240*/  IMAD.X R15, R15, 0x1, R0, P1 ;  /* 0x000000010f0f7824 */ /* 0x004fca00008e0600 */
[----:B------:R0:W2:Y:S04]  /*a250*/  @!P0 LDG.E.U16 R21, desc[UR8][R14.64] ;  /* 0x000000080e158981 */ /* 0x0000a8000c1e1500 */
[----:B------:R-:W0:Y:S02]  /*a260*/  LDL R15, [R1+0x55c] ;  /* 0x00055c00010f7983 */ /* 0x000e240000100800 */
[----:B0-----:R-:W-:Y:S02]  /*a270*/  IADD3 R14, P1, PT, R15, R2, RZ ;  /* 0x000000020f0e7210 */ /* 0x001fe40007f3e0ff */
[----:B------:R-:W2:Y:S04]  /*a280*/  LDL R15, [R1+0x450] ;  /* 0x00045000010f7983 */ /* 0x000ea80000100800 */
[----:B------:R0:W-:Y:S02]  /*a290*/  STS.U16 [R3+UR5+0x7400], R23 ;  /* 0x0074001703007988 */ /* 0x0001e40008000405 */
[----:B0-----:R-:W-:Y:S01]  /*a2a0*/  PRMT R23, RZ, 0x7610, R23 ;  /* 0x00007610ff177816 */ /* 0x001fe20000000017 */
[----:B--2---:R-:W-:-:S05]  /*a2b0*/  IMAD.X R15, R15, 0x1, R0, P1 ;  /* 0x000000010f0f7824 */ /* 0x004fca00008e0600 */
[----:B------:R0:W2:Y:S04]  /*a2c0*/  @!P0 LDG.E.U16 R23, desc[UR8][R14.64] ;  /* 0x000000080e178981 */ /* 0x0000a8000c1e1500 */
[----:B------:R-:W2:Y:S04]  /*a2d0*/  LDL.LU R14, [R1+0x2c] ;  /* 0x00002c00010e7983 */ /* 0x000ea80000300800 */
[----:B------:R-:W0:Y:S04]  /*a2e0*/  LDL R15, [R1+0x54c] ;  /* 0x00054c00010f7983 */ /* 0x000e280000100800 */
[----:B--2---:R0:W-:Y:S02]  /*a2f0*/  STS.U16 [R3+UR5+0x7800], R14 ;  /* 0x0078000e03007988 */ /* 0x0041e40008000405 */
        /* <DEDUP_REMOVED lines=9> */
[----:B------:R0:W-:Y:S04]  /*a390*/  STL [R1+0x5f0], R2 ;  /* 0x0005f00201007387 */ /* 0x0001e80000100800 */
[----:B0-----:R-:W3:Y:S04]  /*a3a0*/  LDL.LU R2, [R1+0x8] ;  /* 0x0000080001027983 */ /* 0x001ee80000300800 */
[----:B------:R-:W-:Y:S04]  /*a3b0*/  STL [R1+0x5f4], R0 ;  /* 0x0005f40001007387 */ /* 0x000fe80000100800 */
[----:B------:R0:W-:Y:S02]  /*a3c0*/  STS.U16 [R3+UR5+0x7c00], R27 ;  /* 0x007c001b03007988 */ /* 0x0001e40008000405 */
[----:B0-----:R-:W-:Y:S01]  /*a3d0*/  PRMT R27, RZ, 0x7610, R27 ;  /* 0x00007610ff1b7816 */ /* 0x001fe2000000001b */
[----:B--2---:R-:W-:-:S02]  /*a3e0*/  IMAD.X R15, R15, 0x1, R0, P1 ;  /* 0x000000010f0f7824 */ /* 0x004fc400008e0600 */
[----:B------:R-:W2:Y:S04]  /*a3f0*/  LDL.LU R0, [R1+0xc] ;  /* 0x00000c0001007983 */ /* 0x000ea80000300800 */
[----:B------:R-:W3:Y:S04]  /*a400*/  @!P0 LDG.E.U16 R27, desc[UR8][R14.64] ;  /* 0x000000080e1b8981 */ /* 0x000ee8000c1e1500 */
[----:B------:R0:W-:Y:S04]  /*a410*/  STS.U16 [R3+UR5+0xfc00], R24 ;  /* 0x00fc001803007988 */ /* 0x0001e80008000405 */
[----:B------:R1:W-:Y:S04]  /*a420*/  STS.U16 [R3+UR5+0x8000], R26 ;  /* 0x0080001a03007988 */ /* 0x0003e80008000405 */
[----:B------:R-:W4:Y:S04]  /*a430*/  LDL.LU R14, [R1+0x14] ;  /* 0x00001400010e7983 */ /* 0x000f280000300800 */
[----:B------:R-:W4:Y:S04]  /*a440*/  LDL.LU R15, [R1+0x10] ;  /* 0x00001000010f7983 */ /* 0x000f280000300800 */
[----:B0-----:R-:W4:Y:S04]  /*a450*/  LDL.LU R24, [R1+0xe7c] ;  /* 0x000e7c0001187983 */ /* 0x001f280000300800 */
[----:B-1----:R-:W4:Y:S04]  /*a460*/  LDL.LU R26, [R1+0xe78] ;  /* 0x000e7800011a7983 */ /* 0x002f280000300800 */
[----:B------:R0:W-:Y:S04]  /*a470*/  STS.U16 [R3+UR5+0x8400], R28 ;  /* 0x0084001c03007988 */ /* 0x0001e80008000405 */
[----:B------:R1:W-:Y:S04]  /*a480*/  STS.U16 [R3+UR5+0x8800], R29 ;  /* 0x0088001d03007988 */ /* 0x0003e80008000405 */
[----:B0-----:R-:W4:Y:S04]  /*a490*/  LDL.LU R28, [R1+0xe74] ;  /* 0x000e7400011c7983 */ /* 0x001f280000300800 */
[----:B-1----:R-:W4:Y:S04]  /*a4a0*/  LDL.LU R29, [R1+0xe70] ;  /* 0x000e7000011d7983 */ /* 0x002f280000300800 */
[----:B--2---:R0:W-:Y:S04]  /*a4b0*/  STS.U16 [R3+UR5+0x9400], R0 ;  /* 0x0094000003007988 */ /* 0x0041e80008000405 */
[----:B0-----:R-:W2:Y:S04]  /*a4c0*/  LDL R0, [R1+0x35c] ;  /* 0x00035c0001007983 */ /* 0x001ea80000100800 */
[----:B---3--:R0:W-:Y:S04]  /*a4d0*/  STS.U16 [R3+UR5+0x9800], R2 ;  /* 0x0098000203007988 */ /* 0x0081e80008000405 */
[----:B----4-:R-:W-:Y:S04]  /*a4e0*/  STS.U16 [R3+UR5+0x8c00], R14 ;  /* 0x008c000e03007988 */ /* 0x010fe80008000405 */
[----:B------:R-:W-:Y:S04]  /*a4f0*/  STS.U16 [R3+UR5+0x9000], R15 ;  /* 0x0090000f03007988 */ /* 0x000fe80008000405 */
[----:B------:R-:W-:Y:S04]  /*a500*/  STS.U16 [R3+UR5+0xa800], R24 ;  /* 0x00a8001803007988 */ /* 0x000fe80008000405 */
[----:B------:R-:W-:Y:S04]  /*a510*/  STS.U16 [R3+UR5+0xa400], R26 ;  /* 0x00a4001a03007988 */ /* 0x000fe80008000405 */
[----:B------:R-:W-:Y:S04]  /*a520*/  STS.U16 [R3+UR5+0xac00], R22 ;  /* 0x00ac001603007988 */ /* 0x000fe80008000405 */
[----:B------:R-:W-:Y:S04]  /*a530*/  STS.U16 [R3+UR5+0xb000], R18 ;  /* 0x00b0001203007988 */ /* 0x000fe80008000405 */
[----:B------:R1:W-:Y:S04]  /*a540*/  STS.U16 [R3+UR5+0xa000], R28 ;  /* 0x00a0001c03007988 */ /* 0x0003e80008000405 */
[----:B------:R-:W-:Y:S04]  /*a550*/  STS.U16 [R3+UR5+0x9c00], R29 ;  /* 0x009c001d03007988 */ /* 0x000fe80008000405 */
        /* <DEDUP_REMOVED lines=17> */
[----:B------:R-:W-:Y:S01]  /*a670*/  STS.U16 [R3+UR5+0xf800], R27 ;  /* 0x00f8001b03007988 */ /* 0x000fe20008000405 */
[----:B------:R-:W-:Y:S06]  /*a680*/  BAR.SYNC.DEFER_BLOCKING 0x0 ;  /* 0x0000000000007b1d */ /* 0x000fec0000010000 */
[----:B0-----:R-:W3:Y:S04]  /*a690*/  LDL R2, [R1+0x354] ;  /* 0x0003540001027983 */ /* 0x001ee80000100800 */
[----:B-1----:R-:W4:Y:S04]  /*a6a0*/  LDL R28, [R1+0x360] ;  /* 0x00036000011c7983 */ /* 0x002f280000100800 */
[----:B------:R-:W-:Y:S04]  /*a6b0*/  STL [R1+0x5f8], R3 ;  /* 0x0005f80301007387 */ /* 0x000fe80000100800 */
[----:B--2---:R-:W0:Y:S04]  /*a6c0*/  LDSM.16.MT88.4 R12, [R0+UR5+0x10000] ;  /* 0x01000005000c783b */ /* 0x004e280008004200 */
[----:B------:R-:W-:Y:S04]  /*a6d0*/  LDSM.16.MT88.4 R20, [R0+UR5+0x10080] ;  /* 0x010080050014783b */ /* 0x000fe80008004200 */
[----:B0-----:R-:W-:Y:S04]  /*a6e0*/  STL.64 [R1+0xe68], R14 ;  /* 0x000e680e01007387 */ /* 0x001fe80000100a00 */
[----:B------:R0:W-:Y:S04]  /*a6f0*/  STL.64 [R1+0xe60], R12 ;  /* 0x000e600c01007387 */ /* 0x0001e80000100a00 */
[----:B0-----:R-:W2:Y:S04]  /*a700*/  LDL.LU.64 R12, [R1+0x270] ;  /* 0x00027000010c7983 */ /* 0x001ea80000300a00 */
[----:B------:R-:W2:Y:S04]  /*a710*/  LDL.LU.64 R14, [R1+0x278] ;  /* 0x00027800010e7983 */ /* 0x000ea80000300a00 */
[----:B---3--:R-:W-:Y:S04]  /*a720*/  LDSM.16.MT88.4 R24, [R2+UR5+0x10000] ;  /* 0x010000050218783b */ /* 0x008fe80008004200 */
[----:B----4-:R-:W-:Y:S04]  /*a730*/  LDSM.16.M88.4 R4, [R28+UR5] ;  /* 0x000000051c04783b */ /* 0x010fe80008000200 */
[----:B------:R-:W0:Y:S04]  /*a740*/  LDSM.16.MT88.4 R16, [R2+UR5+0x10080] ;  /* 0x010080050210783b */ /* 0x000e280008004200 */
[----:B0-----:R-:W-:Y:S04]  /*a750*/  STL.64 [R1+0xe58], R18 ;  /* 0x000e581201007387 */ /* 0x001fe80000100a00 */
[----:B------:R0:W-:Y:S04]  /*a760*/  STL.64 [R1+0xe50], R16 ;  /* 0x000e501001007387 */ /* 0x0001e80000100a00 */
[----:B0-----:R-:W3:Y:S04]  /*a770*/  LDL.LU.64 R16, [R1+0xc0] ;  /* 0x0000c00001107983 */ /* 0x001ee80000300a00 */
[----:B------:R-:W3:Y:S04]  /*a780*/  LDL.LU.64 R18, [R1+0xc8] ;  /* 0x0000c80001127983 */ /* 0x000ee80000300a00 */
[----:B------:R-:W4:Y:S04]  /*a790*/  LDL.LU.64 R8, [R1+0xa0] ;  /* 0x0000a00001087983 */ /* 0x000f280000300a00 */
[----:B------:R-:W4:Y:S04]  /*a7a0*/  LDL.LU.64 R10, [R1+0xa8] ;  /* 0x0000a800010a7983 */ /* 0x000f280000300a00 */
[----:B------:R-:W-:Y:S04]  /*a7b0*/  STL.64 [R1+0x8], R6 ;  /* 0x0000080601007387 */ /* 0x000fe80000100a00 */
[----:B------:R-:W-:Y:S01]  /*a7c0*/  STL [R1+0xc60], R0 ;  /* 0x000c600001007387 */ /* 0x000fe20000100800 */
[----:B--2---:R-:W-:-:S15]  /*a7d0*/  HMMA.16816.F32 R12, R24, R4, R12 ;  /* 0x00000004180c723c */ /* 0x004fde000000180c */
[----:B------:R-:W-:-:S04]  /*a7e0*/  NOP ;  /* 0x0000000000007918 */ /* 0x000fc80000000000 */
[----:B------:R-:W-:Y:S04]  /*a7f0*/  STL.64 [R1+0xe0], R12 ;  /* 0x0000e00c01007387 */ /* 0x000fe80000100a00 */
[----:B------:R0:W-:Y:S04]  /*a800*/  STL.64 [R1+0xe8], R14 ;  /* 0x0000e80e01007387 */ /* 0x0001e80000100a00 */
[----:B0-----:R-:W3:Y:S04]  /*a810*/  LDL.LU.64 R14, [R1+0xe68] ;  /* 0x000e6800010e7983 */ /* 0x001ee80000300a00 */
[----:B------:R-:W3:Y:S04]  /*a820*/  LDL.LU.64 R12, [R1+0xe60] ;  /* 0x000e6000010c7983 */ /* 0x000ee80000300a00 */
[----:B------:R-:W-:Y:S04]  /*a830*/  STL.64 [R1+0xe48], R26 ;  /* 0x000e481a01007387 */ /* 0x000fe80000100a00 */
[----:B------:R0:W-:Y:S04]  /*a840*/  STL.64 [R1+0xe40], R24 ;  /* 0x000e401801007387 */ /* 0x0001e80000100a00 */
[----:B0-----:R-:W2:Y:S04]  /*a850*/  LDL.LU.64 R24, [R1+0x150] ;  /* 0x0001500001187983 */ /* 0x001ea80000300a00 */
[----:B------:R-:W2:Y:S01]  /*a860*/  LDL.LU.64 R26, [R1+0x158] ;  /* 0x00015800011a7983 */ /* 0x000ea20000300a00 */
[----:B---3--:R-:W-:-:S15]  /*a870*/  HMMA.16816.F32 R16, R12, R4, R16 ;  /* 0x000000040c10723c */ /* 0x008fde0000001810 */
[----:B------:R-:W-:-:S04]  /*a880*/  NOP ;  /* 0x0000000000007918 */ /* 0x000fc80000000000 */
[----:B------:R-:W-:Y:S04]  /*a890*/  STL.64 [R1+0x160], R16 ;  /* 0x0001601001007387 */ /* 0x000fe80000100a00 */
[----:B------:R0:W-:Y:S04]  /*a8a0*/  STL.64 [R1+0x168], R18 ;  /* 0x0001681201007387 */ /* 0x0001e80000100a00 */
[----:B0-----:R-:W2:Y:S04]  /*a8b0*/  LDL.LU.64 R18, [R1+0xe58] ;  /* 0x000e580001127983 */ /* 0x001ea80000300a00 */
[----:B------:R-:W2:Y:S04]  /*a8c0*/  LDL.LU.64 R16, [R1+0xe50] ;  /* 0x000e500001107983 */ /* 0x000ea80000300a00 */
[----:B------:R-:W-:Y:S04]  /*a8d0*/  STL.64 [R1+0xe38], R14 ;  /* 0x000e380e01007387 */ /* 0x000fe80000100a00 */
[----:B------:R0:W-:Y:S04]  /*a8e0*/  STL.64 [R1+0xe30], R12 ;  /* 0x000e300c01007387 */ /* 0x0001e80000100a00 */
[----:B0-----:R-:W3:Y:S04]  /*a8f0*/  LDL.LU.64 R12, [R1+0x2c0] ;  /* 0x0002c000010c7983 */ /* 0x001ee80000300a00 */
[----:B------:R-:W3:Y:S01]  /*a900*/  LDL.LU.64 R14, [R1+0x2c8] ;  /* 0x0002c800010e7983 */ /* 0x000ee20000300a00 */
[----:B--2---:R-:W-:Y:S03]  /*a910*/  HMMA.16816.F32 R24, R16, R4, R24 ;  /* 0x000000041018723c */ /* 0x004fe60000001818 */
[----:B------:R-:W-:Y:S04]  /*a920*/  STL.64 [R1+0xe28], R18 ;  /* 0x000e281201007387 */ /* 0x000fe80000100a00 */
[----:B------:R0:W-:-:S12]  /*a930*/  STL.64 [R1+0xe20], R16 ;  /* 0x000e201001007387 */ /* 0x0001d80000100a00 */
[----:B------:R-:W-:Y:S04]  /*a940*/  STL.64 [R1+0x150], R24 ;  /* 0x0001501801007387 */ /* 0x000fe80000100a00 */
[----:B------:R4:W-:Y:S04]  /*a950*/  STL.64 [R1+0x158], R26 ;  /* 0x0001581a01007387 */ /* 0x0009e80000100a00 */
[----:B0-----:R-:W2:Y:S04]  /*a960*/  LDL.LU.64 R16, [R1+0x170] ;  /* 0x0001700001107983 */ /* 0x001ea80000300a00 */
[----:B------:R-:W2:Y:S01]  /*a970*/  LDL.LU.64 R18, [R1+0x178] ;  /* 0x0001780001127983 */ /* 0x000ea20000300a00 */
[----:B----4-:R-:W-:Y:S03]  /*a980*/  HMMA.16816.F32 R24, R20, R4, R8 ;  /* 0x000000041418723c */ /* 0x010fe60000001808 */
[----:B------:R-:W0:Y:S04]  /*a990*/  LDSM.16.M88.4 R8, [R28+UR5+0x4000] ;  /* 0x004000051c08783b */ /* 0x000e280008000200 */
[----:B------:R-:W-:-:S12]  /*a9a0*/  LDSM.16.M88.4 R4, [R28+UR5+0x2000] ;  /* 0x002000051c04783b */ /* 0x000fd80008000200 */
[----:B------:R-:W-:Y:S04]  /*a9b0*/  STL.64 [R1+0x1b0], R24 ;  /* 0x0001b01801007387 */ /* 0x000fe80000100a00 */
[----:B------:R-:W-:Y:S04]  /*a9c0*/  STL.64 [R1+0x1b8], R26 ;  /* 0x0001b81a01007387 */ /* 0x000fe80000100a00 */
[----:B------:R-:W1:Y:S04]  /*a9d0*/  LDSM.16.M88.4 R24, [R28+UR5+0x6000] ;  /* 0x006000051c18783b */ /* 0x000e680008000200 */
[----:B0-----:R-:W-:Y:S04]  /*a9e0*/  STL.64 [R1+0xe18], R10 ;  /* 0x000e180a01007387 */ /* 0x001fe80000100a00 */
[----:B------:R0:W-:Y:S04]  /*a9f0*/  STL.64 [R1+0xe10], R8 ;  /* 0x000e100801007387 */ /* 0x0001e80000100a00 */
[----:B0-----:R-:W4:Y:S04]  /*aa00*/  LDL.LU.64 R8, [R1+0xb0] ;  /* 0x0000b00001087983 */ /* 0x001f280000300a00 */
[----:B------:R-:W4:Y:S01]  /*aa10*/  LDL.LU.64 R10, [R1+0xb8] ;  /* 0x0000b800010a7983 */ /* 0x000f220000300a00 */
[----:B-1----:R-:W-:-:S03]  /*aa20*/  IMAD.MOV.U32 R2, RZ, RZ, R24 ;  /* 0x000000ffff027224 */ /* 0x002fc600078e0018 */
[----:B------:R-:W-:Y:S01]  /*aa30*/  STL.64 [R1+0x58], R26 ;  /* 0x0000581a01007387 */ /* 0x000fe20000100a00 */
[----:B------:R-:W-:-:S03]  /*aa40*/  IMAD.MOV.U32 R0, RZ, RZ, R25 ;  /* 0x000000ffff007224 */ /* 0x000fc600078e0019 */
[----:B------:R-:W0:Y:S04]  /*aa50*/  LDSM.16.M88.4 R24, [R28+UR5+0x8000] ;  /* 0x008000051c18783b */ /* 0x000e280008000200 */
[----:B0-----:R-:W-:Y:S04]  /*aa60*/  STL.64 [R1+0x40], R24 ;  /* 0x0000401801007387 */ /* 0x001fe80000100a00 */
[----:B------:R0:W-:Y:S04]  /*aa70*/  STL.64 [R1+0x48], R26 ;  /* 0x0000481a01007387 */ /* 0x0001e80000100a00 */
[----:B0-----:R-:W3:Y:S04]  /*aa80*/  LDL.LU.64 R26, [R1+0xe48] ;  /* 0x000e4800011a7983 */ /* 0x001ee80000300a00 */
[----:B------:R-:W3:Y:S02]  /*aa90*/  LDL.LU.64 R24, [R1+0xe40] ;  /* 0x000e400001187983 */ /* 0x000ee40000300a00 */
[----:B---3--:R-:W-:-:S15]  /*aaa0*/  HMMA.16816.F32 R12, R24, R4, R12 ;  /* 0x00000004180c723c */ /* 0x008fde000000180c */
[----:B------:R-:W-:-:S04]  /*aab0*/  NOP ;  /* 0x0000000000007918 */ /* 0x000fc80000000000 */
[----:B------:R-:W-:Y:S04]  /*aac0*/  STL.64 [R1+0xd0], R12 ;  /* 0x0000d00c01007387 */ /* 0x000fe80000100a00 */
[----:B------:R0:W-:Y:S04]  /*aad0*/  STL.64 [R1+0xd8], R14 ;  /* 0x0000d80e01007387 */ /* 0x0001e80000100a00 */
[----:B0-----:R-:W2:Y:S04]  /*aae0*/  LDL.LU.64 R14, [R1+0xe38] ;  /* 0x000e3800010e7983 */ /* 0x001ea80000300a00 */
[----:B------:R-:W2:Y:S02]  /*aaf0*/  LDL.LU.64 R12, [R1+0xe30] ;  /* 0x000e3000010c7983 */ /* 0x000ea40000300a00 */
[----:B--2---:R-:W-:-:S15]  /*ab00*/  HMMA.16816.F32 R16, R12, R4, R16 ;  /* 0x000000040c10723c */ /* 0x004fde0000001810 */
[----:B------:R-:W-:-:S04]  /*ab10*/  NOP ;  /* 0x0000000000007918 */ /* 0x000fc80000000000 */
[----:B------:R-:W-:Y:S04]  /*ab20*/  STL.64 [R1+0x170], R16 ;  /* 0x0001701001007387 */ /* 0x000fe80000100a00 */
[----:B------:R0:W-:Y:S04]  /*ab30*/  STL.64 [R1+0x178], R18 ;  /* 0x0001781201007387 */ /* 0x0001e80000100a00 */
[----:B0-----:R-:W2:Y:S04]  /*ab40*/  LDL.LU.64 R18, [R1+0xe28] ;  /* 0x000e280001127983 */ /* 0x001ea80000300a00 */
[----:B------:R-:W2:Y:S04]  /*ab50*/  LDL.LU.64 R16, [R1+0xe20] ;  /* 0x000e200001107983 */ /* 0x000ea80000300a00 */
[----:B------:R-:W-:Y:S04]  /*ab60*/  STL.64 [R1+0xe08], R14 ;  /* 0x000e080e01007387 */ /* 0x000fe80000100a00 */
[----:B------:R0:W-:Y:S04]  /*ab70*/  STL.64 [R1+0xe00], R12 ;  /* 0x000e000c01007387 */ /* 0x0001e80000100a00 */
[----:B0-----:R-:W2:Y:S04]  /*ab80*/  LDL.LU.64 R12, [R1+0x190] ;  /* 0x00019000010c7983 */ /* 0x001ea80000300a00 */
[----:B------:R-:W2:Y:S01]  /*ab90*/  LDL.LU.64 R14, [R1+0x198] ;  /* 0x00019800010e7983 */ /* 0x000ea20000300a00 */
[-C--:B----4-:R-:W-:Y:S08]  /*aba0*/  HMMA.16816.F32 R8, R20, R4.reuse, R8 ;  /* 0x000000041408723c */ /* 0x090ff00000001808 */
[----:B--2---:R-:W-:-:S15]  /*abb0*/  HMMA.16816.F32 R12, R16, R4, R12 ;  /* 0x00000004100c723c */ /* 0x004fde000000180c */
[----:B------:R-:W-:-:S04]  /*abc0*/  NOP ;  /* 0x0000000000007918 */ /* 0x000fc80000000000 */
[----:B------:R0:W-:Y:S04]  /*abd0*/  STL.64 [R1+0x140], R12 ;  /* 0x0001400c01007387 */ /* 0x0001e80000100a00 */
[----:B------:R1:W-:Y:S04]  /*abe0*/  STL.64 [R1+0x148], R14 ;  /* 0x0001480e01007387 */ /* 0x0003e80000100a00 */
[----:B0-----:R-:W2:Y:S04]  /*abf0*/  LDL.LU.64 R12, [R1+0x2e0] ;  /* 0x0002e000010c7983 */ /* 0x001ea80000300a00 */
[----:B-1----:R-:W2:Y:S04]  /*ac00*/  LDL.LU.64 R14, [R1+0x2e8] ;  /* 0x0002e800010e7983 */ /* 0x002ea80000300a00 */
[----:B------:R-:W-:Y:S04]  /*ac10*/  STL.64 [R1+0xdf8], R18 ;  /* 0x000df81201007387 */ /* 0x000fe80000100a00 */
[----:B------:R0:W-:Y:S04]  /*ac20*/  STL.64 [R1+0xdf0], R16 ;  /* 0x000df01001007387 */ /* 0x0001e80000100a00 */
[----:B0-----:R-:W3:Y:S04]  /*ac30*/  LDL.LU.64 R16, [R1+0x180] ;  /* 0x0001800001107983 */ /* 0x001ee80000300a00 */
[----:B------:R-:W3:Y:S04]  /*ac40*/  LDL.LU.64 R18, [R1+0x188] ;  /* 0x0001880001127983 */ /* 0x000ee80000300a00 */
[----:B------:R-:W-:Y:S04]  /*ac50*/  STL.64 [R1+0x1f0], R8 ;  /* 0x0001f00801007387 */ /* 0x000fe80000100a00 */
[----:B------:R0:W-:Y:S04]  /*ac60*/  STL.64 [R1+0x1f8], R10 ;  /* 0x0001f80a01007387 */ /* 0x0001e80000100a00 */
[----:B0-----:R-:W4:Y:S04]  /*ac70*/  LDL.LU.64 R10, [R1+0xe18] ;  /* 0x000e1800010a7983 */ /* 0x001f280000300a00 */
[----:B------:R-:W2:Y:S04]  /*ac80*/  LDL.LU.64 R8, [R1+0xe10] ;  /* 0x000e100001087983 */ /* 0x000ea80000300a00 */
[----:B------:R-:W-:Y:S04]  /*ac90*/  STL.64 [R1+0xde8], R22 ;  /* 0x000de81601007387 */ /* 0x000fe80000100a00 */
[----:B------:R0:W-:Y:S04]  /*aca0*/  STL.64 [R1+0xde0], R20 ;  /* 0x000de01401007387 */ /* 0x0001e80000100a00 */
[----:B0-----:R-:W3:Y:S04]  /*acb0*/  LDL.LU.64 R20, [R1+0x200] ;  /* 0x0002000001147983 */ /* 0x001ee80000300a00 */
[----:B------:R-:W3:Y:S04]  /*acc0*/  LDL.LU.64 R22, [R1+0x208] ;  /* 0x0002080001167983 */ /* 0x000ee80000300a00 */
[----:B------:R-:W3:Y:S01]  /*acd0*/  LDL R5, [R1+0x354] ;  /* 0x0003540001057983 */ /* 0x000ee20000100800 */
[----:B------:R-:W-:-:S03]  /*ace0*/  IMAD.MOV.U32 R4, RZ, RZ, R2 ;  /* 0x000000ffff047224 */ /* 0x000fc600078e0002 */
[----:B------:R-:W-:Y:S01]  /*acf0*/  STL.64 [R1+0xda8], R6 ;  /* 0x000da80601007387 */ /* 0x000fe20000100a00 */
[----:B--2---:R-:W-:Y:S03]  /*ad00*/  HMMA.16816.F32 R12, R24, R8, R12 ;  /* 0x00000008180c723c */ /* 0x004fe6000000180c */
[----:B---3--:R0:W-:Y:S02]  /*ad10*/  STL [R1+0xda0], R5 ;  /* 0x000da00501007387 */ /* 0x0081e40000100800 */
[----:B0-----:R-:W-:-:S05]  /*ad20*/  IMAD.MOV.U32 R5, RZ, RZ, R0 ;  /* 0x000000ffff057224 */ /* 0x001fca00078e0000 */
[----:B------:R0:W-:Y:S04]  /*ad30*/  STL.64 [R1+0xdd8], R4 ;  /* 0x000dd80401007387 */ /* 0x0001e80000100a00 */
[----:B0-----:R-:W2:Y:S04]  /*ad40*/  LDL.LU.64 R4, [R1+0x120] ;  /* 0x0001200001047983 */ /* 0x001ea80000300a00 */
[----:B------:R-:W2:Y:S04]  /*ad50*/  LDL.LU.64 R6, [R1+0x128] ;  /* 0x0001280001067983 */ /* 0x000ea80000300a00 */
[----:B------:R-:W-:Y:S04]  /*ad60*/  STL.64 [R1+0xc0], R12 ;  /* 0x0000c00c01007387 */ /* 0x000fe80000100a00 */
[----:B------:R0:W-:Y:S04]  /*ad70*/  STL.64 [R1+0xc8], R14 ;  /* 0x0000c80e01007387 */ /* 0x0001e80000100a00 */
[----:B0-----:R-:W3:Y:S04]  /*ad80*/  LDL.LU.64 R14, [R1+0xe08] ;  /* 0x000e0800010e7983 */ /* 0x001ee80000300a00 */
[----:B------:R-:W3:Y:S02]  /*ad90*/  LDL.LU.64 R12, [R1+0xe00] ;  /* 0x000e0000010c7983 */ /* 0x000ee40000300a00 */
[----:B---3--:R-:W-:-:S15]  /*ada0*/  HMMA.16816.F32 R16, R12, R8, R16 ;  /* 0x000000080c10723c */ /* 0x008fde0000001810 */
[----:B------:R-:W-:-:S04]  /*adb0*/  NOP ;  /* 0x0000000000007918 */ /* 0x000fc80000000000 */
        /* <DEDUP_REMOVED lines=14> */
[----:B--2---:R-:W-:-:S15]  /*aea0*/  HMMA.16816.F32 R4, R20, R8, R4 ;  /* 0x000000081404723c */ /* 0x004fde0000001804 */
[----:B------:R-:W-:-:S04]  /*aeb0*/  NOP ;  /* 0x0000000000007918 */ /* 0x000fc80000000000 */
[----:B------:R0:W-:Y:S04]  /*aec0*/  STL.64 [R1+0x200], R4 ;  /* 0x0002000401007387 */ /* 0x0001e80000100a00 */
[----:B0-----:R-:W3:Y:S04]  /*aed0*/  LDL.LU.64 R4, [R1+0xdd8] ;  /* 0x000dd80001047983 */ /* 0x001ee80000300a00 */
[----:B----4-:R0:W-:Y:S04]  /*aee0*/  STL.64 [R1+0xdc0], R10 ;  /* 0x000dc00a01007387 */ /* 0x0101e80000100a00 */
[----:B------:R-:W2:Y:S04]  /*aef0*/  LDL.LU.64 R8, [R1+0x300] ;  /* 0x0003000001087983 */ /* 0x000ea80000300a00 */
[----:B0-----:R-:W2:Y:S01]  /*af00*/  LDL.LU.64 R10, [R1+0x308] ;  /* 0x00030800010a7983 */ /* 0x001ea20000300a00 */
[----:B------:R-:W-:-:S02]  /*af10*/  IMAD.MOV.U32 R3, RZ, RZ, R7 ;  /* 0x000000ffff037224 */ /* 0x000fc400078e0007 */
[----:B------:R-:W-:-:S03]  /*af20*/  IMAD.MOV.U32 R29, RZ, RZ, R6 ;  /* 0x000000ffff1d7224 */ /* 0x000fc600078e0006 */
[----:B------:R-:W-:Y:S04]  /*af30*/  STL [R1+0xbec], R3 ;  /* 0x000bec0301007387 */ /* 0x000fe80000100800 */
[----:B------:R-:W-:Y:S01]  /*af40*/  STL [R1+0xbe8], R29 ;  /* 0x000be81d01007387 */ /* 0x000fe20000100800 */
[-C--:B---3--:R-:W-:Y:S08]  /*af50*/  HMMA.16816.F32 R16, R12, R4.reuse, R16 ;  /* 0x000000040c10723c */ /* 0x088ff00000001810 */
[----:B--2---:R-:W-:-:S15]  /*af60*/  HMMA.16816.F32 R8, R24, R4, R8 ;  /* 0x000000041808723c */ /* 0x004fde0000001808 */
[----:B------:R-:W-:-:S04]  /*af70*/  NOP ;  /* 0x0000000000007918 */ /* 0x000fc80000000000 */
[----:B------:R-:W-:Y:S01]  /*af80*/  IMAD.MOV.U32 R28, RZ, RZ, R11 ;  /* 0x000000ffff1c7224 */ /* 0x000fe200078e000b */
[----:B------:R0:W-:Y:S01]  /*af90*/  STL.64 [R1+0xb0], R8 ;  /* 0x0000b00801007387 */ /* 0x0001e20000100a00 */
[----:B------:R-:W-:-:S03]  /*afa0*/  IMAD.MOV.U32 R0, RZ, RZ, R10 ;  /* 0x000000ffff007224 */ /* 0x000fc600078e000a */
[----:B0-----:R-:W2:Y:S04]  /*afb0*/  LDL.LU.64 R8, [R1+0x100] ;  /* 0x0001000001087983 */ /* 0x001ea80000300a00 */
[----:B------:R-:W2:Y:S04]  /*afc0*/  LDL.LU.64 R10, [R1+0x108] ;  /* 0x00010800010a7983 */ /* 0x000ea80000300a00 */
[----:B------:R-:W-:Y:S04]  /*afd0*/  STL [R1+0xca4], R28 ;  /* 0x000ca41c01007387 */ /* 0x000fe80000100800 */
[----:B------:R-:W-:Y:S04]  /*afe0*/  STL [R1+0xca0], R0 ;  /* 0x000ca00001007387 */ /* 0x000fe80000100800 */
[----:B------:R-:W-:Y:S04]  /*aff0*/  STL.64 [R1+0x1a0], R16 ;  /* 0x0001a01001007387 */ /* 0x000fe80000100a00 */
[----:B------:R0:W-:Y:S04]  /*b000*/  STL.64 [R1+0x1a8], R18 ;  /* 0x0001a81201007387 */ /* 0x0001e80000100a00 */
[----:B0-----:R-:W3:Y:S04]  /*b010*/  LDL.LU.64 R18, [R1+0xdd0] ;  /* 0x000dd00001127983 */ /* 0x001ee80000300a00 */
[----:B------:R-:W3:Y:S04]  /*b020*/  LDL.LU.64 R16, [R1+0xdc8] ;  /* 0x000dc80001107983 */ /* 0x000ee80000300a00 */
[----:B------:R-:W-:Y:S04]  /*b030*/  STL.64 [R1+0xdb8], R14 ;  /* 0x000db80e01007387 */ /* 0x000fe80000100a00 */
[----:B------:R0:W-:Y:S04]  /*b040*/  STL.64 [R1+0xdb0], R12 ;  /* 0x000db00c01007387 */ /* 0x0001e80000100a00 */
[----:B0-----:R-:W3:Y:S04]  /*b050*/  LDL.LU.64 R12, [R1+0x230] ;  /* 0x00023000010c7983 */ /* 0x001ee80000300a00 */
[----:B------:R-:W3:Y:S04]  /*b060*/  LDL.LU.64 R14, [R1+0x238] ;  /* 0x00023800010e7983 */ /* 0x000ee80000300a00 */
[----:B------:R-:W4:Y:S01]  /*b070*/  LDL R28, [R1+0x360] ;  /* 0x00036000011c7983 */ /* 0x000f220000100800 */
[-C--:B---3--:R-:W-:Y:S08]  /*b080*/  HMMA.16816.F32 R12, R16, R4.reuse, R12 ;  /* 0x00000004100c723c */ /* 0x088ff0000000180c */
[----:B--2---:R-:W-:Y:S11]  /*b090*/  HMMA.16816.F32 R4, R20, R4, R8 ;  /* 0x000000041404723c */ /* 0x004ff60000001808 */
[----:B------:R-:W-:Y:S01]  /*b0a0*/  IMAD.MOV.U32 R3, RZ, RZ, R13 ;  /* 0x000000ffff037224 */ /* 0x000fe200078e000d */
[----:B------:R0:W-:Y:S01]  /*b0b0*/  STL [R1+0x120], R12 ;  /* 0x0001200c01007387 */ /* 0x0001e20000100800 */
[----:B------:R-:W-:-:S02]  /*b0c0*/  IMAD.MOV.U32 R29, RZ, RZ, R14 ;  /* 0x000000ffff1d7224 */ /* 0x000fc400078e000e */
[----:B------:R-:W-:Y:S01]  /*b0d0*/  IMAD.MOV.U32 R2, RZ, RZ, R15 ;  /* 0x000000ffff027224 */ /* 0x000fe200078e000f */
[----:B0-----:R-:W2:Y:S04]  /*b0e0*/  LDL.LU.64 R12, [R1+0x310] ;  /* 0x00031000010c7983 */ /* 0x001ea80000300a00 */
[----:B------:R-:W2:Y:S04]  /*b0f0*/  LDL.LU.64 R14, [R1+0x318] ;  /* 0x00031800010e7983 */ /* 0x000ea80000300a00 */
[----:B------:R-:W-:Y:S04]  /*b100*/  STL [R1+0xbf8], R3 ;  /* 0x000bf80301007387 */ /* 0x000fe80000100800 */
[----:B------:R-:W-:Y:S04]  /*b110*/  STL [R1+0xbf4], R29 ;  /* 0x000bf41d01007387 */ /* 0x000fe80000100800 */
[----:B------:R-:W-:Y:S04]  /*b120*/  STL [R1+0xbf0], R2 ;  /* 0x000bf00201007387 */ /* 0x000fe80000100800 */
[----:B------:R-:W3:Y:S01]  /*b130*/  LDL.LU.64 R10, [R1+0xdc0] ;  /* 0x000dc000010a7983 */ /* 0x000ee20000300a00 */
[----:B------:R-:W-:-:S02]  /*b140*/  IMAD.MOV.U32 R9, RZ, RZ, R6 ;  /* 0x000000ffff097224 */ /* 0x000fc400078e0006 */
[----:B------:R-:W-:Y:S01]  /*b150*/  IMAD.MOV.U32 R8, RZ, RZ, R7 ;  /* 0x000000ffff087224 */ /* 0x000fe200078e0007 */
[----:B------:R0:W-:Y:S04]  /*b160*/  STL.64 [R1+0x230], R4 ;  /* 0x0002300401007387 */ /* 0x0001e80000100a00 */
[----:B0-----:R-:W2:Y:S04]  /*b170*/  LDL.LU.64 R4, [R1+0x1d0] ;  /* 0x0001d00001047983 */ /* 0x001ea80000300a00 */
[----:B------:R-:W2:Y:S04]  /*b180*/  LDL.LU.64 R6, [R1+0x1d8] ;  /* 0x0001d80001067983 */ /* 0x000ea80000300a00 */
[----:B------:R-:W-:Y:S04]  /*b190*/  STL.64 [R1+0xd98], R22 ;  /* 0x000d981601007387 */ /* 0x000fe80000100a00 */
[----:B------:R0:W-:Y:S04]  /*b1a0*/  STL.64 [R1+0xd90], R20 ;  /* 0x000d901401007387 */ /* 0x0001e80000100a00 */
[----:B0-----:R-:W2:Y:S04]  /*b1b0*/  LDL.LU.64 R20, [R1+0x280] ;  /* 0x0002800001147983 */ /* 0x001ea80000300a00 */
[----:B------:R-:W2:Y:S04]  /*b1c0*/  LDL.LU.64 R22, [R1+0x288] ;  /* 0x0002880001167983 */ /* 0x000ea80000300a00 */
[----:B------:R0:W-:Y:S04]  /*b1d0*/  STL [R1+0xa88], R8 ;  /* 0x000a880801007387 */ /* 0x0001e80000100800 */
[----:B------:R1:W-:Y:S04]  /*b1e0*/  STL [R1+0xa84], R9 ;  /* 0x000a840901007387 */ /* 0x0003e80000100800 */
[----:B---3--:R-:W-:Y:S04]  /*b1f0*/  STL.64 [R1+0xd78], R10 ;  /* 0x000d780a01007387 */ /* 0x008fe80000100a00 */
[----:B0-----:R-:W2:Y:S04]  /*b200*/  LDL.LU R8, [R1+0x40] ;  /* 0x0000400001087983 */ /* 0x001ea80000300800 */
[----:B-1----:R-:W2:Y:S02]  /*b210*/  LDL.LU R9, [R1+0x44] ;  /* 0x0000440001097983 */ /* 0x002ea40000300800 */
        /* <DEDUP_REMOVED lines=13> */
[----:B------:R1:W-:Y:S01]  /*b2f0*/  STL [R1+0x1e8], R6 ;  /* 0x0001e80601007387 */ /* 0x0003e20000100800 */
[----:B0-----:R-:W-:-:S03]  /*b300*/  IMAD.MOV.U32 R4, RZ, RZ, R7 ;  /* 0x000000ffff047224 */ /* 0x001fc600078e0007 */
[----:B-1----:R-:W2:Y:S04]  /*b310*/  LDL.LU.64 R6, [R1+0xda8] ;  /* 0x000da80001067983 */ /* 0x002ea80000300a00 */
[----:B------:R-:W3:Y:S01]  /*b320*/  LDL.LU R5, [R1+0xda0] ;  /* 0x000da00001057983 */ /* 0x000ee20000300800 */
[----:B------:R-:W-:Y:S03]  /*b330*/  HMMA.16816.F32 R20, R16, R8, R20 ;  /* 0x000000081014723c */ /* 0x000fe60000001814 */
[----:B------:R-:W-:-:S15]  /*b340*/  STL [R1+0xb38], R4 ;  /* 0x000b380401007387 */ /* 0x000fde0000100800 */
[----:B------:R-:W-:Y:S01]  /*b350*/  NOP ;  /* 0x0000000000007918 */ /* 0x000fe20000000000 */
[----:B------:R-:W-:Y:S02]  /*b360*/  IMAD.MOV.U32 R2, RZ, RZ, R22 ;  /* 0x000000ffff027224 */ /* 0x000fe400078e0016 */
[----:B------:R-:W-:Y:S02]  /*b370*/  IMAD.MOV.U32 R3, RZ, RZ, R20 ;  /* 0x000000ffff037224 */ /* 0x000fe400078e0014 */
[----:B------:R-:W-:Y:S01]  /*b380*/  IMAD.MOV.U32 R29, RZ, RZ, R21 ;  /* 0x000000ffff1d7224 */ /* 0x000fe200078e0015 */
[----:B--2---:R-:W-:Y:S04]  /*b390*/  STL.64 [R1+0xd70], R6 ;  /* 0x000d700601007387 */ /* 0x004fe80000100a00 */
[----:B---3--:R0:W-:Y:S04]  /*b3a0*/  STL [R1+0xd68], R5 ;  /* 0x000d680501007387 */ /* 0x0081e80000100800 */
[----:B0-----:R-:W2:Y:S04]  /*b3b0*/  LDL.LU.64 R4, [R1+0x320] ;  /* 0x0003200001047983 */ /* 0x001ea80000300a00 */
[----:B------:R-:W2:Y:S04]  /*b3c0*/  LDL.LU.64 R6, [R1+0x328] ;  /* 0x0003280001067983 */ /* 0x000ea80000300a00 */
[----:B------:R0:W-:Y:S04]  /*b3d0*/  STL [R1+0x11c], R23 ;  /* 0x00011c1701007387 */ /* 0x0001e80000100800 */
[----:B0-----:R-:W3:Y:S04]  /*b3e0*/  LDL.LU.64 R22, [R1+0xd98] ;  /* 0x000d980001167983 */ /* 0x001ee80000300a00 */
[----:B------:R-:W3:Y:S04]  /*b3f0*/  LDL.LU.64 R20, [R1+0xd90] ;  /* 0x000d900001147983 */ /* 0x000ee80000300a00 */
[----:B------:R-:W-:Y:S04]  /*b400*/  STL [R1+0xc04], R3 ;  /* 0x000c040301007387 */ /* 0x000fe80000100800 */
[----:B------:R-:W-:Y:S04]  /*b410*/  STL [R1+0xc00], R29 ;  /* 0x000c001d01007387 */ /* 0x000fe80000100800 */
[----:B------:R-:W-:Y:S01]  /*b420*/  STL [R1+0xbfc], R2 ;  /* 0x000bfc0201007387 */ /* 0x000fe20000100800 */
[----:B---3--:R-:W-:Y:S03]  /*b430*/  HMMA.16816.F32 R8, R20, R8, R24 ;  /* 0x000000081408723c */ /* 0x008fe60000001818 */
[----:B------:R-:W2:Y:S04]  /*b440*/  LDL.LU.64 R26, [R1+0xd88] ;  /* 0x000d8800011a7983 */ /* 0x000ea80000300a00 */
[----:B------:R-:W2:-:S12]  /*b450*/  LDL.LU.64 R24, [R1+0xd80] ;  /* 0x000d800001187983 */ /* 0x000e980000300a00 */
[----:B------:R-:W-:Y:S04]  /*b460*/  STL [R1+0x244], R9 ;  /* 0x0002440901007387 */ /* 0x000fe80000100800 */
[----:B------:R0:W-:Y:S04]  /*b470*/  STL.64 [R1+0x248], R10 ;  /* 0x0002480a01007387 */ /* 0x0001e80000100a00 */
[----:B0-----:R-:W3:Y:S04]  /*b480*/  LDL.LU.64 R10, [R1+0xd78] ;  /* 0x000d7800010a7983 */ /* 0x001ee80000300a00 */
[----:B------:R-:W-:Y:S04]  /*b490*/  STL.64 [R1+0xd60], R22 ;  /* 0x000d601601007387 */ /* 0x000fe80000100a00 */
[----:B------:R-:W-:Y:S04]  /*b4a0*/  STL.64 [R1+0xd58], R20 ;  /* 0x000d581401007387 */ /* 0x000fe80000100a00 */
[----:B----4-:R-:W0:Y:S01]  /*b4b0*/  LDSM.16.M88.4 R20, [R28+UR5+0xa000] ;  /* 0x00a000051c14783b */ /* 0x010e220008000200 */
[----:B------:R-:W-:-:S02]  /*b4c0*/  IMAD.MOV.U32 R9, RZ, RZ, R8 ;  /* 0x000000ffff097224 */ /* 0x000fc400078e0008 */
[----:B0-----:R-:W-:Y:S02]  /*b4d0*/  IMAD.MOV.U32 R2, RZ, RZ, R20 ;  /* 0x000000ffff027224 */ /* 0x001fe400078e0014 */
[----:B------:R-:W-:Y:S01]  /*b4e0*/  IMAD.MOV.U32 R0, RZ, RZ, R21 ;  /* 0x000000ffff007224 */ /* 0x000fe200078e0015 */
[----:B--2---:R-:W-:Y:S01]  /*b4f0*/  HMMA.16816.F32 R4, R24, R20, R4 ;  /* 0x000000141804723c */ /* 0x004fe20000001804 */
[----:B---3--:R-:W-:Y:S04]  /*b500*/  STL.64 [R1+0xc78], R10 ;  /* 0x000c780a01007387 */ /* 0x008fe80000100a00 */
[----:B------:R-:W-:Y:S04]  /*b510*/  STL [R1+0xc70], R9 ;  /* 0x000c700901007387 */ /* 0x000fe80000100800 */
[----:B------:R-:W0:Y:S04]  /*b520*/  LDSM.16.M88.4 R8, [R28+UR5+0xc000] ;  /* 0x00c000051c08783b */ /* 0x000e280008000200 */
[----:B------:R-:W-:Y:S04]  /*b530*/  STL.64 [R1+0x38], R22 ;  /* 0x0000381601007387 */ /* 0x000fe80000100a00 */
[----:B0-----:R0:W-:Y:S04]  /*b540*/  STL.64 [R1+0x20], R8 ;  /* 0x0000200801007387 */ /* 0x0011e80000100a00 */
[----:B------:R1:W-:Y:S01]  /*b550*/  STL.64 [R1+0x28], R10 ;  /* 0x0000280a01007387 */ /* 0x0003e20000100a00 */
[----:B0-----:R-:W-:-:S02]  /*b560*/  IMAD.MOV.U32 R9, RZ, RZ, R6 ;  /* 0x000000ffff097224 */ /* 0x001fc400078e0006 */
[----:B------:R-:W-:Y:S02]  /*b570*/  IMAD.MOV.U32 R8, RZ, RZ, R7 ;  /* 0x000000ffff087224 */ /* 0x000fe400078e0007 */
[----:B-1----:R-:W-:Y:S02]  /*b580*/  IMAD.MOV.U32 R11, RZ, RZ, R4 ;  /* 0x000000ffff0b7224 */ /* 0x002fe400078e0004 */
[----:B------:R-:W-:Y:S02]  /*b590*/  IMAD.MOV.U32 R10, RZ, RZ, R5 ;  /* 0x000000ffff0a7224 */ /* 0x000fe400078e0005 */
[----:B------:R-:W2:Y:S04]  /*b5a0*/  LDL.LU.64 R4, [R1+0x220] ;  /* 0x0002200001047983 */ /* 0x000ea80000300a00 */
[----:B------:R-:W2:Y:S04]  /*b5b0*/  LDL.LU.64 R6, [R1+0x228] ;  /* 0x0002280001067983 */ /* 0x000ea80000300a00 */
[----:B------:R-:W3:Y:S04]  /*b5c0*/  LDL.LU.64 R20, [R1+0x2a0] ;  /* 0x0002a00001147983 */ /* 0x000ee80000300a00 */
[----:B------:R-:W3:Y:S04]  /*b5d0*/  LDL.LU.64 R22, [R1+0x2a8] ;  /* 0x0002a80001167983 */ /* 0x000ee80000300a00 */
[----:B------:R-:W-:Y:S04]  /*b5e0*/  STL.64 [R1+0xd40], R26 ;  /* 0x000d401a01007387 */ /* 0x000fe80000100a00 */
[----:B------:R-:W-:Y:S04]  /*b5f0*/  STL.64 [R1+0xd38], R24 ;  /* 0x000d381801007387 */ /* 0x000fe80000100a00 */
[----:B------:R-:W-:Y:S04]  /*b600*/  STL.64 [R1+0xce8], R10 ;  /* 0x000ce80a01007387 */ /* 0x000fe80000100a00 */
[----:B------:R0:W-:Y:S04]  /*b610*/  STL.64 [R1+0xce0], R8 ;  /* 0x000ce00801007387 */ /* 0x0001e80000100a00 */
[----:B0-----:R-:W4:Y:S04]  /*b620*/  LDL.LU.64 R8, [R1+0x330] ;  /* 0x0003300001087983 */ /* 0x001f280000300a00 */
[----:B------:R-:W3:Y:S01]  /*b630*/  LDL.LU.64 R10, [R1+0x338] ;  /* 0x00033800010a7983 */ /* 0x000ee20000300a00 */
[----:B------:R-:W-:-:S02]  /*b640*/  IMAD.MOV.U32 R24, RZ, RZ, R2 ;  /* 0x000000ffff187224 */ /* 0x000fc400078e0002 */
[----:B------:R-:W-:-:S07]  /*b650*/  IMAD.MOV.U32 R25, RZ, RZ, R0 ;  /* 0x000000ffff197224 */ /* 0x000fce00078e0000 */
[----:B--2---:R-:W-:Y:S01]  /*b660*/  HMMA.16816.F32 R4, R12, R24, R4 ;  /* 0x000000180c04723c */ /* 0x004fe20000001804 */
[----:B---3--:R-:W-:Y:S04]  /*b670*/  STL.64 [R1+0xd50], R10 ;  /* 0x000d500a01007387 */ /* 0x008fe80000100a00 */
[----:B----4-:R0:W-:Y:S04]  /*b680*/  STL.64 [R1+0xd48], R8 ;  /* 0x000d480801007387 */ /* 0x0101e80000100a00 */
[----:B0-----:R-:W2:Y:S04]  /*b690*/  LDL.LU.64 R8, [R1+0xf0] ;  /* 0x0000f00001087983 */ /* 0x001ea80000300a00 */
[----:B------:R-:W2:Y:S06]  /*b6a0*/  LDL.LU.64 R10, [R1+0xf8] ;  /* 0x0000f800010a7983 */ /* 0x000eac0000300a00 */
[----:B------:R0:W-:Y:S04]  /*b6b0*/  STL.64 [R1+0x1d0], R4 ;  /* 0x0001d00401007387 */ /* 0x0001e80000100a00 */
[----:B------:R1:W-:Y:S01]  /*b6c0*/  STL [R1+0x1dc], R7 ;  /* 0x0001dc0701007387 */ /* 0x0003e20000100800 */
[----:B0-----:R-:W-:-:S03]  /*b6d0*/  IMAD.MOV.U32 R4, RZ, RZ, R6 ;  /* 0x000000ffff047224 */ /* 0x001fc600078e0006 */
[----:B-1----:R-:W3:Y:S04]  /*b6e0*/  LDL.LU.64 R6, [R1+0xd70] ;  /* 0x000d700001067983 */ /* 0x002ee80000300a00 */
[----:B------:R-:W4:Y:S01]  /*b6f0*/  LDL.LU R5, [R1+0xd68] ;  /* 0x000d680001057983 */ /* 0x000f220000300800 */
[----:B------:R-:W-:Y:S03]  /*b700*/  HMMA.16816.F32 R20, R16, R24, R20 ;  /* 0x000000181014723c */ /* 0x000fe60000001814 */
[----:B------:R-:W-:-:S15]  /*b710*/  STL [R1+0xb3c], R4 ;  /* 0x000b3c0401007387 */ /* 0x000fde0000100800 */
[----:B------:R-:W-:Y:S01]  /*b720*/  NOP ;  /* 0x0000000000007918 */ /* 0x000fe20000000000 */
[----:B------:R-:W-:Y:S02]  /*b730*/  IMAD.MOV.U32 R29, RZ, RZ, R20 ;  /* 0x000000ffff1d7224 */ /* 0x000fe400078e0014 */
[----:B------:R-:W-:Y:S01]  /*b740*/  IMAD.MOV.U32 R2, RZ, RZ, R21 ;  /* 0x000000ffff027224 */ /* 0x000fe200078e0015 */
[----:B---3--:R-:W-:Y:S04]  /*b750*/  STL.64 [R1+0xd30], R6 ;  /* 0x000d300601007387 */ /* 0x008fe80000100a00 */
[----:B----4-:R0:W-:Y:S04]  /*b760*/  STL [R1+0xd28], R5 ;  /* 0x000d280501007387 */ /* 0x0101e80000100800 */
[----:B0-----:R-:W3:Y:S04]  /*b770*/  LDL.LU.64 R4, [R1+0x20] ;  /* 0x0000200001047983 */ /* 0x001ee80000300a00 */
[----:B------:R0:W-:Y:S04]  /*b780*/  STL.64 [R1+0x108], R22 ;  /* 0x0001081601007387 */ /* 0x0001e80000100a00 */
[----:B0-----:R-:W2:Y:S04]  /*b790*/  LDL.LU.64 R22, [R1+0xd60] ;  /* 0x000d600001167983 */ /* 0x001ea80000300a00 */
[----:B------:R-:W2:Y:S04]  /*b7a0*/  LDL.LU.64 R20, [R1+0xd58] ;  /* 0x000d580001147983 */ /* 0x000ea80000300a00 */
[----:B------:R-:W-:Y:S04]  /*b7b0*/  STL [R1+0xca8], R29 ;  /* 0x000ca81d01007387 */ /* 0x000fe80000100800 */
[----:B------:R-:W-:Y:S01]  /*b7c0*/  STL [R1+0xc08], R2 ;  /* 0x000c080201007387 */ /* 0x000fe20000100800 */
[----:B--2---:R-:W-:Y:S03]  /*b7d0*/  HMMA.16816.F32 R24, R20, R24, R8 ;  /* 0x000000181418723c */ /* 0x004fe60000001808 */
[----:B------:R-:W3:Y:S04]  /*b7e0*/  LDL.LU.64 R10, [R1+0xd50] ;  /* 0x000d5000010a7983 */ /* 0x000ee80000300a00 */
[----:B------:R-:W3:-:S12]  /*b7f0*/  LDL.LU.64 R8, [R1+0xd48] ;  /* 0x000d480001087983 */ /* 0x000ed80000300a00 */
[----:B------:R-:W-:Y:S04]  /*b800*/  STL.64 [R1+0x250], R24 ;  /* 0x0002501801007387 */ /* 0x000fe80000100a00 */
[----:B------:R0:W-:Y:S04]  /*b810*/  STL.64 [R1+0x258], R26 ;  /* 0x0002581a01007387 */ /* 0x0001e80000100a00 */
[----:B0-----:R-:W3:Y:S04]  /*b820*/  LDL.LU.64 R26, [R1+0xd40] ;  /* 0x000d4000011a7983 */ /* 0x001ee80000300a00 */
[----:B------:R-:W3:Y:S02]  /*b830*/  LDL.LU.64 R24, [R1+0xd38] ;  /* 0x000d380001187983 */ /* 0x000ee40000300a00 */
[----:B---3--:R-:W-:-:S15]  /*b840*/  HMMA.16816.F32 R8, R24, R4, R8 ;  /* 0x000000041808723c */ /* 0x008fde0000001808 */
[----:B------:R-:W-:-:S04]  /*b850*/  NOP ;  /* 0x0000000000007918 */ /* 0x000fc80000000000 */
[----:B------:R-:W-:Y:S01]  /*b860*/  IMAD.MOV.U32 R29, RZ, RZ, R9 ;  /* 0x000000ffff1d7224 */ /* 0x000fe200078e0009 */
[----:B------:R0:W-:Y:S01]  /*b870*/  STL [R1+0x80], R8 ;  /* 0x0000800801007387 */ /* 0x0001e20000100800 */
[----:B------:R-:W-:Y:S02]  /*b880*/  IMAD.MOV.U32 R28, RZ, RZ, R10 ;  /* 0x000000ffff1c7224 */ /* 0x000fe400078e000a */
[----:B------:R-:W-:Y:S01]  /*b890*/  IMAD.MOV.U32 R0, RZ, RZ, R11 ;  /* 0x000000ffff007224 */ /* 0x000fe200078e000b */
[----:B0-----:R-:W2:Y:S04]  /*b8a0*/  LDL.LU.64 R8, [R1+0x2d0] ;  /* 0x0002d00001087983 */ /* 0x001ea80000300a00 */
[----:B------:R-:W2:Y:S04]  /*b8b0*/  LDL.LU.64 R10, [R1+0x2d8] ;  /* 0x0002d800010a7983 */ /* 0x000ea80000300a00 */
[----:B------:R-:W-:Y:S04]  /*b8c0*/  STL.64 [R1+0xd20], R26 ;  /* 0x000d201a01007387 */ /* 0x000fe80000100a00 */
[----:B------:R0:W-:Y:S04]  /*b8d0*/  STL.64 [R1+0xd18], R24 ;  /* 0x000d181801007387 */ /* 0x0001e80000100a00 */
[----:B0-----:R-:W3:Y:S04]  /*b8e0*/  LDL.LU.64 R24, [R1+0x290] ;  /* 0x0002900001187983 */ /* 0x001ee80000300a00 */
[----:B------:R-:W3:Y:S04]  /*b8f0*/  LDL.LU.64 R26, [R1+0x298] ;  /* 0x00029800011a7983 */ /* 0x000ee80000300a00 */
[----:B------:R0:W-:Y:S01]  /*b900*/  STL [R1+0xcd8], R0 ;  /* 0x000cd80001007387 */ /* 0x0001e20000100800 */
[----:B------:R-:W-:-:S03]  /*b910*/  IMAD.MOV.U32 R2, RZ, RZ, R5 ;  /* 0x000000ffff027224 */ /* 0x000fc600078e0005 */
[----:B0-----:R-:W4:Y:S04]  /*b920*/  LDL R0, [R1+0x360] ;  /* 0x0003600001007983 */ /* 0x001f280000100800 */
[----:B------:R-:W-:Y:S04]  /*b930*/  STL [R1+0xcd4], R28 ;  /* 0x000cd41c01007387 */ /* 0x000fe80000100800 */
[----:B------:R-:W-:Y:S04]  /*b940*/  STL [R1+0xcd0], R29 ;  /* 0x000cd01d01007387 */ /* 0x000fe80000100800 */
[----:B------:R-:W2:Y:S01]  /*b950*/  LDL.LU.64 R6, [R1+0xd30] ;  /* 0x000d300001067983 */ /* 0x000ea20000300a00 */
[----:B------:R-:W-:Y:S01]  /*b960*/  IMAD.MOV.U32 R3, RZ, RZ, R4 ;  /* 0x000000ffff037224 */ /* 0x000fe200078e0004 */
[----:B---3--:R-:W-:Y:S02]  /*b970*/  HMMA.16816.F32 R24, R12, R4, R24 ;  /* 0x000000040c18723c */ /* 0x008fe40000001818 */
[----:B------:R-:W3:-:S15]  /*b980*/  LDL.LU R5, [R1+0xd28] ;  /* 0x000d280001057983 */ /* 0x000ede0000300800 */
[----:B------:R-:W-:Y:S02]  /*b990*/  NOP ;  /* 0x0000000000007918 */ /* 0x000fe40000000000 */
[----:B------:R0:W-:Y:S01]  /*b9a0*/  STL [R1+0x1c0], R24 ;  /* 0x0001c01801007387 */ /* 0x0001e20000100800 */
[----:B------:R-:W-:-:S03]  /*b9b0*/  IMAD.MOV.U32 R4, RZ, RZ, R25 ;  /* 0x000000ffff047224 */ /* 0x000fc600078e0019 */
[----:B------:R1:W-:Y:S04]  /*b9c0*/  STL.64 [R1+0x1c8], R26 ;  /* 0x0001c81a01007387 */ /* 0x0003e80000100a00 */
[----:B0-----:R-:W4:Y:S04]  /*b9d0*/  LDL.LU.64 R24, [R1+0x60] ;  /* 0x0000600001187983 */ /* 0x001f280000300a00 */
[----:B-1----:R-:W4:Y:S04]  /*b9e0*/  LDL.LU.64 R26, [R1+0x68] ;  /* 0x00006800011a7983 */ /* 0x002f280000300a00 */
[----:B------:R-:W-:Y:S04]  /*b9f0*/  STL.64 [R1+0xd00], R14 ;  /* 0x000d000e01007387 */ /* 0x000fe80000100a00 */
[----:B------:R0:W-:Y:S02]  /*ba00*/  STL.64 [R1+0xcf8], R12 ;  /* 0x000cf80c01007387 */ /* 0x0001e40000100a00 */
[----:B0-----:R-:W-:-:S02]  /*ba10*/  IMAD.MOV.U32 R12, RZ, RZ, R3 ;  /* 0x000000ffff0c7224 */ /* 0x001fc400078e0003 */
[----:B------:R-:W-:-:S07]  /*ba20*/  IMAD.MOV.U32 R13, RZ, RZ, R2 ;  /* 0x000000ffff0d7224 */ /* 0x000fce00078e0002 */
[----:B--2---:R-:W-:Y:S01]  /*ba30*/  HMMA.16816.F32 R8, R16, R12, R8 ;  /* 0x0000000c1008723c */ /* 0x004fe20000001808 */
[----:B------:R-:W-:Y:S04]  /*ba40*/  STL [R1+0xb40], R4 ;  /* 0x000b400401007387 */ /* 0x000fe80000100800 */
[----:B------:R-:W-:-:S14]  /*ba50*/  STL.64 [R1+0xd10], R6 ;  /* 0x000d100601007387 */ /* 0x000fdc0000100a00 */
[----:B------:R-:W-:Y:S02]  /*ba60*/  IMAD.MOV.U32 R3, RZ, RZ, R11 ;  /* 0x000000ffff037224 */ /* 0x000fe400078e000b */
[----:B------:R-:W-:Y:S01]  /*ba70*/  IMAD.MOV.U32 R2, RZ, RZ, R8 ;  /* 0x000000ffff027224 */ /* 0x000fe200078e0008 */
[----:B---3--:R0:W-:Y:S04]  /*ba80*/  STL [R1+0xd08], R5 ;  /* 0x000d080501007387 */ /* 0x0081e80000100800 */
[----:B0-----:R-:W2:Y:S04]  /*ba90*/  LDL.LU.64 R4, [R1+0x340] ;  /* 0x0003400001047983 */ /* 0x001ea80000300a00 */
[----:B------:R-:W2:Y:S04]  /*baa0*/  LDL.LU.64 R6, [R1+0x348] ;  /* 0x0003480001067983 */ /* 0x000ea80000300a00 */
[----:B------:R0:W-:Y:S04]  /*bab0*/  STL [R1+0xf4], R9 ;  /* 0x0000f40901007387 */ /* 0x0001e80000100800 */
[----:B------:R1:W-:Y:S04]  /*bac0*/  STL [R1+0xf8], R10 ;  /* 0x0000f80a01007387 */ /* 0x0003e80000100800 */
[----:B------:R-:W-:Y:S04]  /*bad0*/  STL [R1+0xcf0], R19 ;  /* 0x000cf01301007387 */ /* 0x000fe80000100800 */
[----:B0-----:R-:W3:Y:S04]  /*bae0*/  LDL.LU.64 R8, [R1+0x2b0] ;  /* 0x0002b00001087983 */ /* 0x001ee80000300a00 */
[----:B-1----:R-:W3:Y:S01]  /*baf0*/  LDL.LU.64 R10, [R1+0x2b8] ;  /* 0x0002b800010a7983 */ /* 0x002ee20000300a00 */
[----:B----4-:R-:W-:Y:S03]  /*bb00*/  HMMA.16816.F32 R12, R20, R12, R24 ;  /* 0x0000000c140c723c */ /* 0x010fe60000001818 */
[----:B------:R-:W-:Y:S04]  /*bb10*/  STL [R1+0xcb0], R3 ;  /* 0x000cb00301007387 */ /* 0x000fe80000100800 */
[----:B------:R-:W-:Y:S04]  /*bb20*/  STL [R1+0xcac], R2 ;  /* 0x000cac0201007387 */ /* 0x000fe80000100800 */
[----:B------:R-:W2:Y:S04]  /*bb30*/  LDL.LU.64 R26, [R1+0xd20] ;  /* 0x000d2000011a7983 */ /* 0x000ea80000300a00 */
[----:B------:R-:W2:Y:S04]  /*bb40*/  LDL.LU.64 R24, [R1+0xd18] ;  /* 0x000d180001187983 */ /* 0x000ea80000300a00 */
[----:B------:R-:W-:Y:S04]  /*bb50*/  STL [R1+0xcdc], R23 ;  /* 0x000cdc1701007387 */ /* 0x000fe80000100800 */
[----:B------:R-:W-:Y:S04]  /*bb60*/  STL.64 [R1+0x260], R12 ;  /* 0x0002600c01007387 */ /* 0x000fe80000100a00 */
[----:B------:R-:W-:Y:S04]  /*bb70*/  STL.64 [R1+0x268], R14 ;  /* 0x0002680e01007387 */ /* 0x000fe80000100a00 */
[----:B------:R-:W0:Y:S04]  /*bb80*/  LDSM.16.M88.4 R12, [R0+UR5+0xe000] ;  /* 0x00e00005000c783b */ /* 0x000e280008000200 */
[----:B0-----:R0:W-:Y:S01]  /*bb90*/  STL.64 [R1+0x18], R14 ;  /* 0x0000180e01007387 */ /* 0x0011e20000100a00 */
[----:B------:R-:W-:-:S02]  /*bba0*/  IMAD.MOV.U32 R3, RZ, RZ, R14 ;  /* 0x000000ffff037224 */ /* 0x000fc400078e000e */
[----:B------:R-:W-:Y:S02]  /*bbb0*/  IMAD.MOV.U32 R2, RZ, RZ, R15 ;  /* 0x000000ffff027224 */ /* 0x000fe400078e000f */
[----:B------:R-:W-:Y:S01]  /*bbc0*/  IMAD.MOV.U32 R19, RZ, RZ, R12 ;  /* 0x000000ffff137224 */ /* 0x000fe200078e000c */
[----:B--2---:R-:W-:Y:S01]  /*bbd0*/  HMMA.16816.F32 R24, R24, R12, R4 ;  /* 0x0000000c1818723c */ /* 0x004fe20000001804 */
[----:B------:R-:W2:Y:S04]  /*bbe0*/  LDL.LU.64 R6, [R1+0xd10] ;  /* 0x000d100001067983 */ /* 0x000ea80000300a00 */
[----:B------:R-:W4:Y:S01]  /*bbf0*/  LDL.LU R5, [R1+0xd08] ;  /* 0x000d080001057983 */ /* 0x000f220000300800 */
[----:B------:R-:W-:-:S03]  /*bc00*/  IMAD.MOV.U32 R4, RZ, RZ, R13 ;  /* 0x000000ffff047224 */ /* 0x000fc600078e000d */
[----:B0-----:R-:W3:Y:S04]  /*bc10*/  LDL.LU.64 R14, [R1+0xd00] ;  /* 0x000d0000010e7983 */ /* 0x001ee80000300a00 */
[----:B------:R-:W3:Y:S06]  /*bc20*/  LDL.LU.64 R12, [R1+0xcf8] ;  /* 0x000cf800010c7983 */ /* 0x000eec0000300a00 */
[----:B------:R-:W-:-:S02]  /*bc30*/  IMAD.MOV.U32 R23, RZ, RZ, R24 ;  /* 0x000000ffff177224 */ /* 0x000fc400078e0018 */
[----:B------:R-:W-:Y:S02]  /*bc40*/  IMAD.MOV.U32 R0, RZ, RZ, R25 ;  /* 0x000000ffff007224 */ /* 0x000fe400078e0019 */
[----:B------:R-:W-:Y:S02]  /*bc50*/  IMAD.MOV.U32 R28, RZ, RZ, R26 ;  /* 0x000000ffff1c7224 */ /* 0x000fe400078e001a */
[----:B------:R-:W-:Y:S02]  /*bc60*/  IMAD.MOV.U32 R29, RZ, RZ, R27 ;  /* 0x000000ffff1d7224 */ /* 0x000fe400078e001b */
[----:B----4-:R-:W0:Y:S04]  /*bc70*/  LDSM.16.MT88.4 R24, [R5+UR5+0x11000] ;  /* 0x011000050518783b */ /* 0x010e280008004200 */
[----:B0-----:R-:W-:Y:S04]  /*bc80*/  STL.64 [R1+0xcc0], R26 ;  /* 0x000cc01a01007387 */ /* 0x001fe80000100a00 */
[----:B------:R0:W-:Y:S02]  /*bc90*/  STL.64 [R1+0xcb8], R24 ;  /* 0x000cb81801007387 */ /* 0x0001e40000100a00 */
[----:B0-----:R-:W-:-:S02]  /*bca0*/  IMAD.MOV.U32 R24, RZ, RZ, R19 ;  /* 0x000000ffff187224 */ /* 0x001fc400078e0013 */
[----:B------:R-:W-:Y:S01]  /*bcb0*/  IMAD.MOV.U32 R25, RZ, RZ, R4 ;  /* 0x000000ffff197224 */ /* 0x000fe200078e0004 */
[----:B------:R-:W4:Y:S06]  /*bcc0*/  LDL.LU R19, [R1+0xcf0] ;  /* 0x000cf00001137983 */ /* 0x000f2c0000300800 */
[----:B---3--:R-:W-:Y:S01]  /*bcd0*/  HMMA.16816.F32 R12, R12, R24, R8 ;  /* 0x000000180c0c723c */ /* 0x008fe20000001808 */
[----:B------:R-:W3:Y:S04]  /*bce0*/  LDL.LU.64 R10, [R1+0xce8] ;  /* 0x000ce800010a7983 */ /* 0x000ee80000300a00 */
[----:B------:R-:W3:-:S14]  /*bcf0*/  LDL.LU.64 R8, [R1+0xce0] ;  /* 0x000ce00001087983 */ /* 0x000edc0000300a00 */
[----:B------:R0:W-:Y:S01]  /*bd00*/  STL [R1+0x184], R13 ;  /* 0x0001840d01007387 */ /* 0x0001e20000100800 */
[----:B------:R-:W-:-:S03]  /*bd10*/  IMAD.MOV.U32 R4, RZ, RZ, R12 ;  /* 0x000000ffff047224 */ /* 0x000fc600078e000c */
[----:B------:R1:W-:Y:S04]  /*bd20*/  STL.64 [R1+0x188], R14 ;  /* 0x0001880e01007387 */ /* 0x0003e80000100a00 */
[----:B0-----:R-:W4:Y:S04]  /*bd30*/  LDL.LU.64 R12, [R1+0x2f0] ;  /* 0x0002f000010c7983 */ /* 0x001f280000300a00 */
[----:B-1----:R-:W4:Y:S04]  /*bd40*/  LDL.LU.64 R14, [R1+0x2f8] ;  /* 0x0002f800010e7983 */ /* 0x002f280000300a00 */
[----:B--2---:R0:W-:Y:S04]  /*bd50*/  STL.64 [R1+0xc88], R6 ;  /* 0x000c880601007387 */ /* 0x0041e80000100a00 */
[----:B------:R1:W-:Y:S01]  /*bd60*/  STL.64 [R1+0xc80], R4 ;  /* 0x000c800401007387 */ /* 0x0003e20000100a00 */
[----:B----4-:R-:W-:-:S15]  /*bd70*/  HMMA.16816.F32 R12, R16, R24, R12 ;  /* 0x00000018100c723c */ /* 0x010fde000000180c */
[----:B------:R-:W-:-:S04]  /*bd80*/  NOP ;  /* 0x0000000000007918 */ /* 0x000fc80000000000 */
[----:B------:R-:W-:Y:S02]  /*bd90*/  IMAD.MOV.U32 R16, RZ, RZ, R15 ;  /* 0x000000ffff107224 */ /* 0x000fe400078e000f */
[----:B------:R-:W-:Y:S02]  /*bda0*/  IMAD.MOV.U32 R17, RZ, RZ, R14 ;  /* 0x000000ffff117224 */ /* 0x000fe400078e000e */
[----:B---3--:R-:W-:Y:S02]  /*bdb0*/  IMAD.MOV.U32 R15, RZ, RZ, R8 ;  /* 0x000000ffff0f7224 */ /* 0x008fe400078e0008 */
[----:B------:R-:W-:Y:S01]  /*bdc0*/  IMAD.MOV.U32 R18, RZ, RZ, R13 ;  /* 0x000000ffff127224 */ /* 0x000fe200078e000d */
[----:B------:R-:W2:Y:S01]  /*bdd0*/  LDL.LU R8, [R1+0xd0] ;  /* 0x0000d00001087983 */ /* 0x000ea20000300800 */
[----:B------:R-:W-:Y:S02]  /*bde0*/  IMAD.MOV.U32 R14, RZ, RZ, R9 ;  /* 0x000000ffff0e7224 */ /* 0x000fe400078e0009 */
[----:B------:R-:W-:Y:S01]  /*bdf0*/  IMAD.MOV.U32 R19, RZ, RZ, R12 ;  /* 0x000000ffff137224 */ /* 0x000fe200078e000c */
[----:B------:R-:W2:Y:S01]  /*be00*/  LDL.LU R9, [R1+0xd4] ;  /* 0x0000d40001097983 */ /* 0x000ea20000300800 */
[----:B------:R-:W-:-:S02]  /*be10*/  IMAD.MOV.U32 R13, RZ, RZ, R10 ;  /* 0x000000ffff0d7224 */ /* 0x000fc400078e000a */
[----:B------:R-:W-:Y:S01]  /*be20*/  IMAD.MOV.U32 R12, RZ, RZ, R11 ;  /* 0x000000ffff0c7224 */ /* 0x000fe200078e000b */
[----:B------:R-:W3:Y:S04]  /*be30*/  LDL.LU R10, [R1+0xd8] ;  /* 0x0000d800010a7983 */ /* 0x000ee80000300800 */
[----:B------:R-:W3:Y:S04]  /*be40*/  LDL.LU R11, [R1+0xdc] ;  /* 0x0000dc00010b7983 */ /* 0x000ee80000300800 */
[----:B---3--:R-:W-:Y:S04]  /*be50*/  STL.64 [R1+0xc98], R10 ;  /* 0x000c980a01007387 */ /* 0x008fe80000100a00 */
[----:B--2---:R-:W-:Y:S04]  /*be60*/  STL.64 [R1+0xc90], R8 ;  /* 0x000c900801007387 */ /* 0x004fe80000100a00 */
[----:B0-----:R-:W2:Y:S04]  /*be70*/  LDL R6, [R1+0x8] ;  /* 0x0000080001067983 */ /* 0x001ea80000100800 */
[----:B------:R-:W2:Y:S04]  /*be80*/  LDL R7, [R1+0xc] ;  /* 0x00000c0001077983 */ /* 0x000ea80000100800 */
[----:B--2---:R0:W-:Y:S04]  /*be90*/  STL.64 [R1+0xcc8], R6 ;  /* 0x000cc80601007387 */ /* 0x0041e80000100a00 */
[----:B-1----:R-:W2:Y:S04]  /*bea0*/  LDL.LU.64 R4, [R1+0x210] ;  /* 0x0002100001047983 */ /* 0x002ea80000300a00 */
[----:B0-----:R-:W2:Y:S04]  /*beb0*/  LDL.LU.64 R6, [R1+0x218] ;  /* 0x0002180001067983 */ /* 0x001ea80000300a00 */
[----:B------:R-:W3:Y:S04]  /*bec0*/  LDL.LU R8, [R1+0xe0] ;  /* 0x0000e00001087983 */ /* 0x000ee80000300800 */
[----:B------:R-:W3:Y:S04]  /*bed0*/  LDL.LU R9, [R1+0xe4] ;  /* 0x0000e40001097983 */ /* 0x000ee80000300800 */
[----:B------:R-:W3:Y:S04]  /*bee0*/  LDL.LU R10, [R1+0xe8] ;  /* 0x0000e800010a7983 */ /* 0x000ee80000300800 */
[----:B------:R-:W3:Y:S04]  /*bef0*/  LDL.LU R11, [R1+0xec] ;  /* 0x0000ec00010b7983 */ /* 0x000ee80000300800 */
[----:B------:R0:W-:Y:S04]  /*bf00*/  STL.64 [R1+0xc48], R14 ;  /* 0x000c480e01007387 */ /* 0x0001e80000100a00 */
[----:B------:R-:W-:Y:S04]  /*bf10*/  STL.64 [R1+0xc40], R12 ;  /* 0x000c400c01007387 */ /* 0x000fe80000100a00 */
[----:B0-----:R-:W4:Y:S04]  /*bf20*/  LDL.64 R14, [R1+0x48] ;  /* 0x00004800010e7983 */ /* 0x001f280000100a00 */
[----:B----4-:R0:W-:Y:S04]  /*bf30*/  STL.64 [R1+0xc58], R14 ;  /* 0x000c580e01007387 */ /* 0x0101e80000100a00 */
[----:B0-----:R-:W4:Y:S04]  /*bf40*/  LDL.64 R14, [R1+0x58] ;  /* 0x00005800010e7983 */ /* 0x001f280000100a00 */
[----:B----4-:R0:W-:Y:S04]  /*bf50*/  STL.64 [R1+0xc68], R14 ;  /* 0x000c680e01007387 */ /* 0x0101e80000100a00 */
[----:B------:R-:W4:Y:S04]  /*bf60*/  LDL.LU R12, [R1+0xc0] ;  /* 0x0000c000010c7983 */ /* 0x000f280000300800 */
[----:B------:R-:W4:Y:S04]  /*bf70*/  LDL.LU R13, [R1+0xc4] ;  /* 0x0000c400010d7983 */ /* 0x000f280000300800 */
[----:B0-----:R-:W4:Y:S04]  /*bf80*/  LDL.LU R14, [R1+0xc8] ;  /* 0x0000c800010e7983 */ /* 0x001f280000300800 */
[----:B------:R-:W4:Y:S04]  /*bf90*/  LDL.LU R15, [R1+0xcc] ;  /* 0x0000cc00010f7983 */ /* 0x000f280000300800 */
[----:B------:R0:W-:Y:S04]  /*bfa0*/  STL.64 [R1+0xc18], R18 ;  /* 0x000c181201007387 */ /* 0x0001e80000100a00 */
[----:B------:R1:W-:Y:S01]  /*bfb0*/  STL.64 [R1+0xc10], R16 ;  /* 0x000c101001007387 */ /* 0x0003e20000100a00 */
[----:B0-----:R-:W-:-:S02]  /*bfc0*/  IMAD.MOV.U32 R18, RZ, RZ, R28 ;  /* 0x000000ffff127224 */ /* 0x001fc400078e001c */
[----:B------:R-:W-:Y:S02]  /*bfd0*/  IMAD.MOV.U32 R19, RZ, RZ, R29 ;  /* 0x000000ffff137224 */ /* 0x000fe400078e001d */
[----:B-1----:R-:W-:Y:S02]  /*bfe0*/  IMAD.MOV.U32 R16, RZ, RZ, R23 ;  /* 0x000000ffff107224 */ /* 0x002fe400078e0017 */
[----:B------:R-:W2:Y:S01]  /*bff0*/  LDL.LU R23, [R1+0xcdc] ;  /* 0x000cdc0001177983 */ /* 0x000ea20000300800 */
[----:B------:R-:W-:-:S03]  /*c000*/  IMAD.MOV.U32 R17, RZ, RZ, R0 ;  /* 0x000000ffff117224 */ /* 0x000fc600078e0000 */
[----:B------:R-:W2:Y:S04]  /*c010*/  LDL.LU R0, [R1+0xcd8] ;  /* 0x000cd80001007983 */ /* 0x000ea80000300800 */
[----:B------:R-:W2:Y:S04]  /*c020*/  LDL.LU R28, [R1+0xcd4] ;  /* 0x000cd400011c7983 */ /* 0x000ea80000300800 */
[----:B------:R-:W2:Y:S04]  /*c030*/  LDL.LU R29, [R1+0xcd0] ;  /* 0x000cd000011d7983 */ /* 0x000ea80000300800 */
[----:B------:R0:W-:Y:S04]  /*c040*/  STL.64 [R1+0xc28], R18 ;  /* 0x000c281201007387 */ /* 0x0001e80000100a00 */
[----:B------:R-:W-:Y:S04]  /*c050*/  STL.64 [R1+0xc20], R16 ;  /* 0x000c201001007387 */ /* 0x000fe80000100a00 */
[----:B0-----:R-:W2:Y:S04]  /*c060*/  LDL R18, [R1+0x28] ;  /* 0x0000280001127983 */ /* 0x001ea80000100800 */
[----:B------:R-:W2:Y:S04]  /*c070*/  LDL R19, [R1+0x2c] ;  /* 0x00002c0001137983 */ /* 0x000ea80000100800 */
[----:B--2---:R0:W-:Y:S04]  /*c080*/  STL.64 [R1+0xc38], R18 ;  /* 0x000c381201007387 */ /* 0x0041e80000100a00 */
[----:B0-----:R-:W2:Y:S01]  /*c090*/  LDL.64 R18, [R1+0x38] ;  /* 0x0000380001127983 */ /* 0x001ea20000100a00 */
[----:B------:R-:W-:Y:S03]  /*c0a0*/  HMMA.16816.F32 R20, R20, R24, R4 ;  /* 0x000000181414723c */ /* 0x000fe60000001804 */
[----:B--2---:R0:W-:Y:S04]  /*c0b0*/  STL.64 [R1+0xc50], R18 ;  /* 0x000c501201007387 */ /* 0x0041e80000100a00 */
[----:B------:R-:W2:Y:S04]  /*c0c0*/  LDL.LU R16, [R1+0xa0] ;  /* 0x0000a00001107983 */ /* 0x000ea80000300800 */
[----:B------:R-:W2:Y:S04]  /*c0d0*/  LDL.LU R17, [R1+0xa4] ;  /* 0x0000a40001117983 */ /* 0x000ea80000300800 */
[----:B0-----:R-:W2:Y:S04]  /*c0e0*/  LDL.LU R18, [R1+0xa8] ;  /* 0x0000a80001127983 */ /* 0x001ea80000300800 */
[----:B------:R-:W2:Y:S04]  /*c0f0*/  LDL.LU R19, [R1+0xac] ;  /* 0x0000ac0001137983 */ /* 0x000ea80000300800 */
[----:B------:R-:W3:Y:S04]  /*c100*/  LDL.LU.64 R6, [R1+0xcc8] ;  /* 0x000cc80001067983 */ /* 0x000ee80000300a00 */
[----:B------:R-:W3:Y:S04]  /*c110*/  LDL.LU.64 R26, [R1+0xcc0] ;  /* 0x000cc000011a7983 */ /* 0x000ee80000300a00 */
[----:B------:R-:W3:Y:S04]  /*c120*/  LDL.LU.64 R24, [R1+0xcb8] ;  /* 0x000cb80001187983 */ /* 0x000ee80000300a00 */
[----:B------:R-:W-:Y:S04]  /*c130*/  STL.64 [R1+0x210], R20 ;  /* 0x0002101401007387 */ /* 0x000fe80000100a00 */
[----:B------:R0:W-:Y:S02]  /*c140*/  STL.64 [R1+0x218], R22 ;  /* 0x0002181601007387 */ /* 0x0001e40000100a00 */
[----:B0-----:R-:W-:-:S02]  /*c150*/  IMAD.MOV.U32 R22, RZ, RZ, R3 ;  /* 0x000000ffff167224 */ /* 0x001fc400078e0003 */
[----:B------:R-:W-:Y:S01]  /*c160*/  IMAD.MOV.U32 R23, RZ, RZ, R2 ;  /* 0x000000ffff177224 */ /* 0x000fe200078e0002 */
[----:B------:R-:W2:Y:S01]  /*c170*/  LDL.LU R3, [R1+0xcb0] ;  /* 0x000cb00001037983 */ /* 0x000ea20000300800 */
[----:B------:R-:W-:-:S03]  /*c180*/  IMAD.MOV.U32 R21, RZ, RZ, R29 ;  /* 0x000000ffff157224 */ /* 0x000fc600078e001d */
[----:B------:R-:W2:Y:S04]  /*c190*/  LDL.LU R2, [R1+0xcac] ;  /* 0x000cac0001027983 */ /* 0x000ea80000300800 */
[----:B------:R0:W-:Y:S04]  /*c1a0*/  STL.64 [R1+0xc30], R22 ;  /* 0x000c301601007387 */ /* 0x0001e80000100a00 */
[----:B------:R-:W2:Y:S04]  /*c1b0*/  LDL.LU R20, [R1+0x80] ;  /* 0x0000800001147983 */ /* 0x000ea80000300800 */
[----:B------:R-:W2:Y:S01]  /*c1c0*/  LDL.LU R29, [R1+0xca8] ;  /* 0x000ca800011d7983 */ /* 0x000ea20000300800 */
[----:B0-----:R-:W-:-:S03]  /*c1d0*/  IMAD.MOV.U32 R22, RZ, RZ, R28 ;  /* 0x000000ffff167224 */ /* 0x001fc600078e001c */
[----:B------:R-:W2:Y:S01]  /*c1e0*/  LDL.LU R28, [R1+0xca4] ;  /* 0x000ca400011c7983 */ /* 0x000ea20000300800 */
[----:B------:R-:W-:-:S03]  /*c1f0*/  IMAD.MOV.U32 R23, RZ, RZ, R0 ;  /* 0x000000ffff177224 */ /* 0x000fc600078e0000 */
[----:B------:R-:W2:Y:S01]  /*c200*/  LDL.LU R0, [R1+0xca0] ;  /* 0x000ca00001007983 */ /* 0x000ea20000300800 */
[----:B---3--:R-:W-:Y:S03]  /*c210*/  HMMA.16816.F32 R4, R24, R6, R8 ;  /* 0x000000061804723c */ /* 0x008fe60000001808 */
[----:B------:R-:W3:Y:S04]  /*c220*/  LDL.LU.64 R10, [R1+0xc98] ;  /* 0x000c9800010a7983 */ /* 0x000ee80000300a00 */
[----:B------:R-:W3:-:S12]  /*c230*/  LDL.LU.64 R8, [R1+0xc90] ;  /* 0x000c900001087983 */ /* 0x000ed80000300a00 */
[----:B------:R-:W-:Y:S04]  /*c240*/  STL.64 [R1+0x220], R4 ;  /* 0x0002200401007387 */ /* 0x000fe80000100a00 */
[----:B------:R0:W-:Y:S04]  /*c250*/  STL.64 [R1+0x228], R6 ;  /* 0x0002280601007387 */ /* 0x0001e80000100a00 */
[----:B0-----:R-:W3:Y:S04]  /*c260*/  LDL.LU.64 R6, [R1+0xc88] ;  /* 0x000c880001067983 */ /* 0x001ee80000300a00 */
[----:B------:R-:W2:Y:S01]  /*c270*/  LDL.LU.64 R4, [R1+0xc80] ;  /* 0x000c800001047983 */ /* 0x000ea20000300a00 */
[----:B---3--:R-:W-:-:S15]  /*c280*/  HMMA.16816.F32 R8, R24, R6, R8 ;  /* 0x000000061808723c */ /* 0x008fde0000001808 */
[----:B------:R-:W-:-:S04]  /*c290*/  NOP ;  /* 0x0000000000007918 */ /* 0x000fc80000000000 */
[----:B------:R-:W-:Y:S04]  /*c2a0*/  STL.64 [R1+0x290], R8 ;  /* 0x0002900801007387 */ /* 0x000fe80000100a00 */
[----:B------:R0:W-:Y:S04]  /*c2b0*/  STL.64 [R1+0x298], R10 ;  /* 0x0002980a01007387 */ /* 0x0001e80000100a00 */
[----:B0-----:R-:W4:Y:S04]  /*c2c0*/  LDL.LU.64 R10, [R1+0xc78] ;  /* 0x000c7800010a7983 */ /* 0x001f280000300a00 */
[----:B------:R-:W3:Y:S01]  /*c2d0*/  LDL.LU R9, [R1+0xc70] ;  /* 0x000c700001097983 */ /* 0x000ee20000300800 */
[----:B----4-:R-:W-:-:S15]  /*c2e0*/  HMMA.16816.F32 R12, R24, R10, R12 ;  /* 0x0000000a180c723c */ /* 0x010fde000000180c */
[----:B------:R-:W-:-:S04]  /*c2f0*/  NOP ;  /* 0x0000000000007918 */ /* 0x000fc80000000000 */
[----:B------:R-:W-:Y:S04]  /*c300*/  STL.64 [R1+0x2c0], R12 ;  /* 0x0002c00c01007387 */ /* 0x000fe80000100a00 */
[----:B------:R0:W-:Y:S04]  /*c310*/  STL.64 [R1+0x2c8], R14 ;  /* 0x0002c80e01007387 */ /* 0x0001e80000100a00 */
[----:B0-----:R-:W4:Y:S04]  /*c320*/  LDL.LU.64 R14, [R1+0xc68] ;  /* 0x000c6800010e7983 */ /* 0x001f280000300a00 */
[----:B------:R-:W-:Y:S04]  /*c330*/  STL.64 [R1+0xbc0], R10 ;  /* 0x000bc00a01007387 */ /* 0x000fe80000100a00 */
[----:B---3--:R0:W-:Y:S04]  /*c340*/  STL [R1+0xbb8], R9 ;  /* 0x000bb80901007387 */ /* 0x0081e80000100800 */
[----:B------:R-:W4:Y:S04]  /*c350*/  LDL.LU R8, [R1+0xb0] ;  /* 0x0000b00001087983 */ /* 0x000f280000300800 */
[----:B0-----:R-:W4:Y:S01]  /*c360*/  LDL.LU R9, [R1+0xb4] ;  /* 0x0000b40001097983 */ /* 0x001f220000300800 */
[----:B--2---:R-:W-:-:S02]  /*c370*/  IMAD.MOV.U32 R10, RZ, RZ, R0 ;  /* 0x000000ffff0a7224 */ /* 0x004fc400078e0000 */
[----:B------:R-:W-:Y:S01]  /*c380*/  IMAD.MOV.U32 R11, RZ, RZ, R28 ;  /* 0x000000ffff0b7224 */ /* 0x000fe200078e001c */
[----:B------:R-:W2:Y:S06]  /*c390*/  LDL.LU R0, [R1+0xc60] ;  /* 0x000c600001007983 */ /* 0x000eac0000300800 */
[----:B----4-:R-:W-:-:S15]  /*c3a0*/  HMMA.16816.F32 R8, R24, R14, R8 ;  /* 0x0000000e1808723c */ /* 0x010fde0000001808 */
[----:B------:R-:W-:-:S04]  /*c3b0*/  NOP ;  /* 0x0000000000007918 */ /* 0x000fc80000000000 */
[----:B------:R0:W-:Y:S04]  /*c3c0*/  STL.64 [R1+0x2e0], R8 ;  /* 0x0002e00801007387 */ /* 0x0001e80000100a00 */
[----:B------:R1:W-:Y:S01]  /*c3d0*/  STL.64 [R1+0x2e8], R10 ;  /* 0x0002e80a01007387 */ /* 0x0003e20000100a00 */
[----:B0-----:R-:W-:Y:S02]  /*c3e0*/  IMAD.MOV.U32 R9, RZ, RZ, R14 ;  /* 0x000000ffff097224 */ /* 0x001fe400078e000e */
[----:B------:R-:W-:Y:S02]  /*c3f0*/  IMAD.MOV.U32 R8, RZ, RZ, R15 ;  /* 0x000000ffff087224 */ /* 0x000fe400078e000f */
[----:B------:R-:W3:Y:S02]  /*c400*/  LDL.LU.64 R14, [R1+0xc58] ;  /* 0x000c5800010e7983 */ /* 0x000ee40000300a00 */
[----:B---3--:R-:W-:Y:S01]  /*c410*/  HMMA.16816.F32 R16, R24, R14, R16 ;  /* 0x0000000e1810723c */ /* 0x008fe20000001810 */
[----:B-1----:R-:W-:-:S02]  /*c420*/  IMAD.MOV.U32 R11, RZ, RZ, R14 ;  /* 0x000000ffff0b7224 */ /* 0x002fc400078e000e */
[----:B------:R-:W-:-:S15]  /*c430*/  IMAD.MOV.U32 R10, RZ, RZ, R15 ;  /* 0x000000ffff0a7224 */ /* 0x000fde00078e000f */
[----:B------:R-:W-:Y:S01]  /*c440*/  NOP ;  /* 0x0000000000007918 */ /* 0x000fe20000000000 */
[----:B------:R-:W-:Y:S04]  /*c450*/  STL.64 [R1+0x300], R16 ;  /* 0x0003001001007387 */ /* 0x000fe80000100a00 */
[----:B------:R0:W-:Y:S04]  /*c460*/  STL.64 [R1+0x308], R18 ;  /* 0x0003081201007387 */ /* 0x0001e80000100a00 */
[----:B0-----:R-:W3:Y:S04]  /*c470*/  LDL.LU.64 R18, [R1+0xc50] ;  /* 0x000c500001127983 */ /* 0x001ee80000300a00 */
[----:B------:R-:W3:Y:S04]  /*c480*/  LDL.LU.64 R14, [R1+0xc48] ;  /* 0x000c4800010e7983 */ /* 0x000ee80000300a00 */
[----:B------:R-:W3:Y:S02]  /*c490*/  LDL.LU.64 R12, [R1+0xc40] ;  /* 0x000c4000010c7983 */ /* 0x000ee40000300a00 */
[----:B---3--:R-:W-:-:S15]  /*c4a0*/  HMMA.16816.F32 R12, R24, R18, R12 ;  /* 0x00000012180c723c */ /* 0x008fde000000180c */
[----:B------:R-:W-:-:S04]  /*c4b0*/  NOP ;  /* 0x0000000000007918 */ /* 0x000fc80000000000 */
[----:B------:R0:W-:Y:S04]  /*c4c0*/  STL.64 [R1+0x320], R12 ;  /* 0x0003200c01007387 */ /* 0x0001e80000100a00 */
[----:B------:R-:W-:Y:S01]  /*c4d0*/  STL.64 [R1+0x328], R14 ;  /* 0x0003280e01007387 */ /* 0x000fe20000100a00 */
[----:B0-----:R-:W-:Y:S02]  /*c4e0*/  IMAD.MOV.U32 R13, RZ, RZ, R18 ;  /* 0x000000ffff0d7224 */ /* 0x001fe400078e0012 */
[----:B------:R-:W-:Y:S02]  /*c4f0*/  IMAD.MOV.U32 R12, RZ, RZ, R19 ;  /* 0x000000ffff0c7224 */ /* 0x000fe400078e0013 */
[----:B------:R-:W3:Y:S02]  /*c500*/  LDL.LU.64 R18, [R1+0xc38] ;  /* 0x000c380001127983 */ /* 0x000ee40000300a00 */
[----:B---3--:R-:W-:Y:S02]  /*c510*/  HMMA.16816.F32 R16, R24, R18, R20 ;  /* 0x000000121810723c */ /* 0x008fe40000001814 */
[----:B------:R-:W3:-:S15]  /*c520*/  LDL.LU.64 R22, [R1+0xc30] ;  /* 0x000c300001167983 */ /* 0x000ede0000300a00 */
[----:B------:R-:W-:Y:S02]  /*c530*/  NOP ;  /* 0x0000000000007918 */ /* 0x000fe40000000000 */
[----:B------:R-:W-:Y:S04]  /*c540*/  STL.64 [R1+0x330], R16 ;  /* 0x0003301001007387 */ /* 0x000fe80000100a00 */
[----:B------:R0:W-:Y:S04]  /*c550*/  STL.64 [R1+0x338], R18 ;  /* 0x0003381201007387 */ /* 0x0001e80000100a00 */
[----:B0-----:R-:W3:Y:S04]  /*c560*/  LDL.LU.64 R18, [R1+0xc28] ;  /* 0x000c280001127983 */ /* 0x001ee80000300a00 */
[----:B------:R-:W3:Y:S02]  /*c570*/  LDL.LU.64 R16, [R1+0xc20] ;  /* 0x000c200001107983 */ /* 0x000ee40000300a00 */
[----:B---3--:R-:W-:Y:S02]  /*c580*/  HMMA.16816.F32 R20, R24, R22, R16 ;  /* 0x000000161814723c */ /* 0x008fe40000001810 */
[----:B------:R-:W3:Y:S04]  /*c590*/  LDL.LU.64 R18, [R1+0xc18] ;  /* 0x000c180001127983 */ /* 0x000ee80000300a00 */
[----:B------:R-:W4:-:S13]  /*c5a0*/  LDL.LU.64 R16, [R1+0xc10] ;  /* 0x000c100001107983 */ /* 0x000f1a0000300a00 */
[----:B------:R-:W-:Y:S04]  /*c5b0*/  STL.64 [R1+0x340], R20 ;  /* 0x0003401401007387 */ /* 0x000fe80000100a00 */
[----:B------:R-:W-:Y:S04]  /*c5c0*/  STL [R1+0x348], R22 ;  /* 0x0003481601007387 */ /* 0x000fe80000100800 */
[----:B------:R-:W3:Y:S01]  /*c5d0*/  LDL.64 R26, [R1+0x28] ;  /* 0x00002800011a7983 */ /* 0x000ee20000100a00 */
[----:B------:R-:W-:-:S03]  /*c5e0*/  IMAD.MOV.U32 R28, RZ, RZ, R23 ;  /* 0x000000ffff1c7224 */ /* 0x000fc600078e0017 */
[----:B--2---:R-:W0:Y:S04]  /*c5f0*/  LDSM.16.MT88.4 R20, [R0+UR5+0x11000] ;  /* 0x011000050014783b */ /* 0x004e280008004200 */
[----:B---3--:R1:W-:Y:S02]  /*c600*/  STL.64 [R1+0xb68], R26 ;  /* 0x000b681a01007387 */ /* 0x0083e40000100a00 */
[----:B-1----:R-:W-:Y:S02]  /*c610*/  IMAD.MOV.U32 R26, RZ, RZ, R13 ;  /* 0x000000ffff1a7224 */ /* 0x002fe400078e000d */
[----:B------:R-:W-:Y:S02]  /*c620*/  IMAD.MOV.U32 R27, RZ, RZ, R12 ;  /* 0x000000ffff1b7224 */ /* 0x000fe400078e000c */
[----:B------:R-:W1:Y:S04]  /*c630*/  LDSM.16.MT88.4 R12, [R5+UR5+0x11080] ;  /* 0x01108005050c783b */ /* 0x000e680008004200 */
[----:B------:R2:W-:Y:S02]  /*c640*/  STL.64 [R1+0xb80], R26 ;  /* 0x000b801a01007387 */ /* 0x0005e40000100a00 */
[----:B--2---:R-:W-:-:S02]  /*c650*/  IMAD.MOV.U32 R26, RZ, RZ, R11 ;  /* 0x000000ffff1a7224 */ /* 0x004fc400078e000b */
[----:B------:R-:W-:-:S05]  /*c660*/  IMAD.MOV.U32 R27, RZ, RZ, R10 ;  /* 0x000000ffff1b7224 */ /* 0x000fca00078e000a */
[----:B------:R2:W-:Y:S04]  /*c670*/  STL.64 [R1+0xb98], R26 ;  /* 0x000b981a01007387 */ /* 0x0005e80000100a00 */
[----:B------:R-:W-:Y:S04]  /*c680*/  STL [R1+0x880], R28 ;  /* 0x0008801c01007387 */ /* 0x000fe80000100800 */
[----:B------:R-:W-:Y:S01]  /*c690*/  STL.64 [R1+0xbd0], R6 ;  /* 0x000bd00601007387 */ /* 0x000fe20000100a00 */
[----:B--2---:R-:W-:Y:S02]  /*c6a0*/  IMAD.MOV.U32 R26, RZ, RZ, R9 ;  /* 0x000000ffff1a7224 */ /* 0x004fe400078e0009 */
[----:B------:R-:W-:Y:S01]  /*c6b0*/  IMAD.MOV.U32 R27, RZ, RZ, R8 ;  /* 0x000000ffff1b7224 */ /* 0x000fe200078e0008 */
[----:B------:R-:W-:Y:S04]  /*c6c0*/  STL.64 [R1+0xbc8], R4 ;  /* 0x000bc80401007387 */ /* 0x000fe80000100a00 */
[----:B0-----:R-:W-:Y:S04]  /*c6d0*/  STL.64 [R1+0xb50], R22 ;  /* 0x000b501601007387 */ /* 0x001fe80000100a00 */
[----:B------:R-:W-:Y:S04]  /*c6e0*/  STL.64 [R1+0xb48], R20 ;  /* 0x000b481401007387 */ /* 0x000fe80000100a00 */
[----:B------:R0:W-:Y:S04]  /*c6f0*/  STL.64 [R1+0xbb0], R26 ;  /* 0x000bb01a01007387 */ /* 0x0001e80000100a00 */
[----:B------:R-:W2:Y:S04]  /*c700*/  LDL.LU R24, [R1+0x130] ;  /* 0x0001300001187983 */ /* 0x000ea80000300800 */
[----:B------:R-:W2:Y:S04]  /*c710*/  LDL.LU R25, [R1+0x134] ;  /* 0x0001340001197983 */ /* 0x000ea80000300800 */
[----:B0-----:R-:W3:Y:S04]  /*c720*/  LDL.LU R26, [R1+0x138] ;  /* 0x00013800011a7983 */ /* 0x001ee80000300800 */
[----:B------:R-:W3:Y:S01]  /*c730*/  LDL.LU R27, [R1+0x13c] ;  /* 0x00013c00011b7983 */ /* 0x000ee20000300800 */
[----:B----4-:R-:W-:-:S02]  /*c740*/  IMAD.MOV.U32 R22, RZ, RZ, R17 ;  /* 0x000000ffff167224 */ /* 0x010fc400078e0011 */
[----:B------:R-:W-:Y:S02]  /*c750*/  IMAD.MOV.U32 R23, RZ, RZ, R16 ;  /* 0x000000ffff177224 */ /* 0x000fe400078e0010 */
[----:B------:R-:W-:Y:S02]  /*c760*/  IMAD.MOV.U32 R20, RZ, RZ, R19 ;  /* 0x000000ffff147224 */ /* 0x000fe400078e0013 */
[----:B------:R-:W-:Y:S02]  /*c770*/  IMAD.MOV.U32 R21, RZ, RZ, R18 ;  /* 0x000000ffff157224 */ /* 0x000fe400078e0012 */
[----:B------:R-:W0:Y:S04]  /*c780*/  LDSM.16.MT88.4 R16, [R0+UR5+0x11080] ;  /* 0x011080050010783b */ /* 0x000e280008004200 */
[----:B---3--:R-:W-:Y:S04]  /*c790*/  STL.64 [R1+0xbe0], R26 ;  /* 0x000be01a01007387 */ /* 0x008fe80000100a00 */
[----:B--2---:R2:W-:Y:S04]  /*c7a0*/  STL.64 [R1+0xbd8], R24 ;  /* 0x000bd81801007387 */ /* 0x0045e80000100a00 */
[----:B--2---:R-:W1:Y:S04]  /*c7b0*/  LDL.LU R24, [R1+0x150] ;  /* 0x0001500001187983 */ /* 0x004e680000300800 */
[----:B------:R-:W1:Y:S04]  /*c7c0*/  LDL.LU R25, [R1+0x154] ;  /* 0x0001540001197983 */ /* 0x000e680000300800 */
[----:B------:R-:W1:Y:S04]  /*c7d0*/  LDL.LU R26, [R1+0x158] ;  /* 0x00015800011a7983 */ /* 0x000e680000300800 */
[----:B------:R-:W1:Y:S04]  /*c7e0*/  LDL.LU R27, [R1+0x15c] ;  /* 0x00015c00011b7983 */ /* 0x000e680000300800 */
[----:B------:R-:W1:Y:S04]  /*c7f0*/  LDL.LU.64 R6, [R1+0x8] ;  /* 0x0000080001067983 */ /* 0x000e680000300a00 */
[----:B------:R-:W2:Y:S04]  /*c800*/  LDL.LU R8, [R1+0x140] ;  /* 0x0001400001087983 */ /* 0x000ea80000300800 */
[----:B------:R-:W2:Y:S04]  /*c810*/  LDL.LU R9, [R1+0x144] ;  /* 0x0001440001097983 */ /* 0x000ea80000300800 */
[----:B------:R-:W2:Y:S04]  /*c820*/  LDL.LU R10, [R1+0x148] ;  /* 0x00014800010a7983 */ /* 0x000ea80000300800 */
[----:B------:R-:W2:Y:S04]  /*c830*/  LDL.LU R11, [R1+0x14c] ;  /* 0x00014c00010b7983 */ /* 0x000ea80000300800 */
[----:B------:R-:W-:Y:S04]  /*c840*/  STL.64 [R1+0xb60], R22 ;  /* 0x000b601601007387 */ /* 0x000fe80000100a00 */
[----:B------:R3:W-:Y:S02]  /*c850*/  STL.64 [R1+0xb58], R20 ;  /* 0x000b581401007387 */ /* 0x0007e40000100a00 */
[----:B---3--:R-:W-:-:S02]  /*c860*/  IMAD.MOV.U32 R20, RZ, RZ, R2 ;  /* 0x000000ffff147224 */ /* 0x008fc400078e0002 */
[----:B------:R-:W3:Y:S04]  /*c870*/  LDL.LU R2, [R1+0xc08] ;  /* 0x000c080001027983 */ /* 0x000ee80000300800 */
[----:B------:R-:W4:Y:S04]  /*c880*/  LDL.LU R21, [R1+0xf4] ;  /* 0x0000f40001157983 */ /* 0x000f280000300800 */
[----:B------:R-:W2:Y:S01]  /*c890*/  LDL.LU R22, [R1+0xf8] ;  /* 0x0000f80001167983 */ /* 0x000ea20000300800 */
[----:B------:R-:W-:-:S03]  /*c8a0*/  IMAD.MOV.U32 R23, RZ, RZ, R3 ;  /* 0x000000ffff177224 */ /* 0x000fc600078e0003 */
[----:B------:R-:W3:Y:S04]  /*c8b0*/  LDL.LU R3, [R1+0xc04] ;  /* 0x000c040001037983 */ /* 0x000ee80000300800 */
[----:B--2---:R-:W-:Y:S04]  /*c8c0*/  STL.64 [R1+0xb78], R22 ;  /* 0x000b781601007387 */ /* 0x004fe80000100a00 */
[----:B----4-:R2:W-:Y:S02]  /*c8d0*/  STL.64 [R1+0xb70], R20 ;  /* 0x000b701401007387 */ /* 0x0105e40000100a00 */
[----:B--2---:R-:W-:-:S02]  /*c8e0*/  IMAD.MOV.U32 R20, RZ, RZ, R29 ;  /* 0x000000ffff147224 */ /* 0x004fc400078e001d */
[----:B------:R-:W2:Y:S01]  /*c8f0*/  LDL.LU R29, [R1+0xc00] ;  /* 0x000c0000011d7983 */ /* 0x000ea20000300800 */
[----:B---3--:R-:W-:-:S03]  /*c900*/  IMAD.MOV.U32 R21, RZ, RZ, R2 ;  /* 0x000000ffff157224 */ /* 0x008fc600078e0002 */
[----:B------:R-:W3:Y:S04]  /*c910*/  LDL.LU R2, [R1+0xbfc] ;  /* 0x000bfc0001027983 */ /* 0x000ee80000300800 */
[----:B------:R-:W4:Y:S04]  /*c920*/  LDL.LU R22, [R1+0x108] ;  /* 0x0001080001167983 */ /* 0x000f280000300800 */
[----:B------:R-:W4:Y:S01]  /*c930*/  LDL.LU R23, [R1+0x10c] ;  /* 0x00010c0001177983 */ /* 0x000f220000300800 */
[----:B-1----:R-:W-:Y:S03]  /*c940*/  HMMA.16816.F32 R24, R12, R6, R24 ;  /* 0x000000060c18723c */ /* 0x002fe60000001818 */
[----:B----4-:R3:W-:Y:S04]  /*c950*/  STL.64 [R1+0xb90], R22 ;  /* 0x000b901601007387 */ /* 0x0107e80000100a00 */
[----:B------:R1:W-:Y:S01]  /*c960*/  STL.64 [R1+0xb88], R20 ;  /* 0x000b881401007387 */ /* 0x0003e20000100a00 */
[----:B---3--:R-:W-:-:S02]  /*c970*/  IMAD.MOV.U32 R22, RZ, RZ, R2 ;  /* 0x000000ffff167224 */ /* 0x008fc400078e0002 */
[----:B-1----:R-:W-:Y:S02]  /*c980*/  IMAD.MOV.U32 R20, RZ, RZ, R3 ;  /* 0x000000ffff147224 */ /* 0x002fe400078e0003 */
[----:B------:R-:W3:Y:S01]  /*c990*/  LDL.LU R3, [R1+0xbf8] ;  /* 0x000bf80001037983 */ /* 0x000ee20000300800 */
[----:B--2---:R-:W-:-:S03]  /*c9a0*/  IMAD.MOV.U32 R21, RZ, RZ, R29 ;  /* 0x000000ffff157224 */ /* 0x004fc600078e001d */
[----:B------:R-:W2:Y:S04]  /*c9b0*/  LDL.LU R29, [R1+0xbf4] ;  /* 0x000bf400011d7983 */ /* 0x000ea80000300800 */
[----:B------:R-:W4:Y:S04]  /*c9c0*/  LDL.LU R2, [R1+0xbf0] ;  /* 0x000bf00001027983 */ /* 0x000f280000300800 */
[----:B------:R-:W2:Y:S01]  /*c9d0*/  LDL.LU R23, [R1+0x11c] ;  /* 0x00011c0001177983 */ /* 0x000ea20000300800 */
[----:B------:R-:W-:-:S03]  /*c9e0*/  IMAD.MOV.U32 R0, RZ, RZ, R7 ;  /* 0x000000ffff007224 */ /* 0x000fc600078e0007 */
[----:B--2---:R1:W-:Y:S04]  /*c9f0*/  STL.64 [R1+0xba8], R22 ;  /* 0x000ba81601007387 */ /* 0x0043e80000100a00 */
[----:B------:R2:W-:Y:S01]  /*ca00*/  STL.64 [R1+0xba0], R20 ;  /* 0x000ba01401007387 */ /* 0x0005e20000100a00 */
[----:B-1----:R-:W-:-:S03]  /*ca10*/  IMAD.MOV.U32 R22, RZ, RZ, R29 ;  /* 0x000000ffff167224 */ /* 0x002fc600078e001d */
[----:B--2---:R-:W2:Y:S01]  /*ca20*/  LDL.LU R20, [R1+0x120] ;  /* 0x0001200001147983 */ /* 0x004ea20000300800 */
[----:B---3--:R-:W-:-:S03]  /*ca30*/  IMAD.MOV.U32 R21, RZ, RZ, R3 ;  /* 0x000000ffff157224 */ /* 0x008fc600078e0003 */
[----:B------:R-:W3:Y:S04]  /*ca40*/  LDL.LU R3, [R1+0xbec] ;  /* 0x000bec0001037983 */ /* 0x000ee80000300800 */
[----:B------:R-:W2:Y:S04]  /*ca50*/  LDL.LU R29, [R1+0xbe8] ;  /* 0x000be800011d7983 */ /* 0x000ea80000300800 */
[----:B0-----:R0:W-:Y:S04]  /*ca60*/  STL.64 [R1+0xab8], R18 ;  /* 0x000ab81201007387 */ /* 0x0011e80000100a00 */
[----:B------:R-:W-:Y:S01]  /*ca70*/  STL.64 [R1+0xab0], R16 ;  /* 0x000ab01001007387 */ /* 0x000fe20000100a00 */
[----:B----4-:R-:W-:-:S02]  /*ca80*/  IMAD.MOV.U32 R23, RZ, RZ, R2 ;  /* 0x000000ffff177224 */ /* 0x010fc400078e0002 */
[----:B------:R-:W-:Y:S01]  /*ca90*/  IMAD.MOV.U32 R2, RZ, RZ, R6 ;  /* 0x000000ffff027224 */ /* 0x000fe200078e0006 */
[----:B0-----:R-:W4:Y:S04]  /*caa0*/  LDL.64 R18, [R1+0x18] ;  /* 0x0000180001127983 */ /* 0x001f280000100a00 */
[----:B------:R-:W-:Y:S04]  /*cab0*/  STL.64 [R1+0xc0], R24 ;  /* 0x0000c01801007387 */ /* 0x000fe80000100a00 */
[----:B------:R0:W-:Y:S04]  /*cac0*/  STL.64 [R1+0xc8], R26 ;  /* 0x0000c81a01007387 */ /* 0x0001e80000100a00 */
[----:B0-----:R-:W2:Y:S04]  /*cad0*/  LDL.LU.64 R26, [R1+0xbe0] ;  /* 0x000be000011a7983 */ /* 0x001ea80000300a00 */
[----:B------:R-:W2:Y:S04]  /*cae0*/  LDL.LU.64 R24, [R1+0xbd8] ;  /* 0x000bd80001187983 */ /* 0x000ea80000300a00 */
[----:B------:R-:W2:Y:S04]  /*caf0*/  LDL.LU.64 R6, [R1+0xbd0] ;  /* 0x000bd00001067983 */ /* 0x000ea80000300a00 */
[----:B------:R-:W3:Y:S01]  /*cb00*/  LDL.LU.64 R4, [R1+0xbc8] ;  /* 0x000bc80001047983 */ /* 0x000ee20000300a00 */
[----:B--2---:R-:W-:-:S15]  /*cb10*/  HMMA.16816.F32 R8, R12, R6, R8 ;  /* 0x000000060c08723c */ /* 0x004fde0000001808 */
[----:B------:R-:W-:-:S04]  /*cb20*/  NOP ;  /* 0x0000000000007918 */ /* 0x000fc80000000000 */
[----:B------:R-:W-:Y:S04]  /*cb30*/  STL.64 [R1+0xe0], R8 ;  /* 0x0000e00801007387 */ /* 0x000fe80000100a00 */
[----:B------:R0:W-:Y:S04]  /*cb40*/  STL.64 [R1+0xe8], R10 ;  /* 0x0000e80a01007387 */ /* 0x0001e80000100a00 */
[----:B0-----:R-:W2:Y:S04]  /*cb50*/  LDL.LU.64 R10, [R1+0xbc0] ;  /* 0x000bc000010a7983 */ /* 0x001ea80000300a00 */
[----:B------:R-:W3:Y:S01]  /*cb60*/  LDL.LU R9, [R1+0xbb8] ;  /* 0x000bb80001097983 */ /* 0x000ee20000300800 */
[----:B--2---:R-:W-:-:S15]  /*cb70*/  HMMA.16816.F32 R24, R12, R10, R24 ;  /* 0x0000000a0c18723c */ /* 0x004fde0000001818 */
[----:B------:R-:W-:-:S04]  /*cb80*/  NOP ;  /* 0x0000000000007918 */ /* 0x000fc80000000000 */
[----:B------:R-:W-:Y:S04]  /*cb90*/  STL.64 [R1+0x130], R24 ;  /* 0x0001301801007387 */ /* 0x000fe80000100a00 */
[----:B------:R0:W-:Y:S04]  /*cba0*/  STL.64 [R1+0x138], R26 ;  /* 0x0001381a01007387 */ /* 0x0001e80000100a00 */
[----:B0-----:R-:W2:Y:S04]  /*cbb0*/  LDL.LU.64 R26, [R1+0xbb0] ;  /* 0x000bb000011a7983 */ /* 0x001ea80000300a00 */
[----:B------:R-:W-:Y:S04]  /*cbc0*/  STL.64 [R1+0xb30], R10 ;  /* 0x000b300a01007387 */ /* 0x000fe80000100a00 */
[----:B---3--:R0:W-:Y:S04]  /*cbd0*/  STL [R1+0xb28], R9 ;  /* 0x000b280901007387 */ /* 0x0081e80000100800 */
[----:B------:R-:W3:Y:S04]  /*cbe0*/  LDL.LU R8, [R1+0x160] ;  /* 0x0001600001087983 */ /* 0x000ee80000300800 */
[----:B0-----:R-:W3:Y:S04]  /*cbf0*/  LDL.LU R9, [R1+0x164] ;  /* 0x0001640001097983 */ /* 0x001ee80000300800 */
[----:B------:R-:W3:Y:S04]  /*cc00*/  LDL.LU R10, [R1+0x168] ;  /* 0x00016800010a7983 */ /* 0x000ee80000300800 */
[----:B------:R-:W3:Y:S01]  /*cc10*/  LDL.LU R11, [R1+0x16c] ;  /* 0x00016c00010b7983 */ /* 0x000ee20000300800 */
[----:B--2---:R-:W-:Y:S03]  /*cc20*/  HMMA.16816.F32 R24, R12, R26, R20 ;  /* 0x0000001a0c18723c */ /* 0x004fe60000001814 */
[----:B------:R-:W2:Y:S04]  /*cc30*/  LDL.LU.64 R22, [R1+0xba8] ;  /* 0x000ba80001167983 */ /* 0x000ea80000300a00 */
[----:B------:R-:W2:-:S12]  /*cc40*/  LDL.LU.64 R20, [R1+0xba0] ;  /* 0x000ba00001147983 */ /* 0x000e980000300a00 */
[----:B------:R-:W-:Y:S04]  /*cc50*/  STL.64 [R1+0x120], R24 ;  /* 0x0001201801007387 */ /* 0x000fe80000100a00 */
[----:B------:R0:W-:Y:S04]  /*cc60*/  STL.64 [R1+0x128], R26 ;  /* 0x0001281a01007387 */ /* 0x0001e80000100a00 */
[----:B0-----:R-:W2:Y:S02]  /*cc70*/  LDL.LU.64 R26, [R1+0xb98] ;  /* 0x000b9800011a7983 */ /* 0x001ea40000300a00 */
[----:B--2---:R-:W-:Y:S02]  /*cc80*/  HMMA.16816.F32 R24, R12, R26, R20 ;  /* 0x0000001a0c18723c */ /* 0x004fe40000001814 */
[----:B------:R-:W2:Y:S04]  /*cc90*/  LDL.LU.64 R22, [R1+0xb90] ;  /* 0x000b900001167983 */ /* 0x000ea80000300a00 */
[----:B------:R-:W2:-:S13]  /*cca0*/  LDL.LU.64 R20, [R1+0xb88] ;  /* 0x000b880001147983 */ /* 0x000e9a0000300a00 */
        /* <DEDUP_REMOVED lines=9> */
[----:B--2---:R-:W-:-:S15]  /*cd40*/  HMMA.16816.F32 R20, R12, R26, R20 ;  /* 0x0000001a0c14723c */ /* 0x004fde0000001814 */
[----:B------:R-:W-:-:S04]  /*cd50*/  NOP ;  /* 0x0000000000007918 */ /* 0x000fc80000000000 */
[----:B------:R-:W-:Y:S04]  /*cd60*/  STL.64 [R1+0x2f0], R20 ;  /* 0x0002f01401007387 */ /* 0x000fe80000100a00 */
[----:B------:R0:W-:Y:S04]  /*cd70*/  STL.64 [R1+0x2f8], R22 ;  /* 0x0002f81601007387 */ /* 0x0001e80000100a00 */
[----:B0-----:R-:W4:Y:S04]  /*cd80*/  LDL.LU.64 R22, [R1+0xb60] ;  /* 0x000b600001167983 */ /* 0x001f280000300a00 */
[----:B------:R-:W4:Y:S04]  /*cd90*/  LDL.LU.64 R20, [R1+0xb58] ;  /* 0x000b580001147983 */ /* 0x000f280000300a00 */
[----:B------:R-:W2:Y:S04]  /*cda0*/  LDL.LU R24, [R1+0x200] ;  /* 0x0002000001187983 */ /* 0x000ea80000300800 */
[----:B------:R-:W2:Y:S01]  /*cdb0*/  LDL.LU R25, [R1+0x204] ;  /* 0x0002040001197983 */ /* 0x000ea20000300800 */
[----:B------:R-:W-:-:S02]  /*cdc0*/  IMAD.MOV.U32 R17, RZ, RZ, R26 ;  /* 0x000000ffff117224 */ /* 0x000fc400078e001a */
[----:B------:R-:W-:Y:S02]  /*cdd0*/  IMAD.MOV.U32 R16, RZ, RZ, R27 ;  /* 0x000000ffff107224 */ /* 0x000fe400078e001b */
[----:B------:R-:W-:Y:S02]  /*cde0*/  IMAD.MOV.U32 R26, RZ, RZ, R29 ;  /* 0x000000ffff1a7224 */ /* 0x000fe400078e001d */
[----:B------:R-:W-:-:S05]  /*cdf0*/  IMAD.MOV.U32 R27, RZ, RZ, R3 ;  /* 0x000000ffff1b7224 */ /* 0x000fca00078e0003 */
[----:B------:R-:W-:Y:S01]  /*ce00*/  STL.64 [R1+0xa98], R26 ;  /* 0x000a981a01007387 */ /* 0x000fe20000100a00 */
[----:B----4-:R-:W-:Y:S03]  /*ce10*/  HMMA.16816.F32 R12, R12, R18, R20 ;  /* 0x000000120c0c723c */ /* 0x010fe60000001814 */
[----:B--2---:R-:W-:Y:S04]  /*ce20*/  STL.64 [R1+0xa90], R24 ;  /* 0x000a901801007387 */ /* 0x004fe80000100a00 */
[----:B------:R-:W3:Y:S04]  /*ce30*/  LDL.LU.64 R22, [R1+0xb50] ;  /* 0x000b500001167983 */ /* 0x000ee80000300a00 */
[----:B------:R-:W3:Y:S04]  /*ce40*/  LDL.LU.64 R20, [R1+0xb48] ;  /* 0x000b480001147983 */ /* 0x000ee80000300a00 */
[----:B------:R0:W-:Y:S02]  /*ce50*/  STL.64 [R1+0xac8], R18 ;  /* 0x000ac81201007387 */ /* 0x0001e40000100a00 */
[----:B0-----:R-:W-:-:S02]  /*ce60*/  IMAD.MOV.U32 R18, RZ, RZ, R17 ;  /* 0x000000ffff127224 */ /* 0x001fc400078e0011 */
[----:B------:R-:W-:-:S05]  /*ce70*/  IMAD.MOV.U32 R19, RZ, RZ, R16 ;  /* 0x000000ffff137224 */ /* 0x000fca00078e0010 */
[----:B------:R0:W-:Y:S04]  /*ce80*/  STL.64 [R1+0xae0], R18 ;  /* 0x000ae01201007387 */ /* 0x0001e80000100a00 */
[----:B0-----:R-:W2:Y:S01]  /*ce90*/  LDL.64 R18, [R1+0x38] ;  /* 0x0000380001127983 */ /* 0x001ea20000100a00 */
[----:B------:R-:W-:Y:S02]  /*cea0*/  IMAD.MOV.U32 R26, RZ, RZ, R2 ;  /* 0x000000ffff1a7224 */ /* 0x000fe400078e0002 */
[----:B------:R-:W-:Y:S01]  /*ceb0*/  IMAD.MOV.U32 R27, RZ, RZ, R0 ;  /* 0x000000ffff1b7224 */ /* 0x000fe200078e0000 */
[----:B--2---:R0:W-:Y:S04]  /*cec0*/  STL.64 [R1+0xaf8], R18 ;  /* 0x000af81201007387 */ /* 0x0041e80000100a00 */
[----:B0-----:R-:W2:Y:S02]  /*ced0*/  LDL.LU.64 R18, [R1+0x48] ;  /* 0x0000480001127983 */ /* 0x001ea40000300a00 */
[----:B---3--:R-:W-:Y:S01]  /*cee0*/  HMMA.16816.F32 R8, R20, R26, R8 ;  /* 0x0000001a1408723c */ /* 0x008fe20000001808 */
[----:B------:R-:W-:-:S02]  /*cef0*/  IMAD.MOV.U32 R0, RZ, RZ, R15 ;  /* 0x000000ffff007224 */ /* 0x000fc400078e000f */
[----:B------:R-:W-:Y:S02]  /*cf00*/  IMAD.MOV.U32 R2, RZ, RZ, R14 ;  /* 0x000000ffff027224 */ /* 0x000fe400078e000e */
[----:B------:R-:W-:Y:S02]  /*cf10*/  IMAD.MOV.U32 R3, RZ, RZ, R13 ;  /* 0x000000ffff037224 */ /* 0x000fe400078e000d */
[----:B------:R-:W-:Y:S01]  /*cf20*/  IMAD.MOV.U32 R29, RZ, RZ, R12 ;  /* 0x000000ffff1d7224 */ /* 0x000fe200078e000c */
[----:B--2---:R-:W-:Y:S04]  /*cf30*/  STL.64 [R1+0xb10], R18 ;  /* 0x000b101201007387 */ /* 0x004fe80000100a00 */
[----:B------:R-:W-:Y:S04]  /*cf40*/  STL [R1+0x86c], R0 ;  /* 0x00086c0001007387 */ /* 0x000fe80000100800 */
[----:B------:R-:W-:Y:S04]  /*cf50*/  STL [R1+0x868], R2 ;  /* 0x0008680201007387 */ /* 0x000fe80000100800 */
[----:B------:R-:W-:Y:S04]  /*cf60*/  STL [R1+0x864], R3 ;  /* 0x0008640301007387 */ /* 0x000fe80000100800 */
[----:B------:R0:W-:Y:S04]  /*cf70*/  STL [R1+0x860], R29 ;  /* 0x0008601d01007387 */ /* 0x0001e80000100800 */
[----:B0-----:R-:W2:Y:S04]  /*cf80*/  LDL R29, [R1+0x358] ;  /* 0x00035800011d7983 */ /* 0x001ea80000100800 */
[----:B------:R-:W3:Y:S04]  /*cf90*/  LDL.LU R12, [R1+0x1a0] ;  /* 0x0001a000010c7983 */ /* 0x000ee80000300800 */
[----:B------:R0:W-:Y:S04]  /*cfa0*/  STL.64 [R1+0x80], R8 ;  /* 0x0000800801007387 */ /* 0x0001e80000100a00 */
[----:B------:R1:W-:Y:S04]  /*cfb0*/  STL.64 [R1+0x88], R10 ;  /* 0x0000880a01007387 */ /* 0x0003e80000100a00 */
[----:B------:R-:W3:Y:S04]  /*cfc0*/  LDL.LU R13, [R1+0x1a4] ;  /* 0x0001a400010d7983 */ /* 0x000ee80000300800 */
[----:B------:R-:W4:Y:S04]  /*cfd0*/  LDL.LU R14, [R1+0x1a8] ;  /* 0x0001a800010e7983 */ /* 0x000f280000300800 */
[----:B------:R-:W4:Y:S04]  /*cfe0*/  LDL.LU R15, [R1+0x1ac] ;  /* 0x0001ac00010f7983 */ /* 0x000f280000300800 */
[----:B0-----:R-:W2:Y:S04]  /*cff0*/  LDL.LU R8, [R1+0x170] ;  /* 0x0001700001087983 */ /* 0x001ea80000300800 */
[----:B------:R-:W2:Y:S04]  /*d000*/  LDL.LU R9, [R1+0x174] ;  /* 0x0001740001097983 */ /* 0x000ea80000300800 */
[----:B-1----:R-:W2:Y:S04]  /*d010*/  LDL.LU R10, [R1+0x178] ;  /* 0x00017800010a7983 */ /* 0x002ea80000300800 */
[----:B------:R-:W2:Y:S01]  /*d020*/  LDL.LU R11, [R1+0x17c] ;  /* 0x00017c00010b7983 */ /* 0x000ea20000300800 */
[----:B------:R-:W-:-:S03]  /*d030*/  IMAD.MOV.U32 R24, RZ, RZ, R4 ;  /* 0x000000ffff187224 */ /* 0x000fc600078e0004 */
[----:B----4-:R-:W-:Y:S04]  /*d040*/  STL.64 [R1+0xb20], R14 ;  /* 0x000b200e01007387 */ /* 0x010fe80000100a00 */
[----:B---3--:R0:W-:Y:S04]  /*d050*/  STL.64 [R1+0xb18], R12 ;  /* 0x000b180c01007387 */ /* 0x0081e80000100a00 */
[----:B0-----:R-:W3:Y:S04]  /*d060*/  LDL.LU R12, [R1+0x190] ;  /* 0x00019000010c7983 */ /* 0x001ee80000300800 */
[----:B------:R-:W3:Y:S04]  /*d070*/  LDL.LU R13, [R1+0x194] ;  /* 0x00019400010d7983 */ /* 0x000ee80000300800 */
[----:B------:R-:W3:Y:S04]  /*d080*/  LDL.LU R14, [R1+0x198] ;  /* 0x00019800010e7983 */ /* 0x000ee80000300800 */
[----:B------:R-:W3:Y:S04]  /*d090*/  LDL.LU R15, [R1+0x19c] ;  /* 0x00019c00010f7983 */ /* 0x000ee80000300800 */
[----:B------:R-:W4:Y:S04]  /*d0a0*/  LDL.LU.64 R18, [R1+0x58] ;  /* 0x0000580001127983 */ /* 0x000f280000300a00 */
[----:B------:R0:W-:Y:S04]  /*d0b0*/  STL.64 [R1+0xac0], R26 ;  /* 0x000ac01a01007387 */ /* 0x0001e80000100a00 */
[----:B------:R-:W2:Y:S04]  /*d0c0*/  LDL.LU R4, [R1+0xb40] ;  /* 0x000b400001047983 */ /* 0x000ea80000300800 */
[----:B------:R-:W2:Y:S04]  /*d0d0*/  LDL.LU R25, [R1+0x184] ;  /* 0x0001840001197983 */ /* 0x000ea80000300800 */
[----:B0-----:R-:W2:Y:S04]  /*d0e0*/  LDL.LU R26, [R1+0x188] ;  /* 0x00018800011a7983 */ /* 0x001ea80000300800 */
[----:B------:R-:W2:Y:S04]  /*d0f0*/  LDL.LU R27, [R1+0x18c] ;  /* 0x00018c00011b7983 */ /* 0x000ea80000300800 */
[----:B--2---:R-:W-:Y:S04]  /*d100*/  STL.64 [R1+0xad8], R26 ;  /* 0x000ad81a01007387 */ /* 0x004fe80000100a00 */
[----:B------:R0:W-:Y:S04]  /*d110*/  STL.64 [R1+0xad0], R24 ;  /* 0x000ad01801007387 */ /* 0x0001e80000100a00 */
[----:B0-----:R-:W2:Y:S01]  /*d120*/  LDL.LU R24, [R1+0x1c0] ;  /* 0x0001c00001187983 */ /* 0x001ea20000300800 */
[----:B------:R-:W-:-:S03]  /*d130*/  IMAD.MOV.U32 R25, RZ, RZ, R4 ;  /* 0x000000ffff197224 */ /* 0x000fc600078e0004 */
[----:B------:R-:W2:Y:S04]  /*d140*/  LDL.LU R4, [R1+0xb3c] ;  /* 0x000b3c0001047983 */ /* 0x000ea80000300800 */
[----:B------:R-:W2:Y:S04]  /*d150*/  LDL.LU R26, [R1+0x1c8] ;  /* 0x0001c800011a7983 */ /* 0x000ea80000300800 */
[----:B------:R-:W2:Y:S01]  /*d160*/  LDL.LU R27, [R1+0x1cc] ;  /* 0x0001cc00011b7983 */ /* 0x000ea20000300800 */
[----:B------:R-:W-:Y:S03]  /*d170*/  HMMA.16816.F32 R8, R20, R6, R8 ;  /* 0x000000061408723c */ /* 0x000fe60000001808 */
[----:B--2---:R0:W-:Y:S04]  /*d180*/  STL.64 [R1+0xaf0], R26 ;  /* 0x000af01a01007387 */ /* 0x0041e80000100a00 */
[----:B------:R1:W-:Y:S01]  /*d190*/  STL.64 [R1+0xae8], R24 ;  /* 0x000ae81801007387 */ /* 0x0003e20000100a00 */
[----:B0-----:R-:W-:-:S03]  /*d1a0*/  IMAD.MOV.U32 R26, RZ, RZ, R4 ;  /* 0x000000ffff1a7224 */ /* 0x001fc600078e0004 */
[----:B-1----:R-:W2:Y:S04]  /*d1b0*/  LDL.LU R24, [R1+0x1d0] ;  /* 0x0001d00001187983 */ /* 0x002ea80000300800 */
[----:B------:R-:W2:Y:S04]  /*d1c0*/  LDL.LU R25, [R1+0x1d4] ;  /* 0x0001d40001197983 */ /* 0x000ea80000300800 */
[----:B------:R-:W2:Y:S04]  /*d1d0*/  LDL.LU R4, [R1+0xb38] ;  /* 0x000b380001047983 */ /* 0x000ea80000300800 */
[----:B------:R-:W2:Y:S04]  /*d1e0*/  LDL.LU R27, [R1+0x1dc] ;  /* 0x0001dc00011b7983 */ /* 0x000ea80000300800 */
[----:B--2---:R-:W-:Y:S04]  /*d1f0*/  STL.64 [R1+0xb08], R26 ;  /* 0x000b081a01007387 */ /* 0x004fe80000100a00 */
[----:B------:R0:W-:Y:S04]  /*d200*/  STL.64 [R1+0xb00], R24 ;  /* 0x000b001801007387 */ /* 0x0001e80000100a00 */
[----:B0-----:R-:W2:Y:S04]  /*d210*/  LDL.LU R24, [R1+0x1e0] ;  /* 0x0001e00001187983 */ /* 0x001ea80000300800 */
[----:B------:R-:W2:Y:S04]  /*d220*/  LDL.LU R25, [R1+0x1e4] ;  /* 0x0001e40001197983 */ /* 0x000ea80000300800 */
[----:B------:R-:W2:Y:S04]  /*d230*/  LDL.LU R26, [R1+0x1e8] ;  /* 0x0001e800011a7983 */ /* 0x000ea80000300800 */
[----:B------:R-:W-:Y:S04]  /*d240*/  STL.64 [R1+0xb0], R8 ;  /* 0x0000b00801007387 */ /* 0x000fe80000100a00 */
[----:B------:R0:W-:Y:S04]  /*d250*/  STL.64 [R1+0xb8], R10 ;  /* 0x0000b80a01007387 */ /* 0x0001e80000100a00 */
[----:B0-----:R-:W3:Y:S01]  /*d260*/  LDL.LU.64 R10, [R1+0xb30] ;  /* 0x000b3000010a7983 */ /* 0x001ee20000300a00 */
[----:B------:R-:W-:-:S03]  /*d270*/  IMAD.MOV.U32 R27, RZ, RZ, R4 ;  /* 0x000000ffff1b7224 */ /* 0x000fc600078e0004 */
[----:B------:R-:W2:Y:S04]  /*d280*/  LDL.LU R9, [R1+0xb28] ;  /* 0x000b280001097983 */ /* 0x000ea80000300800 */
[----:B------:R-:W-:Y:S04]  /*d290*/  STL.64 [R1+0xaa8], R6 ;  /* 0x000aa80601007387 */ /* 0x000fe80000100a00 */
[----:B------:R0:W-:Y:S04]  /*d2a0*/  STL [R1+0xaa0], R5 ;  /* 0x000aa00501007387 */ /* 0x0001e80000100800 */
[----:B------:R-:W2:Y:S04]  /*d2b0*/  LDL.LU R4, [R1+0x1b0] ;  /* 0x0001b00001047983 */ /* 0x000ea80000300800 */
[----:B0-----:R-:W2:Y:S04]  /*d2c0*/  LDL.LU R5, [R1+0x1b4] ;  /* 0x0001b40001057983 */ /* 0x001ea80000300800 */
[----:B------:R-:W2:Y:S04]  /*d2d0*/  LDL.LU R6, [R1+0x1b8] ;  /* 0x0001b80001067983 */ /* 0x000ea80000300800 */
[----:B------:R-:W2:Y:S01]  /*d2e0*/  LDL.LU R7, [R1+0x1bc] ;  /* 0x0001bc0001077983 */ /* 0x000ea20000300800 */
[----:B---3--:R-:W-:-:S15]  /*d2f0*/  HMMA.16816.F32 R12, R20, R10, R12 ;  /* 0x0000000a140c723c */ /* 0x008fde000000180c */
[----:B------:R-:W-:-:S04]  /*d300*/  NOP ;  /* 0x0000000000007918 */ /* 0x000fc80000000000 */
[----:B------:R-:W-:Y:S04]  /*d310*/  STL.64 [R1+0xa0], R12 ;  /* 0x0000a00c01007387 */ /* 0x000fe80000100a00 */
[----:B------:R0:W-:Y:S04]  /*d320*/  STL.64 [R1+0xa8], R14 ;  /* 0x0000a80e01007387 */ /* 0x0001e80000100a00 */
[----:B0-----:R-:W4:Y:S04]  /*d330*/  LDL.LU.64 R14, [R1+0xb20] ;  /* 0x000b2000010e7983 */ /* 0x001f280000300a00 */
[----:B------:R-:W4:Y:S02]  /*d340*/  LDL.LU.64 R12, [R1+0xb18] ;  /* 0x000b1800010c7983 */ /* 0x000f240000300a00 */
[----:B----4-:R-:W-:-:S15]  /*d350*/  HMMA.16816.F32 R12, R20, R18, R12 ;  /* 0x00000012140c723c */ /* 0x010fde000000180c */
[----:B------:R-:W-:-:S04]  /*d360*/  NOP ;  /* 0x0000000000007918 */ /* 0x000fc80000000000 */
[----:B------:R0:W-:Y:S04]  /*d370*/  STL.64 [R1+0xd0], R12 ;  /* 0x0000d00c01007387 */ /* 0x0001e80000100a00 */
[----:B------:R1:W-:Y:S01]  /*d380*/  STL.64 [R1+0xd8], R14 ;  /* 0x0000d80e01007387 */ /* 0x0003e20000100a00 */
[----:B0-----:R-:W-:Y:S02]  /*d390*/  IMAD.MOV.U32 R13, RZ, RZ, R18 ;  /* 0x000000ffff0d7224 */ /* 0x001fe400078e0012 */
[----:B------:R-:W-:Y:S02]  /*d3a0*/  IMAD.MOV.U32 R12, RZ, RZ, R19 ;  /* 0x000000ffff0c7224 */ /* 0x000fe400078e0013 */
[----:B------:R-:W2:Y:S02]  /*d3b0*/  LDL.LU.64 R18, [R1+0xb10] ;  /* 0x000b100001127983 */ /* 0x000ea40000300a00 */
[----:B--2---:R-:W-:Y:S01]  /*d3c0*/  HMMA.16816.F32 R24, R20, R18, R24 ;  /* 0x000000121418723c */ /* 0x004fe20000001818 */
[----:B------:R-:W-:-:S02]  /*d3d0*/  IMAD.MOV.U32 R8, RZ, RZ, R18 ;  /* 0x000000ffff087224 */ /* 0x000fc400078e0012 */
[----:B-1----:R-:W-:-:S15]  /*d3e0*/  IMAD.MOV.U32 R14, RZ, RZ, R19 ;  /* 0x000000ffff0e7224 */ /* 0x002fde00078e0013 */
[----:B------:R-:W-:Y:S01]  /*d3f0*/  NOP ;  /* 0x0000000000007918 */ /* 0x000fe20000000000 */
[----:B------:R-:W-:Y:S04]  /*d400*/  STL.64 [R1+0x100], R24 ;  /* 0x0001001801007387 */ /* 0x000fe80000100a00 */
[----:B------:R0:W-:Y:S04]  /*d410*/  STL.64 [R1+0x108], R26 ;  /* 0x0001081a01007387 */ /* 0x0001e80000100a00 */
[----:B0-----:R-:W2:Y:S04]  /*d420*/  LDL.LU.64 R26, [R1+0xb08] ;  /* 0x000b0800011a7983 */ /* 0x001ea80000300a00 */
[----:B------:R-:W2:Y:S04]  /*d430*/  LDL.LU.64 R24, [R1+0xb00] ;  /* 0x000b000001187983 */ /* 0x000ea80000300a00 */
[----:B------:R-:W2:Y:S04]  /*d440*/  LDL.LU.64 R18, [R1+0xaf8] ;  /* 0x000af80001127983 */ /* 0x000ea80000300a00 */
[----:B------:R-:W3:Y:S01]  /*d450*/  LDL R15, [R1+0x35c] ;  /* 0x00035c00010f7983 */ /* 0x000ee20000100800 */
[----:B--2---:R-:W-:Y:S01]  /*d460*/  HMMA.16816.F32 R24, R20, R18, R24 ;  /* 0x000000121418723c */ /* 0x004fe20000001818 */
[----:B------:R-:W-:-:S15]  /*d470*/  IMAD.MOV.U32 R3, RZ, RZ, R19 ;  /* 0x000000ffff037224 */ /* 0x000fde00078e0013 */
[----:B------:R-:W-:-:S03]  /*d480*/  NOP ;  /* 0x0000000000007918 */ /* 0x000fc60000000000 */
[----:B------:R-:W-:Y:S04]  /*d490*/  STL.64 [R1+0x270], R24 ;  /* 0x0002701801007387 */ /* 0x000fe80000100a00 */
[----:B------:R0:W-:Y:S04]  /*d4a0*/  STL.64 [R1+0x278], R26 ;  /* 0x0002781a01007387 */ /* 0x0001e80000100a00 */
[----:B0-----:R-:W2:Y:S04]  /*d4b0*/  LDL.LU.64 R26, [R1+0xaf0] ;  /* 0x000af000011a7983 */ /* 0x001ea80000300a00 */
[----:B------:R-:W2:Y:S04]  /*d4c0*/  LDL.LU.64 R24, [R1+0xae8] ;  /* 0x000ae80001187983 */ /* 0x000ea80000300a00 */
[----:B------:R-:W2:Y:S04]  /*d4d0*/  LDL.LU.64 R18, [R1+0xae0] ;  /* 0x000ae00001127983 */ /* 0x000ea80000300a00 */
[----:B------:R-:W-:Y:S01]  /*d4e0*/  STL [R1+0xa80], R3 ;  /* 0x000a800301007387 */ /* 0x000fe20000100800 */
[----:B--2---:R-:W-:Y:S03]  /*d4f0*/  HMMA.16816.F32 R16, R20, R18, R24 ;  /* 0x000000121410723c */ /* 0x004fe60000001818 */
[----:B------:R-:W2:Y:S04]  /*d500*/  LDL.LU.64 R26, [R1+0xad8] ;  /* 0x000ad800011a7983 */ /* 0x000ea80000300a00 */
[----:B------:R-:W2:-:S12]  /*d510*/  LDL.LU.64 R24, [R1+0xad0] ;  /* 0x000ad00001187983 */ /* 0x000e980000300a00 */
[----:B------:R-:W-:Y:S04]  /*d520*/  STL.64 [R1+0x280], R16 ;  /* 0x0002801001007387 */ /* 0x000fe80000100a00 */
[----:B------:R0:W-:Y:S04]  /*d530*/  STL.64 [R1+0x288], R18 ;  /* 0x0002881201007387 */ /* 0x0001e80000100a00 */
[----:B0-----:R-:W2:Y:S02]  /*d540*/  LDL.LU.64 R18, [R1+0xac8] ;  /* 0x000ac80001127983 */ /* 0x001ea40000300a00 */
[----:B--2---:R-:W-:Y:S02]  /*d550*/  HMMA.16816.F32 R20, R20, R18, R24 ;  /* 0x000000121414723c */ /* 0x004fe40000001818 */
[----:B------:R-:W2:Y:S01]  /*d560*/  LDL.LU.64 R26, [R1+0xac0] ;  /* 0x000ac000011a7983 */ /* 0x000ea20000300a00 */
[----:B------:R-:W-:-:S03]  /*d570*/  IMAD.MOV.U32 R3, RZ, RZ, R19 ;  /* 0x000000ffff037224 */ /* 0x000fc600078e0013 */
[----:B------:R-:W2:Y:S04]  /*d580*/  LDL.LU.64 R18, [R1+0xab8] ;  /* 0x000ab80001127983 */ /* 0x000ea80000300a00 */
[----:B------:R-:W2:Y:S09]  /*d590*/  LDL.LU.64 R16, [R1+0xab0] ;  /* 0x000ab00001107983 */ /* 0x000eb20000300a00 */
[----:B------:R0:W-:Y:S01]  /*d5a0*/  STL.64 [R1+0x2b0], R20 ;  /* 0x0002b01401007387 */ /* 0x0001e20000100a00 */
[----:B------:R-:W-:-:S03]  /*d5b0*/  IMAD.MOV.U32 R28, RZ, RZ, R22 ;  /* 0x000000ffff1c7224 */ /* 0x000fc600078e0016 */
[----:B------:R1:W-:Y:S04]  /*d5c0*/  STL [R1+0x2bc], R23 ;  /* 0x0002bc1701007387 */ /* 0x0003e80000100800 */
[----:B0-----:R-:W4:Y:S04]  /*d5d0*/  LDL.LU R20, [R1+0x1f0] ;  /* 0x0001f00001147983 */ /* 0x001f280000300800 */
[----:B------:R-:W4:Y:S04]  /*d5e0*/  LDL.LU R21, [R1+0x1f4] ;  /* 0x0001f40001157983 */ /* 0x000f280000300800 */
[----:B------:R-:W4:Y:S04]  /*d5f0*/  LDL.LU R22, [R1+0x1f8] ;  /* 0x0001f80001167983 */ /* 0x000f280000300800 */
[----:B-1----:R-:W4:Y:S04]  /*d600*/  LDL.LU R23, [R1+0x1fc] ;  /* 0x0001fc0001177983 */ /* 0x002f280000300800 */
[----:B------:R-:W-:Y:S01]  /*d610*/  STL [R1+0x8f8], R28 ;  /* 0x0008f81c01007387 */ /* 0x000fe20000100800 */
[----:B--2---:R-:W-:Y:S03]  /*d620*/  HMMA.16816.F32 R24, R16, R26, R4 ;  /* 0x0000001a1018723c */ /* 0x004fe60000001804 */
[----:B------:R-:W4:Y:S04]  /*d630*/  LDL.LU.64 R6, [R1+0xaa8] ;  /* 0x000aa80001067983 */ /* 0x000f280000300a00 */
[----:B------:R-:W2:-:S12]  /*d640*/  LDL.LU R5, [R1+0xaa0] ;  /* 0x000aa00001057983 */ /* 0x000e980000300800 */
[----:B------:R-:W-:Y:S04]  /*d650*/  STL.64 [R1], R24 ;  /* 0x0000001801007387 */ /* 0x000fe80000100a00 */
[----:B------:R0:W-:Y:S04]  /*d660*/  STL.64 [R1+0x8], R26 ;  /* 0x0000081a01007387 */ /* 0x0001e80000100a00 */
[----:B0-----:R-:W2:Y:S04]  /*d670*/  LDL.LU.64 R26, [R1+0xa98] ;  /* 0x000a9800011a7983 */ /* 0x001ea80000300a00 */
[----:B------:R-:W2:Y:S01]  /*d680*/  LDL.LU.64 R24, [R1+0xa90] ;  /* 0x000a900001187983 */ /* 0x000ea20000300a00 */
[----:B----4-:R-:W-:-:S15]  /*d690*/  HMMA.16816.F32 R20, R16, R6, R20 ;  /* 0x000000061014723c */ /* 0x010fde0000001814 */
[----:B------:R-:W-:-:S04]  /*d6a0*/  NOP ;  /* 0x0000000000007918 */ /* 0x000fc80000000000 */
[----:B------:R-:W-:Y:S04]  /*d6b0*/  STL.64 [R1+0x90], R20 ;  /* 0x0000901401007387 */ /* 0x000fe80000100a00 */
[----:B------:R2:W-:Y:S02]  /*d6c0*/  STL.64 [R1+0x98], R22 ;  /* 0x0000981601007387 */ /* 0x0005e40000100a00 */
[----:B--2---:R-:W-:Y:S02]  /*d6d0*/  HMMA.16816.F32 R20, R16, R10, R24 ;  /* 0x0000000a1014723c */ /* 0x004fe40000001818 */
[----:B------:R-:W0:Y:S04]  /*d6e0*/  LDSM.16.MT88.4 R24, [R5+UR5+0x12000] ;  /* 0x012000050518783b */ /* 0x000e280008004200 */
[----:B------:R-:W-:Y:S04]  /*d6f0*/  LDSM.16.MT88.4 R4, [R5+UR5+0x12080] ;  /* 0x012080050504783b */ /* 0x000fe80008004200 */
[----:B0-----:R-:W-:Y:S09]  /*d700*/  STL.64 [R1+0xa30], R26 ;  /* 0x000a301a01007387 */ /* 0x001ff20000100a00 */
[----:B------:R-:W-:Y:S04]  /*d710*/  STL.64 [R1+0x70], R20 ;  /* 0x0000701401007387 */ /* 0x000fe80000100a00 */
[----:B------:R-:W-:Y:S04]  /*d720*/  STL.64 [R1+0x78], R22 ;  /* 0x0000781601007387 */ /* 0x000fe80000100a00 */
[----:B------:R-:W0:Y:S04]  /*d730*/  LDSM.16.M88.4 R20, [R29+UR5] ;  /* 0x000000051d14783b */ /* 0x000e280008000200 */
[----:B------:R-:W-:Y:S04]  /*d740*/  STL.64 [R1+0xa28], R24 ;  /* 0x000a281801007387 */ /* 0x000fe80000100a00 */
[----:B0-----:R0:W-:Y:S02]  /*d750*/  STL.64 [R1+0x68], R22 ;  /* 0x0000681601007387 */ /* 0x0011e40000100a00 */
[----:B0-----:R-:W-:-:S02]  /*d760*/  IMAD.MOV.U32 R22, RZ, RZ, R8 ;  /* 0x000000ffff167224 */ /* 0x001fc400078e0008 */
[----:B------:R-:W-:Y:S01]  /*d770*/  IMAD.MOV.U32 R23, RZ, RZ, R14 ;  /* 0x000000ffff177224 */ /* 0x000fe200078e000e */
[----:B------:R-:W2:Y:S04]  /*d780*/  LDL.LU R8, [R1+0xa88] ;  /* 0x000a880001087983 */ /* 0x000ea80000300800 */
[----:B------:R-:W-:Y:S04]  /*d790*/  STL.64 [R1+0xa78], R22 ;  /* 0x000a781601007387 */ /* 0x000fe80000100a00 */
[----:B------:R-:W-:Y:S04]  /*d7a0*/  STL.64 [R1+0xa20], R6 ;  /* 0x000a200601007387 */ /* 0x000fe80000100a00 */
[----:B------:R0:W-:Y:S02]  /*d7b0*/  STL.64 [R1+0xa18], R4 ;  /* 0x000a180401007387 */ /* 0x0001e40000100a00 */
[----:B0-----:R-:W-:-:S02]  /*d7c0*/  IMAD.MOV.U32 R4, RZ, RZ, R9 ;  /* 0x000000ffff047224 */ /* 0x001fc400078e0009 */
[----:B------:R-:W4:Y:S01]  /*d7d0*/  LDL.LU R9, [R1+0xa84] ;  /* 0x000a840001097983 */ /* 0x000f220000300800 */
[----:B------:R-:W-:-:S03]  /*d7e0*/  IMAD.MOV.U32 R2, RZ, RZ, R20 ;  /* 0x000000ffff027224 */ /* 0x000fc600078e0014 */
[----:B------:R-:W3:Y:S01]  /*d7f0*/  LDL.LU R5, [R1+0x244] ;  /* 0x0002440001057983 */ /* 0x000ee20000300800 */
[----:B------:R-:W-:-:S03]  /*d800*/  IMAD.MOV.U32 R0, RZ, RZ, R21 ;  /* 0x000000ffff007224 */ /* 0x000fc600078e0015 */
[----:B------:R-:W3:Y:S04]  /*d810*/  LDL.LU R6, [R1+0x248] ;  /* 0x0002480001067983 */ /* 0x000ee80000300800 */
[----:B------:R-:W3:Y:S04]  /*d820*/  LDL.LU R7, [R1+0x24c] ;  /* 0x00024c0001077983 */ /* 0x000ee80000300800 */
[----:B------:R-:W3:Y:S04]  /*d830*/  LDL.LU R20, [R1+0x230] ;  /* 0x0002300001147983 */ /* 0x000ee80000300800 */
[----:B------:R-:W3:Y:S01]  /*d840*/  LDL.LU R21, [R1+0x234] ;  /* 0x0002340001157983 */ /* 0x000ee20000300800 */
[----:B--2---:R-:W-:-:S02]  /*d850*/  IMAD.MOV.U32 R23, RZ, RZ, R8 ;  /* 0x000000ffff177224 */ /* 0x004fc400078e0008 */
[----:B----4-:R-:W-:Y:S02]  /*d860*/  IMAD.MOV.U32 R22, RZ, RZ, R9 ;  /* 0x000000ffff167224 */ /* 0x010fe400078e0009 */
[----:B---3--:R-:W0:Y:S04]  /*d870*/  LDSM.16.MT88.4 R8, [R15+UR5+0x12000] ;  /* 0x012000050f08783b */ /* 0x008e280008004200 */
[----:B0-----:R0:W-:Y:S02]  /*d880*/  STL.64 [R1+0xa10], R10 ;  /* 0x000a100a01007387 */ /* 0x0011e40000100a00 */
[----:B0-----:R-:W-:Y:S02]  /*d890*/  IMAD.MOV.U32 R10, RZ, RZ, R13 ;  /* 0x000000ffff0a7224 */ /* 0x001fe400078e000d */
[----:B------:R-:W-:-:S02]  /*d8a0*/  IMAD.MOV.U32 R11, RZ, RZ, R12 ;  /* 0x000000ffff0b7224 */ /* 0x000fc400078e000c */
[----:B------:R-:W0:Y:S04]  /*d8b0*/  LDSM.16.MT88.4 R12, [R15+UR5+0x12080] ;  /* 0x012080050f0c783b */ /* 0x000e280008004200 */
[----:B------:R-:W-:Y:S04]  /*d8c0*/  STL.64 [R1+0xa08], R8 ;  /* 0x000a080801007387 */ /* 0x000fe80000100a00 */
[----:B0-----:R-:W-:Y:S04]  /*d8d0*/  STL.64 [R1+0xa40], R14 ;  /* 0x000a400e01007387 */ /* 0x001fe80000100a00 */
[----:B------:R-:W-:Y:S04]  /*d8e0*/  STL.64 [R1+0xa38], R12 ;  /* 0x000a380c01007387 */ /* 0x000fe80000100a00 */
[----:B------:R-:W2:Y:S01]  /*d8f0*/  LDL.LU R26, [R1+0x18] ;  /* 0x00001800011a7983 */ /* 0x000ea20000300800 */
[----:B------:R-:W-:-:S03]  /*d900*/  IMAD.MOV.U32 R27, RZ, RZ, R3 ;  /* 0x000000ffff1b7224 */ /* 0x000fc600078e0003 */
[----:B------:R-:W3:Y:S04]  /*d910*/  LDL.LU R3, [R1+0xa80] ;  /* 0x000a800001037983 */ /* 0x000ee80000300800 */
[----:B--2---:R0:W-:Y:S04]  /*d920*/  STL.64 [R1+0xa48], R26 ;  /* 0x000a481a01007387 */ /* 0x0041e80000100a00 */
[----:B0-----:R-:W2:Y:S04]  /*d930*/  LDL.LU R26, [R1+0x28] ;  /* 0x00002800011a7983 */ /* 0x001ea80000300800 */
[----:B------:R-:W2:Y:S04]  /*d940*/  LDL.LU R27, [R1+0x2c] ;  /* 0x00002c00011b7983 */ /* 0x000ea80000300800 */
[----:B--2---:R0:W-:Y:S04]  /*d950*/  STL.64 [R1+0xa60], R26 ;  /* 0x000a601a01007387 */ /* 0x0041e80000100a00 */
[----:B------:R-:W2:Y:S04]  /*d960*/  LDL.LU R12, [R1+0x210] ;  /* 0x00021000010c7983 */ /* 0x000ea80000300800 */
[----:B------:R-:W2:Y:S04]  /*d970*/  LDL.LU R13, [R1+0x214] ;  /* 0x00021400010d7983 */ /* 0x000ea80000300800 */
[----:B------:R-:W4:Y:S04]  /*d980*/  LDL.LU R14, [R1+0x218] ;  /* 0x00021800010e7983 */ /* 0x000f280000300800 */
[----:B------:R-:W4:Y:S04]  /*d990*/  LDL.LU R15, [R1+0x21c] ;  /* 0x00021c00010f7983 */ /* 0x000f280000300800 */
[----:B0-----:R-:W2:Y:S04]  /*d9a0*/  LDL.LU R26, [R1+0x38] ;  /* 0x00003800011a7983 */ /* 0x001ea80000300800 */
[----:B----4-:R-:W-:Y:S04]  /*d9b0*/  STL.64 [R1+0xa58], R14 ;  /* 0x000a580e01007387 */ /* 0x010fe80000100a00 */
[----:B--2---:R0:W-:Y:S04]  /*d9c0*/  STL.64 [R1+0xa50], R12 ;  /* 0x000a500c01007387 */ /* 0x0041e80000100a00 */
[----:B0-----:R-:W2:Y:S04]  /*d9d0*/  LDL.LU R12, [R1+0x260] ;  /* 0x00026000010c7983 */ /* 0x001ea80000300800 */
[----:B------:R-:W2:Y:S04]  /*d9e0*/  LDL.LU R13, [R1+0x264] ;  /* 0x00026400010d7983 */ /* 0x000ea80000300800 */
[----:B------:R-:W4:Y:S04]  /*d9f0*/  LDL.LU R14, [R1+0x268] ;  /* 0x00026800010e7983 */ /* 0x000f280000300800 */
[----:B------:R-:W4:Y:S01]  /*da00*/  LDL.LU R15, [R1+0x26c] ;  /* 0x00026c00010f7983 */ /* 0x000f220000300800 */
[C---:B------:R-:W-:Y:S03]  /*da10*/  HMMA.16816.F32 R8, R16.reuse, R10, R20 ;  /* 0x0000000a1008723c */ /* 0x040fe60000001814 */
[----:B----4-:R-:W-:Y:S04]  /*da20*/  STL.64 [R1+0xa70], R14 ;  /* 0x000a700e01007387 */ /* 0x010fe80000100a00 */
[----:B--2---:R0:W-:Y:S04]  /*da30*/  STL.64 [R1+0xa68], R12 ;  /* 0x000a680c01007387 */ /* 0x0041e80000100a00 */
[----:B0-----:R-:W2:Y:S04]  /*da40*/  LDL.LU R12, [R1+0x250] ;  /* 0x00025000010c7983 */ /* 0x001ea80000300800 */
[----:B------:R-:W2:Y:S04]  /*da50*/  LDL.LU R13, [R1+0x254] ;  /* 0x00025400010d7983 */ /* 0x000ea80000300800 */
[----:B------:R-:W2:Y:S04]  /*da60*/  LDL.LU R14, [R1+0x258] ;  /* 0x00025800010e7983 */ /* 0x000ea80000300800 */
[----:B------:R-:W2:Y:S04]  /*da70*/  LDL.LU R15, [R1+0x25c] ;  /* 0x00025c00010f7983 */ /* 0x000ea80000300800 */
[----:B------:R-:W4:Y:S04]  /*da80*/  LDL.LU.64 R22, [R1+0xa78] ;  /* 0x000a780001167983 */ /* 0x000f280000300a00 */
[----:B------:R0:W-:Y:S04]  /*da90*/  STL.64 [R1+0x50], R8 ;  /* 0x0000500801007387 */ /* 0x0001e80000100a00 */
[----:B------:R1:W-:Y:S04]  /*daa0*/  STL.64 [R1+0x58], R10 ;  /* 0x0000580a01007387 */ /* 0x0003e80000100a00 */
[----:B0-----:R-:W2:Y:S04]  /*dab0*/  LDL.LU R8, [R1+0xc0] ;  /* 0x0000c00001087983 */ /* 0x001ea80000300800 */
[----:B------:R-:W2:Y:S04]  /*dac0*/  LDL.LU R9, [R1+0xc4] ;  /* 0x0000c40001097983 */ /* 0x000ea80000300800 */
[----:B-1----:R-:W2:Y:S04]  /*dad0*/  LDL.LU R10, [R1+0xc8] ;  /* 0x0000c800010a7983 */ /* 0x002ea80000300800 */
[----:B------:R-:W2:Y:S01]  /*dae0*/  LDL.LU R11, [R1+0xcc] ;  /* 0x0000cc00010b7983 */ /* 0x000ea20000300800 */
[----:B----4-:R-:W-:Y:S03]  /*daf0*/  HMMA.16816.F32 R20, R16, R22, R4 ;  /* 0x000000161014723c */ /* 0x010fe60000001804 */
[----:B------:R-:W4:Y:S04]  /*db00*/  LDL.LU R4, [R1+0x220] ;  /* 0x0002200001047983 */ /* 0x000f280000300800 */
[----:B------:R-:W4:Y:S04]  /*db10*/  LDL.LU R5, [R1+0x224] ;  /* 0x0002240001057983 */ /* 0x000f280000300800 */
[----:B------:R-:W4:Y:S04]  /*db20*/  LDL.LU R6, [R1+0x228] ;  /* 0x0002280001067983 */ /* 0x000f280000300800 */
[----:B------:R-:W4:Y:S04]  /*db30*/  LDL.LU R7, [R1+0x22c] ;  /* 0x00022c0001077983 */ /* 0x000f280000300800 */
[----:B------:R-:W-:Y:S04]  /*db40*/  STL.64 [R1+0x908], R22 ;  /* 0x0009081601007387 */ /* 0x000fe80000100a00 */
[----:B------:R0:W-:Y:S04]  /*db50*/  STL.64 [R1+0x900], R20 ;  /* 0x0009001401007387 */ /* 0x0001e80000100a00 */
[----:B0-----:R-:W4:Y:S04]  /*db60*/  LDL.LU R20, [R1+0x2a0] ;  /* 0x0002a00001147983 */ /* 0x001f280000300800 */
[----:B------:R-:W4:Y:S04]  /*db70*/  LDL.LU R21, [R1+0x2a4] ;  /* 0x0002a40001157983 */ /* 0x000f280000300800 */
[----:B------:R-:W4:Y:S04]  /*db80*/  LDL.LU R22, [R1+0x2a8] ;  /* 0x0002a80001167983 */ /* 0x000f280000300800 */
[----:B------:R-:W4:Y:S01]  /*db90*/  LDL.LU R23, [R1+0x2ac] ;  /* 0x0002ac0001177983 */ /* 0x000f220000300800 */
[----:B---3--:R-:W-:-:S07]  /*dba0*/  IMAD.MOV.U32 R27, RZ, RZ, R3 ;  /* 0x000000ffff1b7224 */ /* 0x008fce00078e0003 */
[----:B--2---:R-:W-:Y:S01]  /*dbb0*/  HMMA.16816.F32 R24, R16, R26, R12 ;  /* 0x0000001a1018723c */ /* 0x004fe2000000180c */
[----:B----4-:R-:W-:Y:S04]  /*dbc0*/  STL.64 [R1+0x918], R22 ;  /* 0x0009181601007387 */ /* 0x010fe80000100a00 */
[----:B------:R0:W-:Y:S04]  /*dbd0*/  STL.64 [R1+0x910], R20 ;  /* 0x0009101401007387 */ /* 0x0001e80000100a00 */
[----:B0-----:R-:W2:Y:S04]  /*dbe0*/  LDL.LU R20, [R1+0x300] ;  /* 0x0003000001147983 */ /* 0x001ea80000300800 */
[----:B------:R-:W2:Y:S04]  /*dbf0*/  LDL.LU R21, [R1+0x304] ;  /* 0x0003040001157983 */ /* 0x000ea80000300800 */
[----:B------:R-:W3:Y:S04]  /*dc00*/  LDL.LU R22, [R1+0x308] ;  /* 0x0003080001167983 */ /* 0x000ee80000300800 */
[----:B------:R-:W3:Y:S01]  /*dc10*/  LDL.LU R23, [R1+0x30c] ;  /* 0x00030c0001177983 */ /* 0x000ee20000300800 */
[----:B------:R-:W-:-:S03]  /*dc20*/  IMAD.MOV.U32 R28, RZ, RZ, R27 ;  /* 0x000000ffff1c7224 */ /* 0x000fc600078e001b */
[----:B---3--:R-:W-:Y:S04]  /*dc30*/  STL.64 [R1+0x928], R22 ;  /* 0x0009281601007387 */ /* 0x008fe80000100a00 */
[----:B--2---:R-:W-:Y:S04]  /*dc40*/  STL.64 [R1+0x920], R20 ;  /* 0x0009201401007387 */ /* 0x004fe80000100a00 */
[----:B------:R-:W2:Y:S04]  /*dc50*/  LDL.LU.64 R14, [R1+0xa70] ;  /* 0x000a7000010e7983 */ /* 0x000ea80000300a00 */
[----:B------:R-:W2:Y:S04]  /*dc60*/  LDL.LU.64 R12, [R1+0xa68] ;  /* 0x000a6800010c7983 */ /* 0x000ea80000300a00 */
[----:B------:R-:W-:Y:S04]  /*dc70*/  STL.64 [R1+0xf0], R24 ;  /* 0x0000f01801007387 */ /* 0x000fe80000100a00 */
[----:B------:R0:W-:Y:S04]  /*dc80*/  STL [R1+0xf8], R26 ;  /* 0x0000f81a01007387 */ /* 0x0001e80000100800 */
[----:B0-----:R-:W2:Y:S04]  /*dc90*/  LDL.LU.64 R26, [R1+0xa60] ;  /* 0x000a6000011a7983 */ /* 0x001ea80000300a00 */
[----:B------:R-:W-:Y:S01]  /*dca0*/  STL [R1+0x9c8], R28 ;  /* 0x0009c81c01007387 */ /* 0x000fe20000100800 */
[----:B--2---:R-:W-:Y:S03]  /*dcb0*/  HMMA.16816.F32 R24, R16, R26, R12 ;  /* 0x0000001a1018723c */ /* 0x004fe6000000180c */
[----:B------:R-:W2:Y:S04]  /*dcc0*/  LDL.LU.64 R14, [R1+0xa58] ;  /* 0x000a5800010e7983 */ /* 0x000ea80000300a00 */
[----:B------:R-:W2:-:S12]  /*dcd0*/  LDL.LU.64 R12, [R1+0xa50] ;  /* 0x000a5000010c7983 */ /* 0x000e980000300a00 */
[----:B------:R-:W-:Y:S04]  /*dce0*/  STL.64 [R1+0x1a0], R24 ;  /* 0x0001a01801007387 */ /* 0x000fe80000100a00 */
[----:B------:R0:W-:Y:S04]  /*dcf0*/  STL.64 [R1+0x1a8], R26 ;  /* 0x0001a81a01007387 */ /* 0x0001e80000100a00 */
[----:B0-----:R-:W2:Y:S01]  /*dd00*/  LDL.LU.64 R26, [R1+0xa48] ;  /* 0x000a4800011a7983 */ /* 0x001ea20000300a00 */
[----:B------:R-:W-:Y:S02]  /*dd10*/  IMAD.MOV.U32 R20, RZ, RZ, R2 ;  /* 0x000000ffff147224 */ /* 0x000fe400078e0002 */
[----:B------:R-:W-:Y:S01]  /*dd20*/  IMAD.MOV.U32 R21, RZ, RZ, R0 ;  /* 0x000000ffff157224 */ /* 0x000fe200078e0000 */
[----:B--2---:R-:W-:Y:S01]  /*dd30*/  HMMA.16816.F32 R16, R16, R26, R12 ;  /* 0x0000001a1010723c */ /* 0x004fe2000000180c */
[----:B------:R-:W2:Y:S04]  /*dd40*/  LDL.LU.64 R14, [R1+0xa40] ;  /* 0x000a4000010e7983 */ /* 0x000ea80000300a00 */
[----:B------:R-:W2:Y:S04]  /*dd50*/  LDL.LU.64 R12, [R1+0xa38] ;  /* 0x000a3800010c7983 */ /* 0x000ea80000300a00 */
[----:B------:R-:W3:Y:S04]  /*dd60*/  LDL.LU.64 R26, [R1+0xa30] ;  /* 0x000a3000011a7983 */ /* 0x000ee80000300a00 */
[----:B------:R-:W3:Y:S06]  /*dd70*/  LDL.LU.64 R24, [R1+0xa28] ;  /* 0x000a280001187983 */ /* 0x000eec0000300a00 */
[----:B------:R0:W-:Y:S01]  /*dd80*/  STL [R1+0x210], R16 ;  /* 0x0002101001007387 */ /* 0x0001e20000100800 */
[----:B------:R-:W-:-:S02]  /*dd90*/  IMAD.MOV.U32 R3, RZ, RZ, R19 ;  /* 0x000000ffff037224 */ /* 0x000fc400078e0013 */
[----:B------:R-:W-:Y:S02]  /*dda0*/  IMAD.MOV.U32 R0, RZ, RZ, R17 ;  /* 0x000000ffff007224 */ /* 0x000fe400078e0011 */
[----:B------:R-:W-:Y:S01]  /*ddb0*/  IMAD.MOV.U32 R2, RZ, RZ, R18 ;  /* 0x000000ffff027224 */ /* 0x000fe200078e0012 */
[----:B0-----:R-:W2:Y:S04]  /*ddc0*/  LDL.LU R16, [R1] ;  /* 0x0000000001107983 */ /* 0x001ea80000300800 */
[----:B------:R-:W2:Y:S04]  /*ddd0*/  LDL.LU R17, [R1+0x4] ;  /* 0x0000040001117983 */ /* 0x000ea80000300800 */
[----:B------:R-:W2:Y:S04]  /*dde0*/  LDL.LU R18, [R1+0x8] ;  /* 0x0000080001127983 */ /* 0x000ea80000300800 */
[----:B------:R-:W2:Y:S04]  /*ddf0*/  LDL.LU R19, [R1+0xc] ;  /* 0x00000c0001137983 */ /* 0x000ea80000300800 */
[----:B------:R-:W-:Y:S04]  /*de00*/  STL [R1+0x9e4], R3 ;  /* 0x0009e40301007387 */ /* 0x000fe80000100800 */
[----:B------:R-:W-:Y:S04]  /*de10*/  STL [R1+0x9e0], R2 ;  /* 0x0009e00201007387 */ /* 0x000fe80000100800 */
[----:B------:R-:W-:Y:S01]  /*de20*/  STL [R1+0x9cc], R0 ;  /* 0x0009cc0001007387 */ /* 0x000fe20000100800 */
        /* <DEDUP_REMOVED lines=11> */
[----:B------:R-:W4:Y:S04]  /*dee0*/  LDL.LU.64 R8, [R1+0xa08] ;  /* 0x000a080001087983 */ /* 0x000f280000300a00 */
[----:B------:R-:W-:Y:S04]  /*def0*/  STL.64 [R1+0x9f0], R6 ;  /* 0x0009f00601007387 */ /* 0x000fe80000100a00 */
[----:B------:R0:W-:Y:S04]  /*df00*/  STL.64 [R1+0x9e8], R4 ;  /* 0x0009e80401007387 */ /* 0x0001e80000100a00 */
[----:B0-----:R-:W2:Y:S04]  /*df10*/  LDL.LU R4, [R1+0x80] ;  /* 0x0000800001047983 */ /* 0x001ea80000300800 */
[----:B------:R-:W2:Y:S04]  /*df20*/  LDL.LU R5, [R1+0x84] ;  /* 0x0000840001057983 */ /* 0x000ea80000300800 */
[----:B------:R-:W2:Y:S04]  /*df30*/  LDL.LU R6, [R1+0x88] ;  /* 0x0000880001067983 */ /* 0x000ea80000300800 */
[----:B------:R-:W2:Y:S04]  /*df40*/  LDL.LU R7, [R1+0x8c] ;  /* 0x00008c0001077983 */ /* 0x000ea80000300800 */
[----:B---3--:R-:W-:Y:S04]  /*df50*/  STL.64 [R1+0x9d8], R10 ;  /* 0x0009d80a01007387 */ /* 0x008fe80000100a00 */
[----:B----4-:R0:W-:Y:S01]  /*df60*/  STL.64 [R1+0x9d0], R8 ;  /* 0x0009d00801007387 */ /* 0x0101e20000100a00 */
[----:B--2---:R-:W-:-:S15]  /*df70*/  HMMA.16816.F32 R4, R8, R20, R4 ;  /* 0x000000140804723c */ /* 0x004fde0000001804 */
[----:B------:R-:W-:-:S04]  /*df80*/  NOP ;  /* 0x0000000000007918 */ /* 0x000fc80000000000 */
[----:B------:R-:W-:Y:S04]  /*df90*/  STL.64 [R1+0x220], R4 ;  /* 0x0002200401007387 */ /* 0x000fe80000100a00 */
[----:B------:R-:W-:Y:S04]  /*dfa0*/  STL.64 [R1+0x228], R6 ;  /* 0x0002280601007387 */ /* 0x000fe80000100a00 */
[----:B0-----:R-:W2:Y:S04]  /*dfb0*/  LDL.LU R8, [R1+0xe0] ;  /* 0x0000e00001087983 */ /* 0x001ea80000300800 */
[----:B------:R-:W2:Y:S04]  /*dfc0*/  LDL.LU R9, [R1+0xe4] ;  /* 0x0000e40001097983 */ /* 0x000ea80000300800 */
[----:B------:R-:W3:Y:S04]  /*dfd0*/  LDL.LU R10, [R1+0xe8] ;  /* 0x0000e800010a7983 */ /* 0x000ee80000300800 */
[----:B------:R-:W3:Y:S04]  /*dfe0*/  LDL.LU R11, [R1+0xec] ;  /* 0x0000ec00010b7983 */ /* 0x000ee80000300800 */
[----:B------:R-:W-:Y:S01]  /*dff0*/  LDSM.16.M88.4 R4, [R29+UR5+0x2000] ;  /* 0x002000051d04783b */ /* 0x000fe20008000200 */
[----:B------:R-:W-:Y:S03]  /*e000*/  HMMA.16816.F32 R20, R12, R20, R16 ;  /* 0x000000140c14723c */ /* 0x000fe60000001810 */
[----:B------:R-:W0:Y:S04]  /*e010*/  LDSM.16.M88.4 R16, [R29+UR5+0x4000] ;  /* 0x004000051d10783b */ /* 0x000e280008000200 */
[----:B---3--:R-:W-:Y:S04]  /*e020*/  STL.64 [R1+0xa00], R10 ;  /* 0x000a000a01007387 */ /* 0x008fe80000100a00 */
[----:B--2---:R1:W-:Y:S04]  /*e030*/  STL.64 [R1+0x9f8], R8 ;  /* 0x0009f80801007387 */ /* 0x0043e80000100a00 */
[----:B-1----:R-:W2:Y:S04]  /*e040*/  LDL.LU R8, [R1+0x290] ;  /* 0x0002900001087983 */ /* 0x002ea80000300800 */
[----:B------:R-:W2:Y:S04]  /*e050*/  LDL.LU R9, [R1+0x294] ;  /* 0x0002940001097983 */ /* 0x000ea80000300800 */
[----:B------:R-:W2:Y:S04]  /*e060*/  LDL.LU R10, [R1+0x298] ;  /* 0x00029800010a7983 */ /* 0x000ea80000300800 */
[----:B------:R-:W2:Y:S04]  /*e070*/  LDL.LU R11, [R1+0x29c] ;  /* 0x00029c00010b7983 */ /* 0x000ea80000300800 */
[----:B------:R-:W-:Y:S04]  /*e080*/  STL.64 [R1+0x1e0], R20 ;  /* 0x0001e01401007387 */ /* 0x000fe80000100a00 */
[----:B------:R-:W-:Y:S04]  /*e090*/  STL.64 [R1+0x1e8], R22 ;  /* 0x0001e81601007387 */ /* 0x000fe80000100a00 */
[----:B0-----:R-:W-:Y:S04]  /*e0a0*/  STL.64 [R1+0x38], R18 ;  /* 0x0000381201007387 */ /* 0x001fe80000100a00 */
[----:B------:R-:W-:Y:S01]  /*e0b0*/  STL.64 [R1+0x48], R6 ;  /* 0x0000480601007387 */ /* 0x000fe20000100a00 */
[----:B------:R-:W-:-:S02]  /*e0c0*/  IMAD.MOV.U32 R3, RZ, RZ, R4 ;  /* 0x000000ffff037224 */ /* 0x000fc400078e0004 */
[----:B------:R-:W-:Y:S01]  /*e0d0*/  IMAD.MOV.U32 R2, RZ, RZ, R5 ;  /* 0x000000ffff027224 */ /* 0x000fe200078e0005 */
[----:B------:R-:W0:Y:S01]  /*e0e0*/  LDSM.16.M88.4 R20, [R29+UR5+0x6000] ;  /* 0x006000051d14783b */ /* 0x000e220008000200 */
[----:B--2---:R-:W-:-:S15]  /*e0f0*/  HMMA.16816.F32 R8, R24, R4, R8 ;  /* 0x000000041808723c */ /* 0x004fde0000001808 */
[----:B------:R-:W-:-:S04]  /*e100*/  NOP ;  /* 0x0000000000007918 */ /* 0x000fc80000000000 */
[----:B------:R-:W-:Y:S04]  /*e110*/  STL.64 [R1+0x190], R8 ;  /* 0x0001900801007387 */ /* 0x000fe80000100a00 */
[----:B------:R1:W-:Y:S04]  /*e120*/  STL.64 [R1+0x198], R10 ;  /* 0x0001980a01007387 */ /* 0x0003e80000100a00 */
[----:B-1----:R-:W2:Y:S04]  /*e130*/  LDL.LU.64 R10, [R1+0xa00] ;  /* 0x000a0000010a7983 */ /* 0x002ea80000300a00 */
[----:B------:R-:W2:Y:S04]  /*e140*/  LDL.LU.64 R8, [R1+0x9f8] ;  /* 0x0009f80001087983 */ /* 0x000ea80000300a00 */
[----:B------:R-:W2:Y:S04]  /*e150*/  LDL.LU.64 R6, [R1+0x9f0] ;  /* 0x0009f00001067983 */ /* 0x000ea80000300a00 */
[----:B------:R-:W2:Y:S04]  /*e160*/  LDL.LU.64 R4, [R1+0x9e8] ;  /* 0x0009e80001047983 */ /* 0x000ea80000300a00 */
[----:B------:R-:W-:Y:S04]  /*e170*/  STL.64 [R1+0x9b8], R26 ;  /* 0x0009b81a01007387 */ /* 0x000fe80000100a00 */
[----:B------:R1:W-:Y:S02]  /*e180*/  STL.64 [R1+0x9b0], R24 ;  /* 0x0009b01801007387 */ /* 0x0003e40000100a00 */
[----:B-1----:R-:W-:-:S02]  /*e190*/  IMAD.MOV.U32 R24, RZ, RZ, R3 ;  /* 0x000000ffff187224 */ /* 0x002fc400078e0003 */
[----:B------:R-:W-:Y:S01]  /*e1a0*/  IMAD.MOV.U32 R25, RZ, RZ, R2 ;  /* 0x000000ffff197224 */ /* 0x000fe200078e0002 */
[----:B------:R-:W3:Y:S04]  /*e1b0*/  LDL.LU R3, [R1+0x9e4] ;  /* 0x0009e40001037983 */ /* 0x000ee80000300800 */
[----:B------:R-:W4:Y:S02]  /*e1c0*/  LDL.LU R2, [R1+0x9e0] ;  /* 0x0009e00001027983 */ /* 0x000f240000300800 */
[----:B--2---:R-:W-:-:S15]  /*e1d0*/  HMMA.16816.F32 R8, R4, R24, R8 ;  /* 0x000000180408723c */ /* 0x004fde0000001808 */
[----:B------:R-:W-:-:S04]  /*e1e0*/  NOP ;  /* 0x0000000000007918 */ /* 0x000fc80000000000 */
[----:B------:R-:W-:Y:S04]  /*e1f0*/  STL.64 [R1+0x1f0], R8 ;  /* 0x0001f00801007387 */ /* 0x000fe80000100a00 */
[----:B------:R1:W-:Y:S04]  /*e200*/  STL.64 [R1+0x1f8], R10 ;  /* 0x0001f80a01007387 */ /* 0x0003e80000100a00 */
[----:B-1----:R-:W2:Y:S04]  /*e210*/  LDL.LU.64 R10, [R1+0x9d8] ;  /* 0x0009d800010a7983 */ /* 0x002ea80000300a00 */
[----:B------:R-:W3:Y:S04]  /*e220*/  LDL.LU.64 R8, [R1+0x9d0] ;  /* 0x0009d00001087983 */ /* 0x000ee80000300a00 */
[----:B------:R-:W-:Y:S04]  /*e230*/  STL.64 [R1+0x9a8], R6 ;  /* 0x0009a80601007387 */ /* 0x000fe80000100a00 */
[----:B------:R1:W-:Y:S04]  /*e240*/  STL.64 [R1+0x9a0], R4 ;  /* 0x0009a00401007387 */ /* 0x0003e80000100a00 */
[----:B-1----:R-:W4:Y:S04]  /*e250*/  LDL.LU R4, [R1+0xb0] ;  /* 0x0000b00001047983 */ /* 0x002f280000300800 */
[----:B------:R-:W4:Y:S04]  /*e260*/  LDL.LU R5, [R1+0xb4] ;  /* 0x0000b40001057983 */ /* 0x000f280000300800 */
[----:B------:R-:W4:Y:S04]  /*e270*/  LDL.LU R6, [R1+0xb8] ;  /* 0x0000b80001067983 */ /* 0x000f280000300800 */
[----:B------:R-:W4:Y:S01]  /*e280*/  LDL.LU R7, [R1+0xbc] ;  /* 0x0000bc0001077983 */ /* 0x000f220000300800 */
[----:B------:R-:W-:-:S02]  /*e290*/  IMAD.MOV.U32 R0, RZ, RZ, R16 ;  /* 0x000000ffff007224 */ /* 0x000fc400078e0010 */
[----:B------:R-:W-:Y:S02]  /*e2a0*/  IMAD.MOV.U32 R28, RZ, RZ, R17 ;  /* 0x000000ffff1c7224 */ /* 0x000fe400078e0011 */
[----:B------:R-:W1:Y:S04]  /*e2b0*/  LDSM.16.M88.4 R16, [R29+UR5+0x8000] ;  /* 0x008000051d10783b */ /* 0x000e680008000200 */
[----:B0-----:R-:W-:Y:S04]  /*e2c0*/  STL.64 [R1+0x28], R22 ;  /* 0x0000281601007387 */ /* 0x001fe80000100a00 */
[----:B------:R0:W-:Y:S02]  /*e2d0*/  STL.64 [R1+0x968], R20 ;  /* 0x0009681401007387 */ /* 0x0001e40000100a00 */
[----:B0-----:R-:W-:-:S02]  /*e2e0*/  IMAD.MOV.U32 R20, RZ, RZ, R0 ;  /* 0x000000ffff147224 */ /* 0x001fc400078e0000 */
[----:B------:R-:W-:Y:S01]  /*e2f0*/  IMAD.MOV.U32 R21, RZ, RZ, R28 ;  /* 0x000000ffff157224 */ /* 0x000fe200078e001c */
[----:B------:R-:W4:Y:S04]  /*e300*/  LDL.LU R0, [R1+0x9cc] ;  /* 0x0009cc0001007983 */ /* 0x000f280000300800 */
[----:B------:R-:W4:Y:S04]  /*e310*/  LDL.LU R28, [R1+0x9c8] ;  /* 0x0009c800011c7983 */ /* 0x000f280000300800 */
[----:B------:R-:W-:Y:S04]  /*e320*/  STL.64 [R1+0x9c0], R20 ;  /* 0x0009c01401007387 */ /* 0x000fe80000100a00 */
[----:B--2---:R-:W-:Y:S04]  /*e330*/  STL.64 [R1+0x998], R10 ;  /* 0x0009980a01007387 */ /* 0x004fe80000100a00 */
[----:B---3--:R-:W-:Y:S01]  /*e340*/  STL.64 [R1+0x990], R8 ;  /* 0x0009900801007387 */ /* 0x008fe20000100a00 */
[----:B----4-:R-:W-:-:S15]  /*e350*/  HMMA.16816.F32 R4, R8, R24, R4 ;  /* 0x000000180804723c */ /* 0x010fde0000001804 */
[----:B------:R-:W-:-:S04]  /*e360*/  NOP ;  /* 0x0000000000007918 */ /* 0x000fc80000000000 */
[----:B------:R-:W-:Y:S04]  /*e370*/  STL.64 [R1+0x1d0], R4 ;  /* 0x0001d00401007387 */ /* 0x000fe80000100a00 */
[----:B------:R-:W-:Y:S04]  /*e380*/  STL.64 [R1+0x1d8], R6 ;  /* 0x0001d80601007387 */ /* 0x000fe80000100a00 */
[----:B-1----:R-:W-:Y:S04]  /*e390*/  STL.64 [R1+0x18], R18 ;  /* 0x0000181201007387 */ /* 0x002fe80000100a00 */
[----:B------:R0:W-:Y:S04]  /*e3a0*/  STL.64 [R1+0x930], R16 ;  /* 0x0009301001007387 */ /* 0x0001e80000100a00 */
[----:B0-----:R-:W2:Y:S04]  /*e3b0*/  LDL.LU R16, [R1+0x50] ;  /* 0x0000500001107983 */ /* 0x001ea80000300800 */
[----:B------:R-:W2:Y:S04]  /*e3c0*/  LDL.LU R17, [R1+0x54] ;  /* 0x0000540001117983 */ /* 0x000ea80000300800 */
[----:B------:R-:W3:Y:S04]  /*e3d0*/  LDL.LU R18, [R1+0x58] ;  /* 0x0000580001127983 */ /* 0x000ee80000300800 */
[----:B------:R-:W3:Y:S04]  /*e3e0*/  LDL.LU R19, [R1+0x5c] ;  /* 0x00005c0001137983 */ /* 0x000ee80000300800 */
[----:B------:R-:W4:Y:S04]  /*e3f0*/  LDL.LU R8, [R1+0x130] ;  /* 0x0001300001087983 */ /* 0x000f280000300800 */
        /* <DEDUP_REMOVED lines=11> */
[----:B---3--:R-:W-:Y:S04]  /*e4b0*/  STL.64 [R1+0x940], R18 ;  /* 0x0009401201007387 */ /* 0x008fe80000100a00 */
[----:B--2---:R0:W-:Y:S04]  /*e4c0*/  STL.64 [R1+0x938], R16 ;  /* 0x0009381001007387 */ /* 0x0041e80000100a00 */
[----:B0-----:R-:W2:Y:S04]  /*e4d0*/  LDL.LU R16, [R1+0xd0] ;  /* 0x0000d00001107983 */ /* 0x001ea80000300800 */
[----:B------:R-:W2:Y:S04]  /*e4e0*/  LDL.LU R17, [R1+0xd4] ;  /* 0x0000d40001117983 */ /* 0x000ea80000300800 */
[----:B------:R-:W3:Y:S04]  /*e4f0*/  LDL.LU R18, [R1+0xd8] ;  /* 0x0000d80001127983 */ /* 0x000ee80000300800 */
[----:B------:R-:W3:Y:S04]  /*e500*/  LDL.LU R19, [R1+0xdc] ;  /* 0x0000dc0001137983 */ /* 0x000ee80000300800 */
        /* <DEDUP_REMOVED lines=11> */
[----:B------:R-:W3:Y:S01]  /*e5c0*/  LDL.LU R19, [R1+0x2ec] ;  /* 0x0002ec0001137983 */ /* 0x000ee20000300800 */
[----:B----4-:R-:W-:Y:S03]  /*e5d0*/  HMMA.16816.F32 R24, R12, R24, R20 ;  /* 0x000000180c18723c */ /* 0x010fe60000001814 */
        /* <DEDUP_REMOVED lines=10> */
[----:B------:R-:W2:Y:S04]  /*e680*/  LDL.LU R18, [R1+0xa8] ;  /* 0x0000a80001127983 */ /* 0x000ea80000300800 */
[----:B------:R-:W2:Y:S04]  /*e690*/  LDL.LU R19, [R1+0xac] ;  /* 0x0000ac0001137983 */ /* 0x000ea80000300800 */
[----:B------:R-:W3:Y:S04]  /*e6a0*/  LDL.LU.64 R20, [R1+0x9c0] ;  /* 0x0009c00001147983 */ /* 0x000ee80000300a00 */
        /* <DEDUP_REMOVED lines=21> */
[----:B------:R-:W2:Y:S02]  /*e800*/  LDL.LU.64 R16, [R1+0x980] ;  /* 0x0009800001107983 */ /* 0x000ea40000300a00 */
[----:B--2---:R-:W-:Y:S02]  /*e810*/  HMMA.16816.F32 R20, R12, R20, R16 ;  /* 0x000000140c14723c */ /* 0x004fe40000001810 */
[----:B------:R-:W2:Y:S04]  /*e820*/  LDL.LU.64 R18, [R1+0x978] ;  /* 0x0009780001127983 */ /* 0x000ea80000300a00 */
[----:B------:R-:W2:-:S13]  /*e830*/  LDL.LU.64 R16, [R1+0x970] ;  /* 0x0009700001107983 */ /* 0x000e9a0000300a00 */
[----:B------:R0:W-:Y:S04]  /*e840*/  STL.64 [R1+0x160], R20 ;  /* 0x0001601401007387 */ /* 0x0001e80000100a00 */
[----:B------:R-:W-:Y:S04]  /*e850*/  STL.64 [R1+0x168], R22 ;  /* 0x0001681601007387 */ /* 0x000fe80000100a00 */
[----:B0-----:R-:W2:Y:S02]  /*e860*/  LDL.LU.64 R20, [R1+0x968] ;  /* 0x0009680001147983 */ /* 0x001ea40000300a00 */
[----:B--2---:R-:W-:-:S15]  /*e870*/  HMMA.16816.F32 R16, R24, R20, R16 ;  /* 0x000000141810723c */ /* 0x004fde0000001810 */
        /* <DEDUP_REMOVED lines=18> */
[----:B------:R-:W2:-:S15]  /*e9a0*/  LDL.LU.64 R16, [R1+0x930] ;  /* 0x0009300001107983 */ /* 0x000e9e0000300a00 */
[----:B------:R-:W-:Y:S02]  /*e9b0*/  NOP ;  /* 0x0000000000007918 */ /* 0x000fe40000000000 */
        /* <DEDUP_REMOVED lines=18> */
[----:B0-----:R-:W3:Y:S04]  /*eae0*/  LDL.LU R4, [R1+0x100] ;  /* 0x0001000001047983 */ /* 0x001ee80000300800 */
[----:B------:R-:W3:Y:S04]  /*eaf0*/  LDL.LU R5, [R1+0x104] ;  /* 0x0001040001057983 */ /* 0x000ee80000300800 */
[----:B------:R-:W3:Y:S04]  /*eb00*/  LDL.LU R6, [R1+0x108] ;  /* 0x0001080001067983 */ /* 0x000ee80000300800 */
[----:B------:R-:W3:Y:S04]  /*eb10*/  LDL.LU R7, [R1+0x10c] ;  /* 0x00010c0001077983 */ /* 0x000ee80000300800 */
[----:B------:R-:W-:Y:S04]  /*eb20*/  STL.64 [R1+0x8e0], R10 ;  /* 0x0008e00a01007387 */ /* 0x000fe80000100a00 */
[----:B------:R-:W-:Y:S01]  /*eb30*/  STL.64 [R1+0x8d8], R8 ;  /* 0x0008d80801007387 */ /* 0x000fe20000100a00 */
[----:B---3--:R-:W-:-:S15]  /*eb40*/  HMMA.16816.F32 R4, R8, R16, R4 ;  /* 0x000000100804723c */ /* 0x008fde0000001804 */
[----:B------:R-:W-:-:S04]  /*eb50*/  NOP ;  /* 0x0000000000007918 */ /* 0x000fc80000000000 */
[----:B------:R-:W-:Y:S04]  /*eb60*/  STL.64 [R1+0x130], R4 ;  /* 0x0001300401007387 */ /* 0x000fe80000100a00 */
[----:B------:R2:W-:Y:S02]  /*eb70*/  STL.64 [R1+0x138], R6 ;  /* 0x0001380601007387 */ /* 0x0005e40000100a00 */
[----:B--2---:R-:W-:Y:S02]  /*eb80*/  HMMA.16816.F32 R4, R12, R16, R20 ;  /* 0x000000100c04723c */ /* 0x004fe40000001814 */
[----:B------:R-:W-:Y:S04]  /*eb90*/  STL.64 [R1+0x8d0], R14 ;  /* 0x0008d00e01007387 */ /* 0x000fe80000100a00 */
[----:B------:R0:W-:Y:S04]  /*eba0*/  STL.64 [R1+0x8c8], R12 ;  /* 0x0008c80c01007387 */ /* 0x0001e80000100a00 */
[----:B------:R-:W1:Y:S09]  /*ebb0*/  LDSM.16.M88.4 R16, [R29+UR5+0xc000] ;  /* 0x00c000051d10783b */ /* 0x000e720008000200 */
[----:B------:R2:W-:Y:S04]  /*ebc0*/  STL.64 [R1+0x240], R4 ;  /* 0x0002400401007387 */ /* 0x0005e80000100a00 */
[----:B------:R3:W-:Y:S04]  /*ebd0*/  STL.64 [R1+0x248], R6 ;  /* 0x0002480601007387 */ /* 0x0007e80000100a00 */
        /* <DEDUP_REMOVED lines=8> */
[----:B--2---:R-:W2:Y:S04]  /*ec60*/  LDL.LU R4, [R1+0x320] ;  /* 0x0003200001047983 */ /* 0x004ea80000300800 */
[----:B------:R-:W2:Y:S04]  /*ec70*/  LDL.LU R5, [R1+0x324] ;  /* 0x0003240001057983 */ /* 0x000ea80000300800 */
[----:B---3--:R-:W2:Y:S04]  /*ec80*/  LDL.LU R6, [R1+0x328] ;  /* 0x0003280001067983 */ /* 0x008ea80000300800 */
[----:B------:R-:W2:Y:S04]  /*ec90*/  LDL.LU R7, [R1+0x32c] ;  /* 0x00032c0001077983 */ /* 0x000ea80000300800 */
[----:B------:R-:W3:Y:S04]  /*eca0*/  LDL.LU R8, [R1+0x2d0] ;  /* 0x0002d00001087983 */ /* 0x000ee80000300800 */
[----:B------:R-:W3:Y:S04]  /*ecb0*/  LDL.LU R9, [R1+0x2d4] ;  /* 0x0002d40001097983 */ /* 0x000ee80000300800 */
[----:B------:R-:W3:Y:S04]  /*ecc0*/  LDL.LU R10, [R1+0x2d8] ;  /* 0x0002d800010a7983 */ /* 0x000ee80000300800 */
[----:B------:R-:W3:Y:S04]  /*ecd0*/  LDL.LU R11, [R1+0x2dc] ;  /* 0x0002dc00010b7983 */ /* 0x000ee80000300800 */
[----:B----4-:R-:W-:Y:S04]  /*ece0*/  STL.64 [R1+0x878], R22 ;  /* 0x0008781601007387 */ /* 0x010fe80000100a00 */
[----:B------:R0:W-:Y:S04]  /*ecf0*/  STL.64 [R1+0x870], R20 ;  /* 0x0008701401007387 */ /* 0x0001e80000100a00 */
[----:B0-----:R-:W4:Y:S04]  /*ed00*/  LDL.LU R20, [R1+0x280] ;  /* 0x0002800001147983 */ /* 0x001f280000300800 */
[----:B------:R-:W4:Y:S04]  /*ed10*/  LDL.LU R21, [R1+0x284] ;  /* 0x0002840001157983 */ /* 0x000f280000300800 */
[----:B------:R-:W2:Y:S04]  /*ed20*/  LDL.LU R22, [R1+0x288] ;  /* 0x0002880001167983 */ /* 0x000ea80000300800 */
[----:B------:R-:W2:Y:S04]  /*ed30*/  LDL.LU R23, [R1+0x28c] ;  /* 0x00028c0001177983 */ /* 0x000ea80000300800 */
[----:B--2---:R-:W-:Y:S04]  /*ed40*/  STL.64 [R1+0x890], R22 ;  /* 0x0008901601007387 */ /* 0x004fe80000100a00 */
[----:B----4-:R0:W-:Y:S04]  /*ed50*/  STL.64 [R1+0x888], R20 ;  /* 0x0008881401007387 */ /* 0x0101e80000100a00 */
[----:B0-----:R-:W2:Y:S04]  /*ed60*/  LDL.LU R20, [R1+0x2f0] ;  /* 0x0002f00001147983 */ /* 0x001ea80000300800 */
[----:B------:R-:W2:Y:S04]  /*ed70*/  LDL.LU R21, [R1+0x2f4] ;  /* 0x0002f40001157983 */ /* 0x000ea80000300800 */
[----:B------:R-:W4:Y:S04]  /*ed80*/  LDL.LU R22, [R1+0x2f8] ;  /* 0x0002f80001167983 */ /* 0x000f280000300800 */
[----:B------:R-:W4:Y:S04]  /*ed90*/  LDL.LU R23, [R1+0x2fc] ;  /* 0x0002fc0001177983 */ /* 0x000f280000300800 */
[----:B----4-:R-:W-:Y:S04]  /*eda0*/  STL.64 [R1+0x8a0], R22 ;  /* 0x0008a01601007387 */ /* 0x010fe80000100a00 */
[----:B--2---:R0:W-:Y:S04]  /*edb0*/  STL.64 [R1+0x898], R20 ;  /* 0x0008981401007387 */ /* 0x0041e80000100a00 */
[----:B0-----:R-:W2:Y:S04]  /*edc0*/  LDL.LU R20, [R1+0x330] ;  /* 0x0003300001147983 */ /* 0x001ea80000300800 */
[----:B------:R-:W2:Y:S04]  /*edd0*/  LDL.LU R21, [R1+0x334] ;  /* 0x0003340001157983 */ /* 0x000ea80000300800 */
[----:B------:R-:W4:Y:S04]  /*ede0*/  LDL.LU R22, [R1+0x338] ;  /* 0x0003380001167983 */ /* 0x000f280000300800 */
[----:B------:R-:W4:Y:S04]  /*edf0*/  LDL.LU R23, [R1+0x33c] ;  /* 0x00033c0001177983 */ /* 0x000f280000300800 */
[----:B----4-:R-:W-:Y:S04]  /*ee00*/  STL.64 [R1+0x8b0], R22 ;  /* 0x0008b01601007387 */ /* 0x010fe80000100a00 */
[----:B--2---:R-:W-:Y:S04]  /*ee10*/  STL.64 [R1+0x8a8], R20 ;  /* 0x0008a81401007387 */ /* 0x004fe80000100a00 */
[----:B------:R-:W0:Y:S04]  /*ee20*/  LDSM.16.M88.4 R20, [R29+UR5+0xa000] ;  /* 0x00a000051d14783b */ /* 0x000e280008000200 */
[----:B-1----:R1:W-:Y:S04]  /*ee30*/  STL.64 [R1+0x8c0], R18 ;  /* 0x0008c01201007387 */ /* 0x0023e80000100a00 */
[----:B------:R2:W-:Y:S01]  /*ee40*/  STL.64 [R1+0x8b8], R16 ;  /* 0x0008b81001007387 */ /* 0x0005e20000100a00 */
[----:B-1----:R-:W-:-:S03]  /*ee50*/  IMAD.MOV.U32 R19, RZ, RZ, R28 ;  /* 0x000000ffff137224 */ /* 0x002fc600078e001c */
[----:B--2---:R-:W2:Y:S04]  /*ee60*/  LDL.LU R16, [R1+0xf0] ;  /* 0x0000f00001107983 */ /* 0x004ea80000300800 */
[----:B------:R-:W2:Y:S04]  /*ee70*/  LDL.LU R17, [R1+0xf4] ;  /* 0x0000f40001117983 */ /* 0x000ea80000300800 */
[----:B------:R-:W2:Y:S04]  /*ee80*/  LDL.LU R18, [R1+0xf8] ;  /* 0x0000f80001127983 */ /* 0x000ea80000300800 */
[----:B------:R-:W4:Y:S01]  /*ee90*/  LDL.LU R28, [R1+0x8f8] ;  /* 0x0008f800011c7983 */ /* 0x000f220000300800 */
[----:B0-----:R-:W-:Y:S03]  /*eea0*/  HMMA.16816.F32 R4, R24, R20, R4 ;  /* 0x000000141804723c */ /* 0x001fe60000001804 */
[----:B------:R-:W-:-:S15]  /*eeb0*/  STL.64 [R1+0x8], R22 ;  /* 0x0000081601007387 */ /* 0x000fde0000100a00 */
[----:B------:R-:W-:Y:S01]  /*eec0*/  NOP ;  /* 0x0000000000007918 */ /* 0x000fe20000000000 */
        /* <DEDUP_REMOVED lines=16> */
[----:B--2---:R-:W-:Y:S02]  /*efd0*/  HMMA.16816.F32 R20, R12, R20, R16 ;  /* 0x000000140c14723c */ /* 0x004fe40000001810 */
[----:B------:R-:W2:Y:S04]  /*efe0*/  LDL.LU.64 R18, [R1+0x8c0] ;  /* 0x0008c00001127983 */ /* 0x000ea80000300a00 */
[----:B------:R-:W3:-:S13]  /*eff0*/  LDL.LU.64 R16, [R1+0x8b8] ;  /* 0x0008b80001107983 */ /* 0x000eda0000300a00 */
        /* <DEDUP_REMOVED lines=15> */
[----:B------:R-:W3:Y:S04]  /*f0f0*/  LDL.LU.64 R20, [R1+0x888] ;  /* 0x0008880001147983 */ /* 0x000ee80000300a00 */
[----:B------:R4:W-:Y:S04]  /*f100*/  STL.64 [R1+0x848], R6 ;  /* 0x0008480601007387 */ /* 0x0009e80000100a00 */
[----:B------:R0:W-:Y:S01]  /*f110*/  STL.64 [R1+0x840], R4 ;  /* 0x0008400401007387 */ /* 0x0001e20000100a00 */
[----:B----4-:R-:W-:-:S03]  /*f120*/  IMAD.MOV.U32 R6, RZ, RZ, R28 ;  /* 0x000000ffff067224 */ /* 0x010fc600078e001c */
[----:B0-----:R-:W4:Y:S04]  /*f130*/  LDL.LU R4, [R1+0x2b0] ;  /* 0x0002b00001047983 */ /* 0x001f280000300800 */
[----:B------:R-:W4:Y:S04]  /*f140*/  LDL.LU R5, [R1+0x2b4] ;  /* 0x0002b40001057983 */ /* 0x000f280000300800 */
[----:B------:R-:W2:Y:S04]  /*f150*/  LDL.LU R28, [R1+0x880] ;  /* 0x00088000011c7983 */ /* 0x000ea80000300800 */
[----:B------:R-:W2:Y:S01]  /*f160*/  LDL.LU R7, [R1+0x2bc] ;  /* 0x0002bc0001077983 */ /* 0x000ea20000300800 */
[-C--:B---3--:R-:W-:Y:S03]  /*f170*/  HMMA.16816.F32 R20, R8, R16.reuse, R20 ;  /* 0x000000100814723c */ /* 0x088fe60000001814 */
[----:B--2---:R-:W-:Y:S04]  /*f180*/  STL.64 [R1+0x858], R6 ;  /* 0x0008580601007387 */ /* 0x004fe80000100a00 */
[----:B----4-:R0:W-:Y:S04]  /*f190*/  STL.64 [R1+0x850], R4 ;  /* 0x0008500401007387 */ /* 0x0101e80000100a00 */
[----:B0-----:R-:W2:Y:S04]  /*f1a0*/  LDL.LU R4, [R1+0x340] ;  /* 0x0003400001047983 */ /* 0x001ea80000300800 */
[----:B------:R-:W2:Y:S04]  /*f1b0*/  LDL.LU R5, [R1+0x344] ;  /* 0x0003440001057983 */ /* 0x000ea80000300800 */
[----:B------:R-:W2:Y:S04]  /*f1c0*/  LDL.LU R6, [R1+0x348] ;  /* 0x0003480001067983 */ /* 0x000ea80000300800 */
[----:B------:R-:W-:Y:S04]  /*f1d0*/  STL.64 [R1+0xf0], R20 ;  /* 0x0000f01401007387 */ /* 0x000fe80000100a00 */
[----:B------:R0:W-:Y:S04]  /*f1e0*/  STL.64 [R1+0xf8], R22 ;  /* 0x0000f81601007387 */ /* 0x0001e80000100a00 */
[----:B0-----:R-:W3:Y:S04]  /*f1f0*/  LDL.LU.64 R22, [R1+0x878] ;  /* 0x0008780001167983 */ /* 0x001ee80000300a00 */
[----:B------:R-:W3:Y:S01]  /*f200*/  LDL.LU.64 R20, [R1+0x870] ;  /* 0x0008700001147983 */ /* 0x000ee20000300a00 */
[----:B------:R-:W-:Y:S01]  /*f210*/  IMAD.MOV.U32 R7, RZ, RZ, R28 ;  /* 0x000000ffff077224 */ /* 0x000fe200078e001c */
[----:B---3--:R-:W-:-:S15]  /*f220*/  HMMA.16816.F32 R20, R12, R16, R20 ;  /* 0x000000100c14723c */ /* 0x008fde0000001814 */
[----:B------:R-:W-:-:S04]  /*f230*/  NOP ;  /* 0x0000000000007918 */ /* 0x000fc80000000000 */
[----:B------:R-:W-:Y:S01]  /*f240*/  STL [R1+0x254], R21 ;  /* 0x0002541501007387 */ /* 0x000fe20000100800 */
[----:B------:R-:W-:-:S03]  /*f250*/  IMAD.MOV.U32 R28, RZ, RZ, R20 ;  /* 0x000000ffff1c7224 */ /* 0x000fc600078e0014 */
[----:B------:R-:W-:Y:S04]  /*f260*/  STL.64 [R1+0x258], R22 ;  /* 0x0002581601007387 */ /* 0x000fe80000100a00 */
[----:B------:R-:W2:Y:S01]  /*f270*/  LDSM.16.M88.4 R20, [R29+UR5+0xe000] ;  /* 0x00e000051d14783b */ /* 0x000ea20008000200 */
[----:B------:R-:W-:-:S03]  /*f280*/  IMAD.MOV.U32 R17, RZ, RZ, R0 ;  /* 0x000000ffff117224 */ /* 0x000fc600078e0000 */
[----:B------:R0:W-:Y:S04]  /*f290*/  STL.64 [R1+0x838], R18 ;  /* 0x0008381201007387 */ /* 0x0001e80000100a00 */
[----:B------:R-:W3:Y:S04]  /*f2a0*/  LDL.LU R16, [R1+0x210] ;  /* 0x0002100001107983 */ /* 0x000ee80000300800 */
[----:B------:R-:W4:Y:S01]  /*f2b0*/  LDL.LU R0, [R1+0x86c] ;  /* 0x00086c0001007983 */ /* 0x000f220000300800 */
[----:B0-----:R-:W-:-:S03]  /*f2c0*/  IMAD.MOV.U32 R18, RZ, RZ, R2 ;  /* 0x000000ffff127224 */ /* 0x001fc600078e0002 */
[----:B------:R-:W3:Y:S01]  /*f2d0*/  LDL.LU R2, [R1+0x868] ;  /* 0x0008680001027983 */ /* 0x000ee20000300800 */
[----:B------:R-:W-:-:S03]  /*f2e0*/  IMAD.MOV.U32 R19, RZ, RZ, R3 ;  /* 0x000000ffff137224 */ /* 0x000fc600078e0003 */
[----:B------:R-:W3:Y:S04]  /*f2f0*/  LDL.LU R3, [R1+0x864] ;  /* 0x0008640001037983 */ /* 0x000ee80000300800 */
[----:B------:R0:W-:Y:S04]  /*f300*/  STL [R1+0x688], R28 ;  /* 0x0006881c01007387 */ /* 0x0001e80000100800 */
[----:B0-----:R-:W3:Y:S04]  /*f310*/  LDL R28, [R1+0x354] ;  /* 0x00035400011c7983 */ /* 0x001ee80000100800 */
[----:B------:R-:W4:Y:S01]  /*f320*/  LDL.LU R29, [R1+0x860] ;  /* 0x00086000011d7983 */ /* 0x000f220000300800 */
[----:B--2---:R-:W-:Y:S03]  /*f330*/  HMMA.16816.F32 R24, R24, R20, R4 ;  /* 0x000000141818723c */ /* 0x004fe60000001804 */
[----:B------:R-:W2:Y:S04]  /*f340*/  LDL.LU.64 R6, [R1+0x858] ;  /* 0x0008580001067983 */ /* 0x000ea80000300a00 */
[----:B------:R-:W2:-:S12]  /*f350*/  LDL.LU.64 R4, [R1+0x850] ;  /* 0x0008500001047983 */ /* 0x000e980000300a00 */
[----:B------:R-:W-:Y:S04]  /*f360*/  STL.64 [R1+0x50], R24 ;  /* 0x0000501801007387 */ /* 0x000fe80000100a00 */
[----:B------:R-:W-:Y:S04]  /*f370*/  STL.64 [R1+0x58], R26 ;  /* 0x0000581a01007387 */ /* 0x000fe80000100a00 */
[----:B---3--:R-:W0:Y:S01]  /*f380*/  LDSM.16.MT88.4 R24, [R28+UR5+0x13000] ;  /* 0x013000051c18783b */ /* 0x008e220008004200 */
[----:B--2---:R-:W-:Y:S03]  /*f390*/  HMMA.16816.F32 R8, R8, R20, R4 ;  /* 0x000000140808723c */ /* 0x004fe60000001804 */
[----:B------:R-:W2:Y:S04]  /*f3a0*/  LDL.LU.64 R6, [R1+0x848] ;  /* 0x0008480001067983 */ /* 0x000ea80000300a00 */
[----:B------:R-:W2:-:S12]  /*f3b0*/  LDL.LU.64 R4, [R1+0x840] ;  /* 0x0008400001047983 */ /* 0x000e980000300a00 */
[----:B------:R4:W-:Y:S04]  /*f3c0*/  STL.64 [R1+0xa0], R8 ;  /* 0x0000a00801007387 */ /* 0x0009e80000100a00 */
[----:B------:R1:W-:Y:S01]  /*f3d0*/  STL.64 [R1+0xa8], R10 ;  /* 0x0000a80a01007387 */ /* 0x0003e20000100a00 */
[----:B----4-:R-:W-:Y:S02]  /*f3e0*/  IMAD.MOV.U32 R8, RZ, RZ, R29 ;  /* 0x000000ffff087224 */ /* 0x010fe400078e001d */
[----:B------:R-:W-:Y:S02]  /*f3f0*/  IMAD.MOV.U32 R9, RZ, RZ, R3 ;  /* 0x000000ffff097224 */ /* 0x000fe400078e0003 */
[----:B-1----:R-:W-:Y:S02]  /*f400*/  IMAD.MOV.U32 R10, RZ, RZ, R2 ;  /* 0x000000ffff0a7224 */ /* 0x002fe400078e0002 */
[----:B------:R-:W-:-:S07]  /*f410*/  IMAD.MOV.U32 R11, RZ, RZ, R0 ;  /* 0x000000ffff0b7224 */ /* 0x000fce00078e0000 */
[----:B--2---:R-:W-:-:S15]  /*f420*/  HMMA.16816.F32 R4, R4, R20, R8 ;  /* 0x000000140404723c */ /* 0x004fde0000001808 */
[----:B------:R-:W-:-:S04]  /*f430*/  NOP ;  /* 0x0000000000007918 */ /* 0x000fc80000000000 */
[----:B------:R-:W-:Y:S01]  /*f440*/  STL.64 [R1+0x70], R4 ;  /* 0x0000700401007387 */ /* 0x000fe20000100a00 */
[----:B------:R-:W-:-:S03]  /*f450*/  IMAD.MOV.U32 R28, RZ, RZ, R7 ;  /* 0x000000ffff1c7224 */ /* 0x000fc600078e0007 */
[----:B------:R1:W-:Y:S04]  /*f460*/  STL [R1+0x78], R6 ;  /* 0x0000780601007387 */ /* 0x0003e80000100800 */
[----:B------:R-:W0:Y:S04]  /*f470*/  LDL.LU R8, [R1+0x200] ;  /* 0x0002000001087983 */ /* 0x000e280000300800 */
[----:B------:R-:W0:Y:S01]  /*f480*/  LDL.LU R9, [R1+0x204] ;  /* 0x0002040001097983 */ /* 0x000e220000300800 */
[----:B-1----:R-:W-:Y:S03]  /*f490*/  HMMA.16816.F32 R4, R12, R20, R16 ;  /* 0x000000140c04723c */ /* 0x002fe60000001810 */
[----:B------:R-:W0:Y:S04]  /*f4a0*/  LDL.LU R10, [R1+0x208] ;  /* 0x00020800010a7983 */ /* 0x000e280000300800 */
[----:B------:R-:W0:Y:S04]  /*f4b0*/  LDL.LU R11, [R1+0x20c] ;  /* 0x00020c00010b7983 */ /* 0x000e280000300800 */
[----:B------:R-:W0:Y:S04]  /*f4c0*/  LDL.64 R18, [R1+0x68] ;  /* 0x0000680001127983 */ /* 0x000e280000100a00 */
[----:B------:R-:W-:Y:S04]  /*f4d0*/  STL.64 [R1+0x830], R22 ;  /* 0x0008301601007387 */ /* 0x000fe80000100a00 */
[----:B------:R-:W2:Y:S01]  /*f4e0*/  LDL.LU R12, [R1+0x190] ;  /* 0x00019000010c7983 */ /* 0x000ea20000300800 */
[----:B------:R-:W-:-:S03]  /*f4f0*/  IMAD.MOV.U32 R2, RZ, RZ, R7 ;  /* 0x000000ffff027224 */ /* 0x000fc600078e0007 */
[----:B------:R-:W2:Y:S04]  /*f500*/  LDL.LU R13, [R1+0x194] ;  /* 0x00019400010d7983 */ /* 0x000ea80000300800 */
[----:B------:R-:W2:Y:S04]  /*f510*/  LDL.LU R14, [R1+0x198] ;  /* 0x00019800010e7983 */ /* 0x000ea80000300800 */
[----:B------:R-:W2:Y:S04]  /*f520*/  LDL.LU R15, [R1+0x19c] ;  /* 0x00019c00010f7983 */ /* 0x000ea80000300800 */
[----:B------:R-:W3:Y:S01]  /*f530*/  LDL R7, [R1+0x354] ;  /* 0x0003540001077983 */ /* 0x000ee20000100800 */
[----:B------:R-:W-:-:S02]  /*f540*/  IMAD.MOV.U32 R29, RZ, RZ, R4 ;  /* 0x000000ffff1d7224 */ /* 0x000fc400078e0004 */
[----:B------:R-:W-:Y:S02]  /*f550*/  IMAD.MOV.U32 R3, RZ, RZ, R5 ;  /* 0x000000ffff037224 */ /* 0x000fe400078e0005 */
[----:B------:R-:W-:Y:S01]  /*f560*/  IMAD.MOV.U32 R0, RZ, RZ, R6 ;  /* 0x000000ffff007224 */ /* 0x000fe200078e0006 */
[----:B---3--:R1:W-:Y:S04]  /*f570*/  STL [R1+0x7b0], R7 ;  /* 0x0007b00701007387 */ /* 0x0083e80000100800 */
[----:B------:R-:W3:Y:S04]  /*f580*/  LDL.LU R4, [R1+0x80] ;  /* 0x0000800001047983 */ /* 0x000ee80000300800 */
[----:B------:R-:W3:Y:S04]  /*f590*/  LDL.LU R5, [R1+0x84] ;  /* 0x0000840001057983 */ /* 0x000ee80000300800 */
[----:B------:R-:W4:Y:S04]  /*f5a0*/  LDL.LU R6, [R1+0x88] ;  /* 0x0000880001067983 */ /* 0x000f280000300800 */
[----:B-1----:R-:W4:Y:S04]  /*f5b0*/  LDL.LU R7, [R1+0x8c] ;  /* 0x00008c0001077983 */ /* 0x002f280000300800 */
[----:B----4-:R1:W-:Y:S04]  /*f5c0*/  STL.64 [R1+0x7c0], R6 ;  /* 0x0007c00601007387 */ /* 0x0103e80000100a00 */
[----:B---3--:R-:W-:Y:S04]  /*f5d0*/  STL.64 [R1+0x7b8], R4 ;  /* 0x0007b80401007387 */ /* 0x008fe80000100a00 */
[----:B-1----:R-:W3:Y:S04]  /*f5e0*/  LDL R6, [R1+0x8] ;  /* 0x0000080001067983 */ /* 0x002ee80000100800 */
[----:B------:R-:W3:Y:S04]  /*f5f0*/  LDL R7, [R1+0xc] ;  /* 0x00000c0001077983 */ /* 0x000ee80000100800 */
[----:B---3--:R1:W-:Y:S04]  /*f600*/  STL.64 [R1+0x7d8], R6 ;  /* 0x0007d80601007387 */ /* 0x0083e80000100a00 */
[----:B-1----:R-:W3:Y:S04]  /*f610*/  LDL.64 R6, [R1+0x18] ;  /* 0x0000180001067983 */ /* 0x002ee80000100a00 */
[----:B---3--:R1:W-:Y:S04]  /*f620*/  STL.64 [R1+0x7f0], R6 ;  /* 0x0007f00601007387 */ /* 0x0083e80000100a00 */
[----:B-1----:R-:W3:Y:S04]  /*f630*/  LDL.64 R6, [R1+0x28] ;  /* 0x0000280001067983 */ /* 0x002ee80000100a00 */
[----:B---3--:R1:W-:Y:S04]  /*f640*/  STL.64 [R1+0x808], R6 ;  /* 0x0008080601007387 */ /* 0x0083e80000100a00 */
[----:B------:R-:W3:Y:S04]  /*f650*/  LDL.LU R4, [R1+0x150] ;  /* 0x0001500001047983 */ /* 0x000ee80000300800 */
[----:B------:R-:W3:Y:S04]  /*f660*/  LDL.LU R5, [R1+0x154] ;  /* 0x0001540001057983 */ /* 0x000ee80000300800 */
[----:B-1----:R-:W4:Y:S04]  /*f670*/  LDL.LU R6, [R1+0x158] ;  /* 0x0001580001067983 */ /* 0x002f280000300800 */
[----:B------:R-:W4:Y:S01]  /*f680*/  LDL.LU R7, [R1+0x15c] ;  /* 0x00015c0001077983 */ /* 0x000f220000300800 */
[----:B0-----:R-:W-:Y:S01]  /*f690*/  HMMA.16816.F32 R20, R24, R18, R8 ;  /* 0x000000121814723c */ /* 0x001fe20000001808 */
[----:B------:R-:W-:-:S02]  /*f6a0*/  IMAD.MOV.U32 R10, RZ, RZ, R18 ;  /* 0x000000ffff0a7224 */ /* 0x000fc400078e0012 */
[----:B------:R-:W-:Y:S01]  /*f6b0*/  IMAD.MOV.U32 R9, RZ, RZ, R19 ;  /* 0x000000ffff097224 */ /* 0x000fe200078e0013 */
[----:B----4-:R0:W-:Y:S04]  /*f6c0*/  STL.64 [R1+0x828], R6 ;  /* 0x0008280601007387 */ /* 0x0101e80000100a00 */
[----:B---3--:R-:W-:Y:S04]  /*f6d0*/  STL.64 [R1+0x820], R4 ;  /* 0x0008200401007387 */ /* 0x008fe80000100a00 */
[----:B0-----:R-:W2:Y:S04]  /*f6e0*/  LDL.64 R6, [R1+0x48] ;  /* 0x0000480001067983 */ /* 0x001ea80000100a00 */
[----:B------:R-:W-:Y:S04]  /*f6f0*/  STL [R1+0x6a8], R2 ;  /* 0x0006a80201007387 */ /* 0x000fe80000100800 */
[----:B------:R-:W-:Y:S04]  /*f700*/  STL [R1+0x6a4], R0 ;  /* 0x0006a40001007387 */ /* 0x000fe80000100800 */
[----:B------:R-:W-:Y:S04]  /*f710*/  STL [R1+0x6a0], R3 ;  /* 0x0006a00301007387 */ /* 0x000fe80000100800 */
[----:B------:R-:W-:Y:S04]  /*f720*/  STL [R1+0x68c], R29 ;  /* 0x00068c1d01007387 */ /* 0x000fe80000100800 */
[----:B------:R-:W3:Y:S01]  /*f730*/  LDL.LU.64 R18, [R1+0x838] ;  /* 0x0008380001127983 */ /* 0x000ee20000300a00 */
[----:B------:R-:W-:-:S03]  /*f740*/  IMAD.MOV.U32 R16, RZ, RZ, R22 ;  /* 0x000000ffff107224 */ /* 0x000fc600078e0016 */
[----:B------:R0:W-:Y:S04]  /*f750*/  STL.64 [R1+0x270], R20 ;  /* 0x0002701401007387 */ /* 0x0001e80000100a00 */
[----:B------:R1:W-:Y:S01]  /*f760*/  STL.64 [R1+0x278], R22 ;  /* 0x0002781601007387 */ /* 0x0003e20000100a00 */
[----:B0-----:R-:W-:-:S03]  /*f770*/  IMAD.MOV.U32 R20, RZ, RZ, R21 ;  /* 0x000000ffff147224 */ /* 0x001fc600078e0015 */
[----:B-1----:R-:W4:Y:S01]  /*f780*/  LDL.LU.64 R22, [R1+0x830] ;  /* 0x0008300001167983 */ /* 0x002f220000300a00 */
[----:B--2---:R-:W-:Y:S01]  /*f790*/  HMMA.16816.F32 R12, R24, R6, R12 ;  /* 0x00000006180c723c */ /* 0x004fe2000000180c */
[----:B------:R-:W-:Y:S02]  /*f7a0*/  IMAD.MOV.U32 R11, RZ, RZ, R7 ;  /* 0x000000ffff0b7224 */ /* 0x000fe400078e0007 */
[----:B---3--:R0:W-:Y:S04]  /*f7b0*/  STL.64 [R1+0x818], R18 ;  /* 0x0008181201007387 */ /* 0x0081e80000100a00 */
[----:B------:R-:W-:Y:S04]  /*f7c0*/  STL [R1+0x810], R16 ;  /* 0x0008101001007387 */ /* 0x000fe80000100800 */
[----:B0-----:R-:W2:Y:S04]  /*f7d0*/  LDL.64 R18, [R1+0x38] ;  /* 0x0000380001127983 */ /* 0x001ea80000100a00 */
[----:B------:R-:W-:Y:S04]  /*f7e0*/  STL [R1+0x6ac], R20 ;  /* 0x0006ac1401007387 */ /* 0x000fe80000100800 */
[----:B------:R0:W-:Y:S04]  /*f7f0*/  STL.64 [R1+0x2c0], R12 ;  /* 0x0002c00c01007387 */ /* 0x0001e80000100a00 */
[----:B------:R-:W-:Y:S01]  /*f800*/  STL.64 [R1+0x2c8], R14 ;  /* 0x0002c80e01007387 */ /* 0x000fe20000100a00 */
[----:B0-----:R-:W-:-:S03]  /*f810*/  IMAD.MOV.U32 R12, RZ, RZ, R6 ;  /* 0x000000ffff0c7224 */ /* 0x001fc600078e0006 */
[----:B------:R-:W3:Y:S04]  /*f820*/  LDL.LU.64 R6, [R1+0x828] ;  /* 0x0008280001067983 */ /* 0x000ee80000300a00 */
[----:B------:R-:W3:Y:S04]  /*f830*/  LDL.LU.64 R4, [R1+0x820] ;  /* 0x0008200001047983 */ /* 0x000ee80000300a00 */
[----:B------:R-:W-:Y:S04]  /*f840*/  STL.64 [R1+0x800], R10 ;  /* 0x0008000a01007387 */ /* 0x000fe80000100a00 */
[----:B------:R0:W-:Y:S04]  /*f850*/  STL [R1+0x7f8], R9 ;  /* 0x0007f80901007387 */ /* 0x0001e80000100800 */
[----:B------:R-:W4:Y:S04]  /*f860*/  LDL.LU R8, [R1+0xc0] ;  /* 0x0000c00001087983 */ /* 0x000f280000300800 */
[----:B0-----:R-:W4:Y:S04]  /*f870*/  LDL.LU R9, [R1+0xc4] ;  /* 0x0000c40001097983 */ /* 0x001f280000300800 */
[----:B------:R-:W4:Y:S04]  /*f880*/  LDL.LU R10, [R1+0xc8] ;  /* 0x0000c800010a7983 */ /* 0x000f280000300800 */
[----:B------:R-:W4:Y:S01]  /*f890*/  LDL.LU R11, [R1+0xcc] ;  /* 0x0000cc00010b7983 */ /* 0x000f220000300800 */
[----:B--2---:R-:W-:-:S02]  /*f8a0*/  IMAD.MOV.U32 R14, RZ, RZ, R18 ;  /* 0x000000ffff0e7224 */ /* 0x004fc400078e0012 */
[----:B------:R-:W-:Y:S01]  /*f8b0*/  IMAD.MOV.U32 R13, RZ, RZ, R19 ;  /* 0x000000ffff0d7224 */ /* 0x000fe200078e0013 */
[----:B---3--:R-:W-:Y:S01]  /*f8c0*/  HMMA.16816.F32 R4, R24, R18, R4 ;  /* 0x000000121804723c */ /* 0x008fe20000001804 */
[----:B------:R-:W2:Y:S04]  /*f8d0*/  LDL.LU.64 R18, [R1+0x818] ;  /* 0x0008180001127983 */ /* 0x000ea80000300a00 */
[----:B------:R-:W3:-:S14]  /*f8e0*/  LDL.LU R16, [R1+0x810] ;  /* 0x0008100001107983 */ /* 0x000edc0000300800 */
[----:B------:R-:W-:Y:S01]  /*f8f0*/  STL.64 [R1+0x2e0], R4 ;  /* 0x0002e00401007387 */ /* 0x000fe20000100a00 */
[----:B------:R-:W-:-:S03]  /*f900*/  IMAD.MOV.U32 R17, RZ, RZ, R6 ;  /* 0x000000ffff117224 */ /* 0x000fc600078e0006 */
[----:B------:R0:W-:Y:S04]  /*f910*/  STL.64 [R1+0x2e8], R6 ;  /* 0x0002e80601007387 */ /* 0x0001e80000100a00 */
[----:B0-----:R-:W4:Y:S04]  /*f920*/  LDL.LU.64 R6, [R1+0x808] ;  /* 0x0008080001067983 */ /* 0x001f280000300a00 */
[----:B--2---:R-:W-:Y:S04]  /*f930*/  STL.64 [R1+0x7e8], R18 ;  /* 0x0007e81201007387 */ /* 0x004fe80000100a00 */
[----:B---3--:R0:W-:Y:S04]  /*f940*/  STL.64 [R1+0x7e0], R16 ;  /* 0x0007e01001007387 */ /* 0x0081e80000100a00 */
[----:B0-----:R-:W2:Y:S04]  /*f950*/  LDL.LU R16, [R1+0xb0] ;  /* 0x0000b00001107983 */ /* 0x001ea80000300800 */
[----:B------:R-:W2:Y:S04]  /*f960*/  LDL.LU R17, [R1+0xb4] ;  /* 0x0000b40001117983 */ /* 0x000ea80000300800 */
[----:B------:R-:W2:Y:S04]  /*f970*/  LDL.LU R18, [R1+0xb8] ;  /* 0x0000b80001127983 */ /* 0x000ea80000300800 */
[----:B------:R-:W2:Y:S01]  /*f980*/  LDL.LU R19, [R1+0xbc] ;  /* 0x0000bc0001137983 */ /* 0x000ea20000300800 */
[----:B----4-:R-:W-:Y:S03]  /*f990*/  HMMA.16816.F32 R8, R24, R6, R8 ;  /* 0x000000061808723c */ /* 0x010fe60000001808 */
[----:B------:R-:W-:Y:S04]  /*f9a0*/  STL [R1+0x7d0], R14 ;  /* 0x0007d00e01007387 */ /* 0x000fe80000100800 */
[----:B------:R0:W-:Y:S01]  /*f9b0*/  STL.64 [R1+0x7c8], R12 ;  /* 0x0007c80c01007387 */ /* 0x0001e20000100a00 */
[----:B------:R-:W-:-:S03]  /*f9c0*/  IMAD.MOV.U32 R3, RZ, RZ, R7 ;  /* 0x000000ffff037224 */ /* 0x000fc600078e0007 */
[----:B0-----:R-:W3:Y:S04]  /*f9d0*/  LDL.LU R12, [R1+0x90] ;  /* 0x00009000010c7983 */ /* 0x001ee80000300800 */
[----:B------:R-:W3:Y:S04]  /*f9e0*/  LDL.LU R13, [R1+0x94] ;  /* 0x00009400010d7983 */ /* 0x000ee80000300800 */
[----:B------:R-:W3:Y:S04]  /*f9f0*/  LDL.LU R14, [R1+0x98] ;  /* 0x00009800010e7983 */ /* 0x000ee80000300800 */
[----:B------:R-:W3:Y:S04]  /*fa00*/  LDL.LU R15, [R1+0x9c] ;  /* 0x00009c00010f7983 */ /* 0x000ee80000300800 */
[----:B------:R0:W-:Y:S04]  /*fa10*/  STL.64 [R1+0x300], R8 ;  /* 0x0003000801007387 */ /* 0x0001e80000100a00 */
[----:B------:R1:W-:Y:S01]  /*fa20*/  STL.64 [R1+0x308], R10 ;  /* 0x0003080a01007387 */ /* 0x0003e20000100a00 */
[----:B0-----:R-:W-:-:S03]  /*fa30*/  IMAD.MOV.U32 R8, RZ, RZ, R6 ;  /* 0x000000ffff087224 */ /* 0x001fc600078e0006 */
[----:B-1----:R-:W4:Y:S04]  /*fa40*/  LDL.LU.64 R10, [R1+0x800] ;  /* 0x00080000010a7983 */ /* 0x002f280000300a00 */
[----:B------:R-:W2:Y:S04]  /*fa50*/  LDL.LU R9, [R1+0x7f8] ;  /* 0x0007f80001097983 */ /* 0x000ea80000300800 */
[----:B------:R-:W2:Y:S02]  /*fa60*/  LDL.LU.64 R6, [R1+0x7f0] ;  /* 0x0007f00001067983 */ /* 0x000ea40000300a00 */
[----:B--2---:R-:W-:Y:S01]  /*fa70*/  HMMA.16816.F32 R16, R24, R6, R16 ;  /* 0x000000061810723c */ /* 0x004fe20000001810 */
[----:B------:R-:W-:-:S02]  /*fa80*/  IMAD.MOV.U32 R2, RZ, RZ, R6 ;  /* 0x000000ffff027224 */ /* 0x000fc400078e0006 */
[----:B------:R-:W-:-:S15]  /*fa90*/  IMAD.MOV.U32 R0, RZ, RZ, R7 ;  /* 0x000000ffff007224 */ /* 0x000fde00078e0007 */
[----:B------:R-:W-:Y:S01]  /*faa0*/  NOP ;  /* 0x0000000000007918 */ /* 0x000fe20000000000 */
[----:B------:R-:W-:Y:S04]  /*fab0*/  STL.64 [R1+0x310], R16 ;  /* 0x0003101001007387 */ /* 0x000fe80000100a00 */
[----:B------:R0:W-:Y:S04]  /*fac0*/  STL.64 [R1+0x318], R18 ;  /* 0x0003181201007387 */ /* 0x0001e80000100a00 */
[----:B0-----:R-:W2:Y:S04]  /*fad0*/  LDL.LU.64 R18, [R1+0x7e8] ;  /* 0x0007e80001127983 */ /* 0x001ea80000300a00 */
[----:B------:R-:W2:Y:S04]  /*fae0*/  LDL.LU.64 R16, [R1+0x7e0] ;  /* 0x0007e00001107983 */ /* 0x000ea80000300a00 */
[----:B------:R-:W3:Y:S01]  /*faf0*/  LDL.LU.64 R6, [R1+0x7d8] ;  /* 0x0007d80001067983 */ /* 0x000ee20000300a00 */
[----:B------:R-:W-:-:S02]  /*fb00*/  IMAD.MOV.U32 R21, RZ, RZ, R5 ;  /* 0x000000ffff157224 */ /* 0x000fc400078e0005 */
[----:B---3--:R-:W-:Y:S01]  /*fb10*/  HMMA.16816.F32 R4, R24, R6, R12 ;  /* 0x000000061804723c */ /* 0x008fe2000000180c */
[----:B------:R-:W3:Y:S04]  /*fb20*/  LDL.LU R14, [R1+0x7d0] ;  /* 0x0007d000010e7983 */ /* 0x000ee80000300800 */
[----:B------:R-:W2:-:S14]  /*fb30*/  LDL.LU.64 R12, [R1+0x7c8] ;  /* 0x0007c800010c7983 */ /* 0x000e9c0000300a00 */
        /* <DEDUP_REMOVED lines=8> */
[----:B0-----:R-:W2:Y:S04]  /*fbc0*/  LDL.LU R7, [R1+0x7b0] ;  /* 0x0007b00001077983 */ /* 0x001ea80000300800 */
[----:B------:R-:W-:Y:S04]  /*fbd0*/  STL.64 [R1+0x760], R18 ;  /* 0x0007601201007387 */ /* 0x000fe80000100a00 */
[----:B------:R0:W-:Y:S04]  /*fbe0*/  STL.64 [R1+0x758], R16 ;  /* 0x0007581001007387 */ /* 0x0001e80000100a00 */
[----:B0-----:R-:W3:Y:S04]  /*fbf0*/  LDL.LU R16, [R1+0x50] ;  /* 0x0000500001107983 */ /* 0x001ee80000300800 */
[----:B------:R-:W3:Y:S04]  /*fc00*/  LDL.LU R17, [R1+0x54] ;  /* 0x0000540001117983 */ /* 0x000ee80000300800 */
[----:B------:R-:W3:Y:S04]  /*fc10*/  LDL.LU R18, [R1+0x58] ;  /* 0x0000580001127983 */ /* 0x000ee80000300800 */
[----:B------:R-:W3:Y:S04]  /*fc20*/  LDL.LU R19, [R1+0x5c] ;  /* 0x00005c0001137983 */ /* 0x000ee80000300800 */
[----:B------:R0:W-:Y:S04]  /*fc30*/  STL.64 [R1+0x750], R22 ;  /* 0x0007501601007387 */ /* 0x0001e80000100a00 */
[----:B------:R-:W-:Y:S04]  /*fc40*/  STL [R1+0x748], R21 ;  /* 0x0007481501007387 */ /* 0x000fe80000100800 */
[----:B--2---:R-:W-:Y:S01]  /*fc50*/  LDSM.16.MT88.4 R4, [R7+UR5+0x13080] ;  /* 0x013080050704783b */ /* 0x004fe20008004200 */
[----:B---3--:R-:W-:Y:S01]  /*fc60*/  HMMA.16816.F32 R16, R24, R22, R16 ;  /* 0x000000161810723c */ /* 0x008fe20000001810 */
[----:B0-----:R-:W-:-:S02]  /*fc70*/  IMAD.MOV.U32 R22, RZ, RZ, R14 ;  /* 0x000000ffff167224 */ /* 0x001fc400078e000e */
[----:B------:R-:W-:-:S15]  /*fc80*/  IMAD.MOV.U32 R23, RZ, RZ, R13 ;  /* 0x000000ffff177224 */ /* 0x000fde00078e000d */
[----:B------:R-:W-:Y:S01]  /*fc90*/  NOP ;  /* 0x0000000000007918 */ /* 0x000fe20000000000 */
[----:B------:R-:W-:Y:S04]  /*fca0*/  STL.64 [R1+0x340], R16 ;  /* 0x0003401001007387 */ /* 0x000fe80000100a00 */
[----:B------:R-:W-:Y:S04]  /*fcb0*/  STL.64 [R1+0x348], R18 ;  /* 0x0003481201007387 */ /* 0x000fe80000100a00 */
[----:B------:R-:W2:Y:S04]  /*fcc0*/  LDL R15, [R1+0x35c] ;  /* 0x00035c00010f7983 */ /* 0x000ea80000100800 */
[----:B------:R0:W-:Y:S02]  /*fcd0*/  STL.64 [R1+0x790], R22 ;  /* 0x0007901601007387 */ /* 0x0001e40000100a00 */
[----:B0-----:R-:W-:-:S02]  /*fce0*/  IMAD.MOV.U32 R22, RZ, RZ, R12 ;  /* 0x000000ffff167224 */ /* 0x001fc400078e000c */
[----:B----4-:R-:W-:-:S05]  /*fcf0*/  IMAD.MOV.U32 R23, RZ, RZ, R11 ;  /* 0x000000ffff177224 */ /* 0x010fca00078e000b */
[----:B------:R0:W-:Y:S04]  /*fd00*/  STL.64 [R1+0x7a8], R22 ;  /* 0x0007a81601007387 */ /* 0x0001e80000100a00 */
[----:B------:R-:W3:Y:S04]  /*fd10*/  LDL.LU R16, [R1+0x120] ;  /* 0x0001200001107983 */ /* 0x000ee80000300800 */
[----:B------:R-:W3:Y:S04]  /*fd20*/  LDL.LU R17, [R1+0x124] ;  /* 0x0001240001117983 */ /* 0x000ee80000300800 */
[----:B------:R-:W4:Y:S04]  /*fd30*/  LDL.LU R18, [R1+0x128] ;  /* 0x0001280001127983 */ /* 0x000f280000300800 */
[----:B------:R-:W4:Y:S04]  /*fd40*/  LDL.LU R19, [R1+0x12c] ;  /* 0x00012c0001137983 */ /* 0x000f280000300800 */
[----:B------:R-:W2:Y:S04]  /*fd50*/  LDL.LU R20, [R1+0x230] ;  /* 0x0002300001147983 */ /* 0x000ea80000300800 */
[----:B------:R-:W2:Y:S04]  /*fd60*/  LDL.LU R21, [R1+0x234] ;  /* 0x0002340001157983 */ /* 0x000ea80000300800 */
[----:B0-----:R-:W2:Y:S04]  /*fd70*/  LDL.LU R22, [R1+0x238] ;  /* 0x0002380001167983 */ /* 0x001ea80000300800 */
[----:B------:R-:W2:Y:S01]  /*fd80*/  LDL.LU R23, [R1+0x23c] ;  /* 0x00023c0001177983 */ /* 0x000ea20000300800 */
[----:B------:R-:W-:-:S02]  /*fd90*/  IMAD.MOV.U32 R26, RZ, RZ, R10 ;  /* 0x000000ffff1a7224 */ /* 0x000fc400078e000a */
[----:B------:R-:W-:Y:S01]  /*fda0*/  IMAD.MOV.U32 R27, RZ, RZ, R9 ;  /* 0x000000ffff1b7224 */ /* 0x000fe200078e0009 */
[----:B----4-:R0:W-:Y:S04]  /*fdb0*/  STL.64 [R1+0x770], R18 ;  /* 0x0007701201007387 */ /* 0x0101e80000100a00 */
[----:B---3--:R1:W-:Y:S01]  /*fdc0*/  STL.64 [R1+0x768], R16 ;  /* 0x0007681001007387 */ /* 0x0083e20000100a00 */
[----:B0-----:R-:W-:Y:S02]  /*fdd0*/  IMAD.MOV.U32 R18, RZ, RZ, R8 ;  /* 0x000000ffff127224 */ /* 0x001fe400078e0008 */
[----:B------:R-:W-:Y:S01]  /*fde0*/  IMAD.MOV.U32 R19, RZ, RZ, R3 ;  /* 0x000000ffff137224 */ /* 0x000fe200078e0003 */
[----:B--2---:R-:W0:Y:S04]  /*fdf0*/  LDSM.16.MT88.4 R8, [R15+UR5+0x13000] ;  /* 0x013000050f08783b */ /* 0x004e280008004200 */
[----:B------:R2:W-:Y:S04]  /*fe00*/  STL.64 [R1+0x788], R18 ;  /* 0x0007881201007387 */ /* 0x0005e80000100a00 */
[----:B-1----:R-:W3:Y:S04]  /*fe10*/  LDL.LU R16, [R1+0x1c0] ;  /* 0x0001c00001107983 */ /* 0x002ee80000300800 */
[----:B------:R-:W3:Y:S04]  /*fe20*/  LDL.LU R17, [R1+0x1c4] ;  /* 0x0001c40001117983 */ /* 0x000ee80000300800 */
[----:B--2---:R-:W2:Y:S04]  /*fe30*/  LDL.LU R18, [R1+0x1c8] ;  /* 0x0001c80001127983 */ /* 0x004ea80000300800 */
[----:B------:R-:W2:Y:S04]  /*fe40*/  LDL.LU R19, [R1+0x1cc] ;  /* 0x0001cc0001137983 */ /* 0x000ea80000300800 */
[----:B------:R-:W1:Y:S04]  /*fe50*/  LDSM.16.MT88.4 R12, [R15+UR5+0x13080] ;  /* 0x013080050f0c783b */ /* 0x000e680008004200 */
[----:B--2---:R-:W-:Y:S04]  /*fe60*/  STL.64 [R1+0x7a0], R18 ;  /* 0x0007a01201007387 */ /* 0x004fe80000100a00 */
[----:B---3--:R2:W-:Y:S04]  /*fe70*/  STL.64 [R1+0x798], R16 ;  /* 0x0007981001007387 */ /* 0x0085e80000100a00 */
[----:B--2---:R-:W2:Y:S04]  /*fe80*/  LDL.LU R16, [R1+0x1f0] ;  /* 0x0001f00001107983 */ /* 0x004ea80000300800 */
[----:B------:R-:W2:Y:S04]  /*fe90*/  LDL.LU R17, [R1+0x1f4] ;  /* 0x0001f40001117983 */ /* 0x000ea80000300800 */
[----:B------:R-:W2:Y:S04]  /*fea0*/  LDL.LU R18, [R1+0x1f8] ;  /* 0x0001f80001127983 */ /* 0x000ea80000300800 */
[----:B------:R-:W2:Y:S04]  /*feb0*/  LDL.LU R19, [R1+0x1fc] ;  /* 0x0001fc0001137983 */ /* 0x000ea80000300800 */
[----:B0-----:R-:W-:Y:S04]  /*fec0*/  STL.64 [R1+0x740], R10 ;  /* 0x0007400a01007387 */ /* 0x001fe80000100a00 */
[----:B------:R0:W-:Y:S04]  /*fed0*/  STL.64 [R1+0x738], R8 ;  /* 0x0007380801007387 */ /* 0x0001e80000100a00 */
[----:B0-----:R-:W3:Y:S04]  /*fee0*/  LDL.LU R8, [R1+0xe0] ;  /* 0x0000e00001087983 */ /* 0x001ee80000300800 */
[----:B------:R-:W3:Y:S04]  /*fef0*/  LDL.LU R9, [R1+0xe4] ;  /* 0x0000e40001097983 */ /* 0x000ee80000300800 */
[----:B------:R-:W4:Y:S04]  /*ff00*/  LDL.LU R10, [R1+0xe8] ;  /* 0x0000e800010a7983 */ /* 0x000f280000300800 */
[----:B------:R-:W4:Y:S01]  /*ff10*/  LDL.LU R11, [R1+0xec] ;  /* 0x0000ec00010b7983 */ /* 0x000f220000300800 */
[C---:B------:R-:W-:Y:S03]  /*ff20*/  HMMA.16816.F32 R24, R4.reuse, R26, R20 ;  /* 0x0000001a0418723c */ /* 0x040fe60000001814 */
[----:B----4-:R-:W-:Y:S04]  /*ff30*/  STL.64 [R1+0x780], R10 ;  /* 0x0007800a01007387 */ /* 0x010fe80000100a00 */
[----:B---3--:R0:W-:Y:S04]  /*ff40*/  STL.64 [R1+0x778], R8 ;  /* 0x0007780801007387 */ /* 0x0081e80000100a00 */
[----:B0-----:R-:W3:Y:S04]  /*ff50*/  LDL.LU R8, [R1+0x170] ;  /* 0x0001700001087983 */ /* 0x001ee80000300800 */
[----:B------:R-:W3:Y:S04]  /*ff60*/  LDL.LU R9, [R1+0x174] ;  /* 0x0001740001097983 */ /* 0x000ee80000300800 */
[----:B------:R-:W3:Y:S04]  /*ff70*/  LDL.LU R10, [R1+0x178] ;  /* 0x00017800010a7983 */ /* 0x000ee80000300800 */
[----:B------:R-:W3:Y:S04]  /*ff80*/  LDL.LU R11, [R1+0x17c] ;  /* 0x00017c00010b7983 */ /* 0x000ee80000300800 */
[----:B-1----:R-:W-:Y:S04]  /*ff90*/  STL.64 [R1+0x698], R14 ;  /* 0x0006980e01007387 */ /* 0x002fe80000100a00 */
[----:B------:R-:W-:Y:S04]  /*ffa0*/  STL.64 [R1+0x690], R12 ;  /* 0x0006900c01007387 */ /* 0x000fe80000100a00 */
[----:B------:R-:W2:Y:S04]  /*ffb0*/  LDL.LU.64 R22, [R1+0x7a8] ;  /* 0x0007a80001167983 */ /* 0x000ea80000300a00 */
[----:B------:R-:W-:Y:S04]  /*ffc0*/  STL.64 [R1+0x150], R24 ;  /* 0x0001501801007387 */ /* 0x000fe80000100a00 */
[----:B------:R-:W-:Y:S01]  /*ffd0*/  STL.64 [R1+0x158], R26 ;  /* 0x0001581a01007387 */ /* 0x000fe20000100a00 */
        /* <DEDUP_REMOVED lines=9> */
[----:B------:R-:W3:-:S15]  /*10070*/  LDL.LU.64 R18, [R1+0x788] ;  /* 0x0007880001127983 */ /* 0x000ede0000300a00 */
[----:B------:R-:W-:-:S03]  /*10080*/  NOP ;  /* 0x0000000000007918 */ /* 0x000fc60000000000 */
[----:B------:R0:W-:Y:S01]  /*10090*/  STL.64 [R1+0x200], R20 ;  /* 0x0002001401007387 */ /* 0x0001e20000100a00 */
[----:B------:R-:W-:-:S03]  /*100a0*/  IMAD.MOV.U32 R27, RZ, RZ, R20 ;  /* 0x000000ffff1b7224 */ /* 0x000fc600078e0014 */
[----:B------:R1:W-:Y:S04]  /*100b0*/  STL.64 [R1+0x208], R22 ;  /* 0x0002081601007387 */ /* 0x0003e80000100a00 */
[----:B0-----:R-:W2:Y:S04]  /*100c0*/  LDL.LU R20, [R1+0xd0] ;  /* 0x0000d00001147983 */ /* 0x001ea80000300800 */
[----:B------:R-:W2:Y:S04]  /*100d0*/  LDL.LU R21, [R1+0xd4] ;  /* 0x0000d40001157983 */ /* 0x000ea80000300800 */
[----:B-1----:R-:W2:Y:S04]  /*100e0*/  LDL.LU R22, [R1+0xd8] ;  /* 0x0000d80001167983 */ /* 0x002ea80000300800 */
[----:B------:R-:W2:Y:S04]  /*100f0*/  LDL.LU R23, [R1+0xdc] ;  /* 0x0000dc0001177983 */ /* 0x000ea80000300800 */
[----:B------:R-:W-:Y:S04]  /*10100*/  STL.64 [R1+0x6b8], R26 ;  /* 0x0006b81a01007387 */ /* 0x000fe80000100a00 */
[----:B------:R0:W-:Y:S04]  /*10110*/  STL [R1+0x6b0], R25 ;  /* 0x0006b01901007387 */ /* 0x0001e80000100800 */
[----:B------:R-:W4:Y:S04]  /*10120*/  LDL.LU R24, [R1+0xf0] ;  /* 0x0000f00001187983 */ /* 0x000f280000300800 */
[----:B0-----:R-:W4:Y:S04]  /*10130*/  LDL.LU R25, [R1+0xf4] ;  /* 0x0000f40001197983 */ /* 0x001f280000300800 */
[----:B------:R-:W2:Y:S04]  /*10140*/  LDL.LU R26, [R1+0xf8] ;  /* 0x0000f800011a7983 */ /* 0x000ea80000300800 */
[----:B------:R-:W2:Y:S01]  /*10150*/  LDL.LU R27, [R1+0xfc] ;  /* 0x0000fc00011b7983 */ /* 0x000ea20000300800 */
[----:B---3--:R-:W-:Y:S03]  /*10160*/  HMMA.16816.F32 R16, R4, R18, R8 ;  /* 0x000000120410723c */ /* 0x008fe60000001808 */
[----:B--2---:R0:W-:Y:S04]  /*10170*/  STL.64 [R1+0x6c8], R26 ;  /* 0x0006c81a01007387 */ /* 0x0041e80000100a00 */
[----:B----4-:R-:W-:Y:S04]  /*10180*/  STL.64 [R1+0x6c0], R24 ;  /* 0x0006c01801007387 */ /* 0x010fe80000100a00 */
[----:B0-----:R-:W2:Y:S04]  /*10190*/  LDL.LU.64 R26, [R1+0x8] ;  /* 0x00000800011a7983 */ /* 0x001ea80000300a00 */
[----:B------:R-:W2:Y:S04]  /*101a0*/  LDL.LU.64 R10, [R1+0x780] ;  /* 0x00078000010a7983 */ /* 0x000ea80000300a00 */
[----:B------:R-:W2:Y:S04]  /*101b0*/  LDL.LU.64 R8, [R1+0x778] ;  /* 0x0007780001087983 */ /* 0x000ea80000300a00 */
[----:B------:R-:W-:Y:S04]  /*101c0*/  STL.64 [R1+0x230], R16 ;  /* 0x0002301001007387 */ /* 0x000fe80000100a00 */
[----:B------:R0:W-:Y:S04]  /*101d0*/  STL.64 [R1+0x238], R18 ;  /* 0x0002381201007387 */ /* 0x0001e80000100a00 */
[----:B0-----:R-:W3:Y:S04]  /*101e0*/  LDL.LU.64 R18, [R1+0x770] ;  /* 0x0007700001127983 */ /* 0x001ee80000300a00 */
[----:B------:R-:W3:Y:S01]  /*101f0*/  LDL.LU.64 R16, [R1+0x768] ;  /* 0x0007680001107983 */ /* 0x000ee20000300a00 */
[----:B------:R-:W-:-:S02]  /*10200*/  IMAD.MOV.U32 R14, RZ, RZ, R2 ;  /* 0x000000ffff0e7224 */ /* 0x000fc400078e0002 */
[----:B------:R-:W-:Y:S01]  /*10210*/  IMAD.MOV.U32 R15, RZ, RZ, R0 ;  /* 0x000000ffff0f7224 */ /* 0x000fe200078e0000 */
[C---:B--2---:R-:W-:Y:S08]  /*10220*/  HMMA.16816.F32 R8, R4.reuse, R26, R8 ;  /* 0x0000001a0408723c */ /* 0x044ff00000001808 */
[----:B---3--:R-:W-:Y:S01]  /*10230*/  HMMA.16816.F32 R12, R4, R14, R16 ;  /* 0x0000000e040c723c */ /* 0x008fe20000001810 */
[----:B------:R-:W2:Y:S04]  /*10240*/  LDL.LU.64 R18, [R1+0x760] ;  /* 0x0007600001127983 */ /* 0x000ea80000300a00 */
[----:B------:R-:W3:-:S14]  /*10250*/  LDL.LU.64 R16, [R1+0x758] ;  /* 0x0007580001107983 */ /* 0x000edc0000300a00 */
[----:B------:R0:W-:Y:S04]  /*10260*/  STL.64 [R1+0x280], R12 ;  /* 0x0002800c01007387 */ /* 0x0001e80000100a00 */
[----:B------:R1:W-:Y:S04]  /*10270*/  STL.64 [R1+0x288], R14 ;  /* 0x0002880e01007387 */ /* 0x0003e80000100a00 */
[----:B0-----:R-:W4:Y:S04]  /*10280*/  LDL.LU R12, [R1+0x220] ;  /* 0x00022000010c7983 */ /* 0x001f280000300800 */
[----:B------:R0:W-:Y:S04]  /*10290*/  STL.64 [R1+0x2a0], R8 ;  /* 0x0002a00801007387 */ /* 0x0001e80000100a00 */
[----:B------:R0:W-:Y:S04]  /*102a0*/  STL.64 [R1+0x2a8], R10 ;  /* 0x0002a80a01007387 */ /* 0x0001e80000100a00 */
[----:B------:R-:W4:Y:S04]  /*102b0*/  LDL.LU R13, [R1+0x224] ;  /* 0x00022400010d7983 */ /* 0x000f280000300800 */
[----:B-1----:R-:W4:Y:S04]  /*102c0*/  LDL.LU R14, [R1+0x228] ;  /* 0x00022800010e7983 */ /* 0x002f280000300800 */
[----:B------:R-:W4:Y:S04]  /*102d0*/  LDL.LU R15, [R1+0x22c] ;  /* 0x00022c00010f7983 */ /* 0x000f280000300800 */
[----:B0-----:R-:W2:Y:S04]  /*102e0*/  LDL.LU R8, [R1+0x70] ;  /* 0x0000700001087983 */ /* 0x001ea80000300800 */
[----:B------:R-:W2:Y:S04]  /*102f0*/  LDL.LU R9, [R1+0x74] ;  /* 0x0000740001097983 */ /* 0x000ea80000300800 */
[----:B------:R-:W2:Y:S04]  /*10300*/  LDL.LU R10, [R1+0x78] ;  /* 0x00007800010a7983 */ /* 0x000ea80000300800 */
[----:B------:R0:W-:Y:S04]  /*10310*/  STL.64 [R1+0x6d0], R26 ;  /* 0x0006d01a01007387 */ /* 0x0001e80000100a00 */
[----:B0-----:R-:W2:Y:S04]  /*10320*/  LDL.LU.64 R26, [R1+0x18] ;  /* 0x00001800011a7983 */ /* 0x001ea80000300a00 */
[----:B--2---:R0:W-:Y:S04]  /*10330*/  STL.64 [R1+0x6e8], R26 ;  /* 0x0006e81a01007387 */ /* 0x0041e80000100a00 */
[----:B0-----:R-:W2:Y:S04]  /*10340*/  LDL.LU.64 R26, [R1+0x28] ;  /* 0x00002800011a7983 */ /* 0x001ea80000300a00 */
[----:B--2---:R0:W-:Y:S04]  /*10350*/  STL.64 [R1+0x700], R26 ;  /* 0x0007001a01007387 */ /* 0x0041e80000100a00 */
[----:B0-----:R-:W2:Y:S01]  /*10360*/  LDL.LU.64 R26, [R1+0x38] ;  /* 0x00003800011a7983 */ /* 0x001ea20000300a00 */
[----:B------:R-:W-:Y:S03]  /*10370*/  HMMA.16816.F32 R20, R4, R18, R20 ;  /* 0x000000120414723c */ /* 0x000fe60000001814 */
[----:B--2---:R0:W-:Y:S04]  /*10380*/  STL.64 [R1+0x718], R26 ;  /* 0x0007181a01007387 */ /* 0x0041e80000100a00 */
[----:B0-----:R-:W2:Y:S04]  /*10390*/  LDL.LU.64 R26, [R1+0x48] ;  /* 0x00004800011a7983 */ /* 0x001ea80000300a00 */
[----:B--2---:R0:W-:Y:S04]  /*103a0*/  STL.64 [R1+0x730], R26 ;  /* 0x0007301a01007387 */ /* 0x0041e80000100a00 */
[----:B0-----:R-:W4:Y:S04]  /*103b0*/  LDL.LU.64 R26, [R1+0x68] ;  /* 0x00006800011a7983 */ /* 0x001f280000300a00 */
[----:B------:R-:W-:Y:S04]  /*103c0*/  STL.64 [R1+0x2d0], R20 ;  /* 0x0002d01401007387 */ /* 0x000fe80000100a00 */
[----:B------:R0:W-:Y:S04]  /*103d0*/  STL.64 [R1+0x2d8], R22 ;  /* 0x0002d81601007387 */ /* 0x0001e80000100a00 */
[----:B0-----:R-:W2:Y:S04]  /*103e0*/  LDL.LU.64 R22, [R1+0x750] ;  /* 0x0007500001167983 */ /* 0x001ea80000300a00 */
[----:B------:R-:W2:Y:S04]  /*103f0*/  LDL.LU R21, [R1+0x748] ;  /* 0x0007480001157983 */ /* 0x000ea80000300800 */
[----:B------:R-:W-:Y:S04]  /*10400*/  STL.64 [R1+0x6e0], R18 ;  /* 0x0006e01201007387 */ /* 0x000fe80000100a00 */
[----:B---3--:R0:W-:Y:S04]  /*10410*/  STL.64 [R1+0x6d8], R16 ;  /* 0x0006d81001007387 */ /* 0x0081e80000100a00 */
[----:B0-----:R-:W3:Y:S04]  /*10420*/  LDL.LU R16, [R1+0x130] ;  /* 0x0001300001107983 */ /* 0x001ee80000300800 */
[----:B------:R-:W3:Y:S04]  /*10430*/  LDL.LU R17, [R1+0x134] ;  /* 0x0001340001117983 */ /* 0x000ee80000300800 */
[----:B------:R-:W2:Y:S04]  /*10440*/  LDL.LU R18, [R1+0x138] ;  /* 0x0001380001127983 */ /* 0x000ea80000300800 */
[----:B------:R-:W2:Y:S04]  /*10450*/  LDL.LU R19, [R1+0x13c] ;  /* 0x00013c0001137983 */ /* 0x000ea80000300800 */
[----:B--2---:R-:W-:Y:S04]  /*10460*/  STL.64 [R1+0x6f8], R18 ;  /* 0x0006f81201007387 */ /* 0x004fe80000100a00 */
[----:B---3--:R0:W-:Y:S04]  /*10470*/  STL.64 [R1+0x6f0], R16 ;  /* 0x0006f01001007387 */ /* 0x0081e80000100a00 */
        /* <DEDUP_REMOVED lines=10> */
[----:B------:R-:W-:-:S07]  /*10520*/  IMAD.MOV.U32 R11, RZ, RZ, R28 ;  /* 0x000000ffff0b7224 */ /* 0x000fce00078e001c */
[----:B------:R-:W-:Y:S01]  /*10530*/  HMMA.16816.F32 R4, R4, R22, R8 ;  /* 0x000000160404723c */ /* 0x000fe20000001808 */
[----:B---3--:R-:W-:Y:S04]  /*10540*/  STL.64 [R1+0x728], R18 ;  /* 0x0007281201007387 */ /* 0x008fe80000100a00 */
[----:B--2---:R0:W-:Y:S04]  /*10550*/  STL.64 [R1+0x720], R16 ;  /* 0x0007201001007387 */ /* 0x0041e80000100a00 */
[----:B0-----:R-:W2:Y:S04]  /*10560*/  LDL.LU R16, [R1+0x1d0] ;  /* 0x0001d00001107983 */ /* 0x001ea80000300800 */
[----:B------:R-:W2:Y:S04]  /*10570*/  LDL.LU R17, [R1+0x1d4] ;  /* 0x0001d40001117983 */ /* 0x000ea80000300800 */
[----:B------:R-:W2:Y:S04]  /*10580*/  LDL.LU R18, [R1+0x1d8] ;  /* 0x0001d80001127983 */ /* 0x000ea80000300800 */
[----:B------:R-:W2:Y:S04]  /*10590*/  LDL.LU R19, [R1+0x1dc] ;  /* 0x0001dc0001137983 */ /* 0x000ea80000300800 */
[----:B------:R-:W4:Y:S04]  /*105a0*/  LDL.LU.64 R10, [R1+0x740] ;  /* 0x00074000010a7983 */ /* 0x000f280000300a00 */
[----:B------:R-:W4:Y:S04]  /*105b0*/  LDL.LU.64 R8, [R1+0x738] ;  /* 0x0007380001087983 */ /* 0x000f280000300a00 */
[----:B------:R0:W-:Y:S04]  /*105c0*/  STL.64 [R1+0x2f0], R4 ;  /* 0x0002f00401007387 */ /* 0x0001e80000100a00 */
[----:B------:R1:W-:Y:S04]  /*105d0*/  STL.64 [R1+0x2f8], R6 ;  /* 0x0002f80601007387 */ /* 0x0003e80000100a00 */
[----:B0-----:R-:W3:Y:S04]  /*105e0*/  LDL.LU R4, [R1+0x100] ;  /* 0x0001000001047983 */ /* 0x001ee80000300800 */
[----:B------:R-:W3:Y:S04]  /*105f0*/  LDL.LU R5, [R1+0x104] ;  /* 0x0001040001057983 */ /* 0x000ee80000300800 */
[----:B-1----:R-:W3:Y:S04]  /*10600*/  LDL.LU R6, [R1+0x108] ;  /* 0x0001080001067983 */ /* 0x002ee80000300800 */
[----:B------:R-:W3:Y:S01]  /*10610*/  LDL.LU R7, [R1+0x10c] ;  /* 0x00010c0001077983 */ /* 0x000ee20000300800 */
[----:B----4-:R-:W-:-:S15]  /*10620*/  HMMA.16816.F32 R12, R8, R26, R12 ;  /* 0x0000001a080c723c */ /* 0x010fde000000180c */
[----:B------:R-:W-:-:S04]  /*10630*/  NOP ;  /* 0x0000000000007918 */ /* 0x000fc80000000000 */
[----:B------:R0:W-:Y:S04]  /*10640*/  STL.64 [R1+0xc0], R12 ;  /* 0x0000c00c01007387 */ /* 0x0001e80000100a00 */
[----:B------:R-:W-:Y:S01]  /*10650*/  STL.64 [R1+0xc8], R14 ;  /* 0x0000c80e01007387 */ /* 0x000fe20000100a00 */
[----:B0-----:R-:W-:Y:S02]  /*10660*/  IMAD.MOV.U32 R13, RZ, RZ, R26 ;  /* 0x000000ffff0d7224 */ /* 0x001fe400078e001a */
[----:B------:R-:W-:Y:S02]  /*10670*/  IMAD.MOV.U32 R12, RZ, RZ, R27 ;  /* 0x000000ffff0c7224 */ /* 0x000fe400078e001b */
        /* <DEDUP_REMOVED lines=35> */
[----:B------:R-:W4:Y:S04]  /*108b0*/  LDL.LU.64 R16, [R1+0x6d8] ;  /* 0x0006d80001107983 */ /* 0x000f280000300a00 */
[----:B------:R-:W3:Y:S02]  /*108c0*/  LDL.LU.64 R26, [R1+0x6d0] ;  /* 0x0006d000011a7983 */ /* 0x000ee40000300a00 */
[----:B---3--:R-:W-:-:S15]  /*108d0*/  HMMA.16816.F32 R4, R8, R26, R4 ;  /* 0x0000001a0804723c */ /* 0x008fde0000001804 */
[----:B------:R-:W-:-:S04]  /*108e0*/  NOP ;  /* 0x0000000000007918 */ /* 0x000fc80000000000 */
[----:B------:R0:W-:Y:S04]  /*108f0*/  STL.64 [R1+0x220], R4 ;  /* 0x0002200401007387 */ /* 0x0001e80000100a00 */
[----:B------:R-:W-:Y:S01]  /*10900*/  STL.64 [R1+0x228], R6 ;  /* 0x0002280601007387 */ /* 0x000fe20000100a00 */
[----:B0-----:R-:W-:Y:S02]  /*10910*/  IMAD.MOV.U32 R5, RZ, RZ, R27 ;  /* 0x000000ffff057224 */ /* 0x001fe400078e001b */
[----:B------:R-:W-:Y:S02]  /*10920*/  IMAD.MOV.U32 R4, RZ, RZ, R26 ;  /* 0x000000ffff047224 */ /* 0x000fe400078e001a */
[----:B------:R-:W2:Y:S04]  /*10930*/  LDL.LU.64 R26, [R1+0x6c8] ;  /* 0x0006c800011a7983 */ /* 0x000ea80000300a00 */
[----:B------:R-:W2:Y:S02]  /*10940*/  LDL.LU.64 R24, [R1+0x6c0] ;  /* 0x0006c00001187983 */ /* 0x000ea40000300a00 */
[----:B--2---:R-:W-:-:S15]  /*10950*/  HMMA.16816.F32 R24, R8, R18, R24 ;  /* 0x000000120818723c */ /* 0x004fde0000001818 */
[----:B------:R-:W-:-:S04]  /*10960*/  NOP ;  /* 0x0000000000007918 */ /* 0x000fc80000000000 */
[----:B------:R0:W-:Y:S04]  /*10970*/  STL.64 [R1+0x290], R24 ;  /* 0x0002901801007387 */ /* 0x0001e80000100a00 */
[----:B------:R1:W-:Y:S01]  /*10980*/  STL.64 [R1+0x298], R26 ;  /* 0x0002981a01007387 */ /* 0x0003e20000100a00 */
[----:B0-----:R-:W-:-:S03]  /*10990*/  IMAD.MOV.U32 R24, RZ, RZ, R27 ;  /* 0x000000ffff187224 */ /* 0x001fc600078e001b */
[----:B-1----:R-:W2:Y:S04]  /*109a0*/  LDL.LU.64 R26, [R1+0x6b8] ;  /* 0x0006b800011a7983 */ /* 0x002ea80000300a00 */
[----:B------:R-:W3:Y:S04]  /*109b0*/  LDL.LU R25, [R1+0x6b0] ;  /* 0x0006b00001197983 */ /* 0x000ee80000300800 */
[----:B------:R0:W-:Y:S02]  /*109c0*/  STL.64 [R1+0x608], R18 ;  /* 0x0006081201007387 */ /* 0x0001e40000100a00 */
[----:B0-----:R-:W-:-:S02]  /*109d0*/  IMAD.MOV.U32 R18, RZ, RZ, R4 ;  /* 0x000000ffff127224 */ /* 0x001fc400078e0004 */
[----:B------:R-:W-:Y:S01]  /*109e0*/  IMAD.MOV.U32 R19, RZ, RZ, R5 ;  /* 0x000000ffff137224 */ /* 0x000fe200078e0005 */
[----:B------:R-:W2:Y:S04]  /*109f0*/  LDL.LU R4, [R1+0x53c] ;  /* 0x00053c0001047983 */ /* 0x000ea80000300800 */
[----:B------:R-:W2:Y:S04]  /*10a00*/  LDL.LU R5, [R1+0x558] ;  /* 0x0005580001057983 */ /* 0x000ea80000300800 */
[----:B------:R-:W2:Y:S04]  /*10a10*/  LDL.LU R6, [R1+0x544] ;  /* 0x0005440001067983 */ /* 0x000ea80000300800 */
[----:B------:R-:W2:Y:S04]  /*10a20*/  LDL.LU R7, [R1+0x564] ;  /* 0x0005640001077983 */ /* 0x000ea80000300800 */
[----:B--2---:R0:W-:Y:S04]  /*10a30*/  STL.64 [R1+0x640], R6 ;  /* 0x0006400601007387 */ /* 0x0041e80000100a00 */
[----:B------:R-:W-:Y:S01]  /*10a40*/  STL.64 [R1+0x638], R4 ;  /* 0x0006380401007387 */ /* 0x000fe20000100a00 */
[----:B0-----:R-:W-:-:S02]  /*10a50*/  IMAD.MOV.U32 R6, RZ, RZ, R20 ;  /* 0x000000ffff067224 */ /* 0x001fc400078e0014 */
[----:B------:R-:W-:Y:S01]  /*10a60*/  IMAD.MOV.U32 R7, RZ, RZ, R2 ;  /* 0x000000ffff077224 */ /* 0x000fe200078e0002 */
[----:B------:R-:W2:Y:S04]  /*10a70*/  LDL.LU R20, [R1+0x6ac] ;  /* 0x0006ac0001147983 */ /* 0x000ea80000300800 */
[----:B------:R-:W2:Y:S04]  /*10a80*/  LDL.LU R2, [R1+0x6a8] ;  /* 0x0006a80001027983 */ /* 0x000ea80000300800 */
[----:B------:R0:W-:Y:S02]  /*10a90*/  STL.64 [R1+0x658], R6 ;  /* 0x0006580601007387 */ /* 0x0001e40000100a00 */
[----:B0-----:R-:W-:-:S02]  /*10aa0*/  IMAD.MOV.U32 R6, RZ, RZ, R0 ;  /* 0x000000ffff067224 */ /* 0x001fc400078e0000 */
[----:B------:R-:W-:Y:S01]  /*10ab0*/  IMAD.MOV.U32 R7, RZ, RZ, R3 ;  /* 0x000000ffff077224 */ /* 0x000fe200078e0003 */
[----:B------:R-:W2:Y:S04]  /*10ac0*/  LDL.LU R0, [R1+0x6a4] ;  /* 0x0006a40001007983 */ /* 0x000ea80000300800 */
[----:B------:R-:W2:Y:S04]  /*10ad0*/  LDL.LU R3, [R1+0x6a0] ;  /* 0x0006a00001037983 */ /* 0x000ea80000300800 */
[----:B------:R0:W-:Y:S04]  /*10ae0*/  STL.64 [R1+0x670], R6 ;  /* 0x0006700601007387 */ /* 0x0001e80000100a00 */
[----:B----4-:R1:W-:Y:S01]  /*10af0*/  STL.64 [R1+0x600], R16 ;  /* 0x0006001001007387 */ /* 0x0103e20000100a00 */
[----:B0-----:R-:W-:-:S02]  /*10b00*/  IMAD.MOV.U32 R7, RZ, RZ, R12 ;  /* 0x000000ffff077224 */ /* 0x001fc400078e000c */
[----:B------:R-:W-:Y:S01]  /*10b10*/  IMAD.MOV.U32 R6, RZ, RZ, R13 ;  /* 0x000000ffff067224 */ /* 0x000fe200078e000d */
[----:B------:R-:W4:Y:S01]  /*10b20*/  LDL.LU R12, [R1+0xa0] ;  /* 0x0000a000010c7983 */ /* 0x000f220000300800 */
[----:B-1----:R-:W-:Y:S02]  /*10b30*/  IMAD.MOV.U32 R16, RZ, RZ, R15 ;  /* 0x000000ffff107224 */ /* 0x002fe400078e000f */
[----:B------:R-:W-:Y:S01]  /*10b40*/  IMAD.MOV.U32 R17, RZ, RZ, R14 ;  /* 0x000000ffff117224 */ /* 0x000fe200078e000e */
[----:B------:R-:W4:Y:S04]  /*10b50*/  LDL.LU R13, [R1+0xa4] ;  /* 0x0000a400010d7983 */ /* 0x000f280000300800 */
[----:B------:R-:W4:Y:S04]  /*10b60*/  LDL.LU R14, [R1+0xa8] ;  /* 0x0000a800010e7983 */ /* 0x000f280000300800 */
[----:B------:R-:W4:Y:S04]  /*10b70*/  LDL.LU R15, [R1+0xac] ;  /* 0x0000ac00010f7983 */ /* 0x000f280000300800 */
[----:B------:R-:W-:Y:S04]  /*10b80*/  STL.64 [R1+0x630], R18 ;  /* 0x0006301201007387 */ /* 0x000fe80000100a00 */
[----:B------:R0:W-:Y:S04]  /*10b90*/  STL.64 [R1+0x628], R16 ;  /* 0x0006281001007387 */ /* 0x0001e80000100a00 */
[----:B0-----:R-:W2:Y:S04]  /*10ba0*/  LDL.LU R16, [R1+0x110] ;  /* 0x0001100001107983 */ /* 0x001ea80000300800 */
        /* <DEDUP_REMOVED lines=14> */
[----:B------:R-:W2:Y:S01]  /*10c90*/  LDL.LU R19, [R1+0x1bc] ;  /* 0x0001bc0001137983 */ /* 0x000ea20000300800 */
[----:B----4-:R-:W-:Y:S03]  /*10ca0*/  HMMA.16816.F32 R8, R8, R22, R12 ;  /* 0x000000160808723c */ /* 0x010fe6000000180c */
[----:B--2---:R-:W-:Y:S04]  /*10cb0*/  STL.64 [R1+0x680], R18 ;  /* 0x0006801201007387 */ /* 0x004fe80000100a00 */
[----:B------:R0:W-:Y:S04]  /*10cc0*/  STL.64 [R1+0x678], R16 ;  /* 0x0006781001007387 */ /* 0x0001e80000100a00 */
[----:B0-----:R-:W2:Y:S04]  /*10cd0*/  LDL.LU R16, [R1+0x1e0] ;  /* 0x0001e00001107983 */ /* 0x001ea80000300800 */
[----:B------:R-:W2:Y:S04]  /*10ce0*/  LDL.LU R17, [R1+0x1e4] ;  /* 0x0001e40001117983 */ /* 0x000ea80000300800 */
[----:B------:R-:W2:Y:S04]  /*10cf0*/  LDL.LU R18, [R1+0x1e8] ;  /* 0x0001e80001127983 */ /* 0x000ea80000300800 */
[----:B------:R-:W2:Y:S04]  /*10d00*/  LDL.LU R19, [R1+0x1ec] ;  /* 0x0001ec0001137983 */ /* 0x000ea80000300800 */
[----:B------:R0:W-:Y:S04]  /*10d10*/  STL.64 [R1+0x5c8], R26 ;  /* 0x0005c81a01007387 */ /* 0x0001e80000100a00 */
[----:B0-----:R-:W4:Y:S04]  /*10d20*/  LDL.LU R26, [R1+0x4ec] ;  /* 0x0004ec00011a7983 */ /* 0x001f280000300800 */
[----:B------:R-:W2:Y:S04]  /*10d30*/  LDL.LU R27, [R1+0x568] ;  /* 0x00056800011b7983 */ /* 0x000ea80000300800 */
[----:B---3--:R0:W-:Y:S04]  /*10d40*/  STL.64 [R1+0x5c0], R24 ;  /* 0x0005c01801007387 */ /* 0x0081e80000100a00 */
[----:B0-----:R-:W3:Y:S04]  /*10d50*/  LDL.LU R24, [R1+0x450] ;  /* 0x0004500001187983 */ /* 0x001ee80000300800 */
[----:B------:R-:W2:Y:S04]  /*10d60*/  LDL.LU R25, [R1+0x55c] ;  /* 0x00055c0001197983 */ /* 0x000ea80000300800 */
[----:B------:R-:W2:Y:S04]  /*10d70*/  LDL.LU.64 R14, [R1+0x698] ;  /* 0x00069800010e7983 */ /* 0x000ea80000300a00 */
[----:B------:R-:W2:Y:S04]  /*10d80*/  LDL.LU.64 R12, [R1+0x690] ;  /* 0x00069000010c7983 */ /* 0x000ea80000300a00 */
[----:B------:R0:W-:Y:S04]  /*10d90*/  STL.64 [R1+0x2b0], R8 ;  /* 0x0002b00801007387 */ /* 0x0001e80000100a00 */
[----:B------:R-:W-:Y:S04]  /*10da0*/  STL.64 [R1+0x2b8], R10 ;  /* 0x0002b80a01007387 */ /* 0x000fe80000100a00 */
[----:B0-----:R-:W3:Y:S04]  /*10db0*/  LDL.LU R8, [R1+0x448] ;  /* 0x0004480001087983 */ /* 0x001ee80000300800 */
[----:B------:R-:W3:Y:S04]  /*10dc0*/  LDL.LU R9, [R1+0x54c] ;  /* 0x00054c0001097983 */ /* 0x000ee80000300800 */
[----:B------:R0:W-:Y:S04]  /*10dd0*/  STL.64 [R1+0x5e0], R22 ;  /* 0x0005e01601007387 */ /* 0x0001e80000100a00 */
[----:B------:R-:W-:Y:S01]  /*10de0*/  STL.64 [R1+0x5d8], R20 ;  /* 0x0005d81401007387 */ /* 0x000fe20000100a00 */
[----:B0-----:R-:W-:-:S03]  /*10df0*/  IMAD.MOV.U32 R22, RZ, RZ, R29 ;  /* 0x000000ffff167224 */ /* 0x001fc600078e001d */
[----:B------:R-:W3:Y:S01]  /*10e00*/  LDL.LU R29, [R1+0x68c] ;  /* 0x00068c00011d7983 */ /* 0x000ee20000300800 */
[----:B------:R-:W-:-:S03]  /*10e10*/  IMAD.MOV.U32 R23, RZ, RZ, R28 ;  /* 0x000000ffff177224 */ /* 0x000fc600078e001c */
        /* <DEDUP_REMOVED lines=18> */
[----:B0-----:R-:W3:Y:S04]  /*10f40*/  LDL.LU.64 R6, [R1+0x640] ;  /* 0x0006400001067983 */ /* 0x001ee80000300a00 */
[----:B------:R-:W3:Y:S01]  /*10f50*/  LDL.LU.64 R4, [R1+0x638] ;  /* 0x0006380001047983 */ /* 0x000ee20000300a00 */
[----:B------:R-:W-:-:S02]  /*10f60*/  IMAD.MOV.U32 R10, RZ, RZ, R11 ;  /* 0x000000ffff0a7224 */ /* 0x000fc400078e000b */
[----:B------:R-:W0:Y:S02]  /*10f70*/  LDC R11, c[0x0][0x3ac] ;  /* 0x0000eb00ff0b7b82 */ /* 0x000e240000000800 */
[----:B0-----:R-:W-:Y:S01]  /*10f80*/  IMAD.SHL.U32 R11, R11, 0x40, RZ ;  /* 0x000000400b0b7824 */ /* 0x001fe200078e00ff */
[----:B--2---:R-:W-:Y:S01]  /*10f90*/  HMMA.16816.F32 R20, R12, R22, R16 ;  /* 0x000000160c14723c */ /* 0x004fe20000001810 */
[----:B------:R-:W2:Y:S04]  /*10fa0*/  LDL.LU.64 R18, [R1+0x630] ;  /* 0x0006300001127983 */ /* 0x000ea80000300a00 */
[----:B------:R-:W2:Y:S01]  /*10fb0*/  LDL.LU.64 R16, [R1+0x628] ;  /* 0x0006280001107983 */ /* 0x000ea20000300a00 */
[----:B---3--:R-:W-:-:S04]  /*10fc0*/  LOP3.LUT R5, R5, R4, RZ, 0x3c, !PT ;  /* 0x0000000405057212 */ /* 0x008fc800078e3cff */
[----:B------:R-:W-:Y:S02]  /*10fd0*/  LOP3.LUT R4, R5, R4, RZ, 0x3c, !PT ;  /* 0x0000000405047212 */ /* 0x000fe400078e3cff */
[----:B------:R-:W-:Y:S02]  /*10fe0*/  LOP3.LUT R7, R7, R6, RZ, 0x3c, !PT ;  /* 0x0000000607077212 */ /* 0x000fe400078e3cff */
[----:B------:R-:W-:Y:S02]  /*10ff0*/  LOP3.LUT R5, R5, R4, RZ, 0x3c, !PT ;  /* 0x0000000405057212 */ /* 0x000fe400078e3cff */
[----:B------:R-:W-:Y:S01]  /*11000*/  LOP3.LUT R6, R7, R6, RZ, 0x3c, !PT ;  /* 0x0000000607067212 */ /* 0x000fe200078e3cff */
[----:B------:R-:W-:-:S03]  /*11010*/  IMAD.WIDE R4, R11, 0x2, R4 ;  /* 0x000000020b047825 */ /* 0x000fc600078e0204 */
[----:B------:R-:W-:Y:S02]  /*11020*/  LOP3.LUT R7, R7, R6, RZ, 0x3c, !PT ;  /* 0x0000000607077212 */ /* 0x000fe400078e3cff */
[----:B------:R0:W-:Y:S01]  /*11030*/  STL [R1+0x558], R4 ;  /* 0x0005580401007387 */ /* 0x0001e20000100800 */
[----:B------:R-:W-:-:S03]  /*11040*/  IMAD.WIDE R6, R11, 0x2, R6 ;  /* 0x000000020b067825 */ /* 0x000fc600078e0206 */
[----:B------:R-:W-:Y:S04]  /*11050*/  STL.64 [R1+0x100], R20 ;  /* 0x0001001401007387 */ /* 0x000fe80000100a00 */
[----:B------:R-:W-:Y:S04]  /*11060*/  STL.64 [R1+0x108], R22 ;  /* 0x0001081601007387 */ /* 0x000fe80000100a00 */
[----:B------:R1:W-:Y:S01]  /*11070*/  STL [R1+0x53c], R5 ;  /* 0x00053c0501007387 */ /* 0x0003e20000100800 */
[----:B0-----:R-:W-:-:S03]  /*11080*/  IMAD.MOV.U32 R4, RZ, RZ, R9 ;  /* 0x000000ffff047224 */ /* 0x001fc600078e0009 */
[----:B------:R0:W-:Y:S01]  /*11090*/  STL [R1+0x564], R6 ;  /* 0x0005640601007387 */ /* 0x0001e20000100800 */
[----:B-1----:R-:W-:-:S03]  /*110a0*/  IMAD.MOV.U32 R5, RZ, RZ, R8 ;  /* 0x000000ffff057224 */ /* 0x002fc600078e0008 */
[----:B------:R1:W-:Y:S01]  /*110b0*/  STL [R1+0x544], R7 ;  /* 0x0005440701007387 */ /* 0x0003e20000100800 */
[----:B------:R-:W-:-:S04]  /*110c0*/  IMAD.WIDE R4, R11, 0x2, R4 ;  /* 0x000000020b047825 */ /* 0x000fc800078e0204 */
[----:B0-----:R-:W-:Y:S02]  /*110d0*/  IMAD.MOV.U32 R6, RZ, RZ, R25 ;  /* 0x000000ffff067224 */ /* 0x001fe400078e0019 */
[----:B-1----:R-:W-:Y:S01]  /*110e0*/  IMAD.MOV.U32 R7, RZ, RZ, R24 ;  /* 0x000000ffff077224 */ /* 0x002fe200078e0018 */
[----:B------:R0:W-:Y:S01]  /*110f0*/  STL [R1+0x54c], R4 ;  /* 0x00054c0401007387 */ /* 0x0001e20000100800 */
[----:B------:R-:W-:-:S03]  /*11100*/  IMAD.WIDE R6, R11, 0x2, R6 ;  /* 0x000000020b067825 */ /* 0x000fc600078e0206 */
[----:B------:R1:W-:Y:S04]  /*11110*/  STL [R1+0x448], R5 ;  /* 0x0004480501007387 */ /* 0x0003e80000100800 */
[----:B0-----:R-:W3:Y:S04]  /*11120*/  LDL.LU R4, [R1+0x36c] ;  /* 0x00036c0001047983 */ /* 0x001ee80000300800 */
[----:B-1----:R-:W3:Y:S04]  /*11130*/  LDL.LU R5, [R1+0x550] ;  /* 0x0005500001057983 */ /* 0x002ee80000300800 */
[----:B------:R-:W2:Y:S04]  /*11140*/  LDL.LU R20, [R1+0x458] ;  /* 0x0004580001147983 */ /* 0x000ea80000300800 */
[----:B------:R-:W2:Y:S04]  /*11150*/  LDL.LU R21, [R1+0x548] ;  /* 0x0005480001157983 */ /* 0x000ea80000300800 */
[----:B------:R0:W-:Y:S04]  /*11160*/  STL [R1+0x55c], R6 ;  /* 0x00055c0601007387 */ /* 0x0001e80000100800 */
[----:B------:R1:W-:Y:S04]  /*11170*/  STL [R1+0x450], R7 ;  /* 0x0004500701007387 */ /* 0x0003e80000100800 */
[----:B0-----:R-:W2:Y:S04]  /*11180*/  LDL.LU R6, [R1+0x3b8] ;  /* 0x0003b80001067983 */ /* 0x001ea80000300800 */
[----:B-1----:R-:W2:Y:S01]  /*11190*/  LDL.LU R7, [R1+0x554] ;  /* 0x0005540001077983 */ /* 0x002ea20000300800 */
[----:B------:R-:W-:-:S02]  /*111a0*/  IMAD.MOV.U32 R8, RZ, RZ, R27 ;  /* 0x000000ffff087224 */ /* 0x000fc400078e001b */
[----:B----4-:R-:W-:Y:S02]  /*111b0*/  IMAD.MOV.U32 R9, RZ, RZ, R26 ;  /* 0x000000ffff097224 */ /* 0x010fe400078e001a */
[----:B------:R-:W-:-:S05]  /*111c0*/  IMAD.WIDE R8, R11, 0x2, R8 ;  /* 0x000000020b087825 */ /* 0x000fca00078e0208 */
[----:B------:R0:W-:Y:S04]  /*111d0*/  STL [R1+0x568], R8 ;  /* 0x0005680801007387 */ /* 0x0001e80000100800 */
[----:B------:R1:W-:Y:S04]  /*111e0*/  STL [R1+0x4ec], R9 ;  /* 0x0004ec0901007387 */ /* 0x0003e80000100800 */
[----:B0-----:R-:W4:Y:S04]  /*111f0*/  LDL.LU R8, [R1+0x454] ;  /* 0x0004540001087983 */ /* 0x001f280000300800 */
[----:B-1----:R-:W4:Y:S04]  /*11200*/  LDL.LU R9, [R1+0x560] ;  /* 0x0005600001097983 */ /* 0x002f280000300800 */
[----:B------:R-:W4:Y:S04]  /*11210*/  LDL.LU R22, [R1+0x374] ;  /* 0x0003740001167983 */ /* 0x000f280000300800 */
[----:B------:R-:W4:Y:S04]  /*11220*/  LDL.LU R23, [R1+0x44c] ;  /* 0x00044c0001177983 */ /* 0x000f280000300800 */
[----:B------:R-:W4:Y:S04]  /*11230*/  LDL.LU R24, [R1+0x3c0] ;  /* 0x0003c00001187983 */ /* 0x000f280000300800 */
[----:B------:R-:W4:Y:S04]  /*11240*/  LDL.LU R25, [R1+0x45c] ;  /* 0x00045c0001197983 */ /* 0x000f280000300800 */
[----:B------:R-:W4:Y:S04]  /*11250*/  LDL.LU R26, [R1+0x460] ;  /* 0x00046000011a7983 */ /* 0x000f280000300800 */
[----:B------:R-:W4:Y:S01]  /*11260*/  LDL.LU R27, [R1+0x4f4] ;  /* 0x0004f400011b7983 */ /* 0x000f220000300800 */
[----:B---3--:R-:W-:-:S04]  /*11270*/  LOP3.LUT R5, R5, R4, RZ, 0x3c, !PT ;  /* 0x0000000405057212 */ /* 0x008fc800078e3cff */
[----:B------:R-:W-:-:S04]  /*11280*/  LOP3.LUT R4, R5, R4, RZ, 0x3c, !PT ;  /* 0x0000000405047212 */ /* 0x000fc800078e3cff */
[----:B------:R-:W-:-:S03]  /*11290*/  LOP3.LUT R5, R5, R4, RZ, 0x3c, !PT ;  /* 0x0000000405057212 */ /* 0x000fc600078e3cff */
[----:B------:R-:W-:Y:S01]  /*112a0*/  IMAD.WIDE R4, R11, 0x2, R4 ;  /* 0x000000020b047825 */ /* 0x000fe200078e0204 */
[----:B--2---:R-:W-:-:S04]  /*112b0*/  LOP3.LUT R7, R7, R6, RZ, 0x3c, !PT ;  /* 0x0000000607077212 */ /* 0x004fc800078e3cff */
[----:B------:R-:W-:-:S04]  /*112c0*/  LOP3.LUT R6, R7, R6, RZ, 0x3c, !PT ;  /* 0x0000000607067212 */ /* 0x000fc800078e3cff */
[----:B------:R-:W-:Y:S01]  /*112d0*/  LOP3.LUT R7, R7, R6, RZ, 0x3c, !PT ;  /* 0x0000000607077212 */ /* 0x000fe200078e3cff */
[----:B------:R0:W-:Y:S02]  /*112e0*/  STL [R1+0x550], R4 ;  /* 0x0005500401007387 */ /* 0x0001e40000100800 */
[----:B------:R-:W-:Y:S02]  /*112f0*/  IMAD.WIDE R6, R11, 0x2, R6 ;  /* 0x000000020b067825 */ /* 0x000fe400078e0206 */
[----:B------:R1:W-:Y:S04]  /*11300*/  STL [R1+0x36c], R5 ;  /* 0x00036c0501007387 */ /* 0x0003e80000100800 */
[----:B0-----:R-:W2:Y:S04]  /*11310*/  LDL.LU R4, [R1+0x370] ;  /* 0x0003700001047983 */ /* 0x001ea80000300800 */
[----:B-1----:R-:W2:Y:S04]  /*11320*/  LDL.LU R5, [R1+0x4f0] ;  /* 0x0004f00001057983 */ /* 0x002ea80000300800 */
[----:B------:R0:W-:Y:S04]  /*11330*/  STL [R1+0x554], R6 ;  /* 0x0005540601007387 */ /* 0x0001e80000100800 */
[----:B------:R1:W-:Y:S04]  /*11340*/  STL [R1+0x3b8], R7 ;  /* 0x0003b80701007387 */ /* 0x0003e80000100800 */
[----:B0-----:R-:W3:Y:S04]  /*11350*/  LDL.LU R6, [R1+0x3bc] ;  /* 0x0003bc0001067983 */ /* 0x001ee80000300800 */
[----:B-1----:R-:W3:Y:S01]  /*11360*/  LDL.LU R7, [R1+0x540] ;  /* 0x0005400001077983 */ /* 0x002ee20000300800 */
[----:B----4-:R-:W-:-:S04]  /*11370*/  LOP3.LUT R9, R9, R8, RZ, 0x3c, !PT ;  /* 0x0000000809097212 */ /* 0x010fc800078e3cff */
[----:B------:R-:W-:-:S04]  /*11380*/  LOP3.LUT R8, R9, R8, RZ, 0x3c, !PT ;  /* 0x0000000809087212 */ /* 0x000fc800078e3cff */
[----:B------:R-:W-:-:S03]  /*11390*/  LOP3.LUT R9, R9, R8, RZ, 0x3c, !PT ;  /* 0x0000000809097212 */ /* 0x000fc600078e3cff */
[----:B------:R-:W-:-:S05]  /*113a0*/  IMAD.WIDE R8, R11, 0x2, R8 ;  /* 0x000000020b087825 */ /* 0x000fca00078e0208 */
[----:B------:R0:W-:Y:S04]  /*113b0*/  STL [R1+0x560], R8 ;  /* 0x0005600801007387 */ /* 0x0001e80000100800 */
[----:B------:R1:W-:Y:S01]  /*113c0*/  STL [R1+0x454], R9 ;  /* 0x0004540901007387 */ /* 0x0003e20000100800 */
[----:B0-----:R-:W-:Y:S02]  /*113d0*/  IMAD.MOV.U32 R8, RZ, RZ, R21 ;  /* 0x000000ffff087224 */ /* 0x001fe400078e0015 */
[----:B-1----:R-:W-:Y:S02]  /*113e0*/  IMAD.MOV.U32 R9, RZ, RZ, R20 ;  /* 0x000000ffff097224 */ /* 0x002fe400078e0014 */
[----:B------:R-:W-:Y:S01]  /*113f0*/  IMAD.WIDE R8, R11, 0x2, R8 ;  /* 0x000000020b087825 */ /* 0x000fe200078e0208 */
[----:B--2---:R-:W-:-:S04]  /*11400*/  LOP3.LUT R5, R5, R4, RZ, 0x3c, !PT ;  /* 0x0000000405057212 */ /* 0x004fc800078e3cff */
[----:B------:R-:W-:-:S04]  /*11410*/  LOP3.LUT R4, R5, R4, RZ, 0x3c, !PT ;  /* 0x0000000405047212 */ /* 0x000fc800078e3cff */
[----:B------:R-:W-:-:S03]  /*11420*/  LOP3.LUT R5, R5, R4, RZ, 0x3c, !PT ;  /* 0x0000000405057212 */ /* 0x000fc600078e3cff */
[----:B------:R-:W-:Y:S01]  /*11430*/  IMAD.WIDE R4, R11, 0x2, R4 ;  /* 0x000000020b047825 */ /* 0x000fe200078e0204 */
[----:B---3--:R-:W-:-:S04]  /*11440*/  LOP3.LUT R7, R7, R6, RZ, 0x3c, !PT ;  /* 0x0000000607077212 */ /* 0x008fc800078e3cff */
[----:B------:R-:W-:-:S04]  /*11450*/  LOP3.LUT R6, R7, R6, RZ, 0x3c, !PT ;  /* 0x0000000607067212 */ /* 0x000fc800078e3cff */
[----:B------:R-:W-:Y:S01]  /*11460*/  LOP3.LUT R7, R7, R6, RZ, 0x3c, !PT ;  /* 0x0000000607077212 */ /* 0x000fe200078e3cff */
[----:B------:R0:W-:Y:S02]  /*11470*/  STL [R1+0x4f0], R4 ;  /* 0x0004f00401007387 */ /* 0x0001e40000100800 */
[C---:B------:R-:W-:Y:S02]  /*11480*/  IMAD.WIDE R6, R11.reuse, 0x2, R6 ;  /* 0x000000020b067825 */ /* 0x040fe400078e0206 */
[----:B------:R1:W-:Y:S02]  /*11490*/  STL [R1+0x370], R5 ;  /* 0x0003700501007387 */ /* 0x0003e40000100800 */
[----:B0-----:R-:W-:Y:S02]  /*114a0*/  IMAD.MOV.U32 R4, RZ, RZ, R23 ;  /* 0x000000ffff047224 */ /* 0x001fe400078e0017 */
[----:B-1----:R-:W-:Y:S01]  /*114b0*/  IMAD.MOV.U32 R5, RZ, RZ, R22 ;  /* 0x000000ffff057224 */ /* 0x002fe200078e0016 */
[----:B------:R0:W-:Y:S01]  /*114c0*/  STL [R1+0x540], R6 ;  /* 0x0005400601007387 */ /* 0x0001e20000100800 */
[----:B------:R-:W-:-:S03]  /*114d0*/  IMAD.WIDE R4, R11, 0x2, R4 ;  /* 0x000000020b047825 */ /* 0x000fc600078e0204 */
[----:B------:R1:W-:Y:S04]  /*114e0*/  STL [R1+0x3bc], R7 ;  /* 0x0003bc0701007387 */ /* 0x0003e80000100800 */
[----:B------:R-:W-:Y:S01]  /*114f0*/  STL [R1+0x548], R8 ;  /* 0x0005480801007387 */ /* 0x000fe20000100800 */
[----:B0-----:R-:W-:Y:S02]  /*11500*/  IMAD.MOV.U32 R6, RZ, RZ, R25 ;  /* 0x000000ffff067224 */ /* 0x001fe400078e0019 */
[----:B-1----:R-:W-:Y:S01]  /*11510*/  IMAD.MOV.U32 R7, RZ, RZ, R24 ;  /* 0x000000ffff077224 */ /* 0x002fe200078e0018 */
[----:B------:R-:W-:Y:S01]  /*11520*/  STL [R1+0x458], R9 ;  /* 0x0004580901007387 */ /* 0x000fe20000100800 */
[----:B------:R-:W-:-:S03]  /*11530*/  IMAD.WIDE R6, R11, 0x2, R6 ;  /* 0x000000020b067825 */ /* 0x000fc600078e0206 */
[----:B------:R0:W-:Y:S04]  /*11540*/  STL [R1+0x44c], R4 ;  /* 0x00044c0401007387 */ /* 0x0001e80000100800 */
[----:B------:R1:W-:Y:S04]  /*11550*/  STL [R1+0x374], R5 ;  /* 0x0003740501007387 */ /* 0x0003e80000100800 */
[----:B0-----:R-:W2:Y:S04]  /*11560*/  LDL.LU R4, [R1+0x378] ;  /* 0x0003780001047983 */ /* 0x001ea80000300800 */
[----:B-1----:R-:W2:Y:S04]  /*11570*/  LDL.LU R5, [R1+0x3c4] ;  /* 0x0003c40001057983 */ /* 0x002ea80000300800 */
[----:B------:R-:W3:Y:S04]  /*11580*/  LDL.LU R20, [R1+0x470] ;  /* 0x0004700001147983 */ /* 0x000ee80000300800 */
[----:B------:R-:W4:Y:S04]  /*11590*/  LDL.LU R21, [R1+0x4fc] ;  /* 0x0004fc0001157983 */ /* 0x000f280000300800 */
[----:B------:R0:W-:Y:S04]  /*115a0*/  STL [R1+0x45c], R6 ;  /* 0x00045c0601007387 */ /* 0x0001e80000100800 */
[----:B------:R1:W-:Y:S04]  /*115b0*/  STL [R1+0x3c0], R7 ;  /* 0x0003c00701007387 */ /* 0x0003e80000100800 */
[----:B0-----:R-:W3:Y:S04]  /*115c0*/  LDL.LU R6, [R1+0x3c8] ;  /* 0x0003c80001067983 */ /* 0x001ee80000300800 */
[----:B-1----:R-:W3:Y:S01]  /*115d0*/  LDL.LU R7, [R1+0x464] ;  /* 0x0004640001077983 */ /* 0x002ee20000300800 */
[----:B------:R-:W-:-:S02]  /*115e0*/  IMAD.MOV.U32 R8, RZ, RZ, R27 ;  /* 0x000000ffff087224 */ /* 0x000fc400078e001b */
[----:B------:R-:W-:Y:S02]  /*115f0*/  IMAD.MOV.U32 R9, RZ, RZ, R26 ;  /* 0x000000ffff097224 */ /* 0x000fe400078e001a */
        /* <DEDUP_REMOVED lines=206> */
[----:B------:R1:W-:Y:S01]  /*122e0*/  STL [R1+0x4a8], R9 ;  /* 0x0004a80901007387 */ /* 0x0003e20000100800 */
[----:B------:R-:W-:-:S03]  /*122f0*/  IMAD.MOV.U32 R23, RZ, RZ, R16 ;  /* 0x000000ffff177224 */ /* 0x000fc600078e0010 */
[----:B0-----:R-:W4:Y:S04]  /*12300*/  LDL.LU R8, [R1+0x4b0] ;  /* 0x0004b00001087983 */ /* 0x001f280000300800 */
[----:B-1----:R-:W4:Y:S04]  /*12310*/  LDL.LU R9, [R1+0x51c] ;  /* 0x00051c0001097983 */ /* 0x002f280000300800 */
[----:B------:R-:W4:Y:S01]  /*12320*/  LDL.LU R24, [R1+0x3a4] ;  /* 0x0003a40001187983 */ /* 0x000f220000300800 */
[----:B------:R-:W-:-:S03]  /*12330*/  IMAD.MOV.U32 R22, RZ, RZ, R17 ;  /* 0x000000ffff167224 */ /* 0x000fc600078e0011 */
        /* <DEDUP_REMOVED lines=32> */
[----:B------:R-:W-:Y:S02]  /*12540*/  LOP3.LUT R5, R5, R4, RZ, 0x3c, !PT ;  /* 0x0000000405057212 */ /* 0x000fe400078e3cff */
[----:B---3--:R-:W-:-:S04]  /*12550*/  LOP3.LUT R7, R7, R6, RZ, 0x3c, !PT ;  /* 0x0000000607077212 */ /* 0x008fc800078e3cff */
[----:B------:R-:W-:Y:S01]  /*12560*/  LOP3.LUT R6, R7, R6, RZ, 0x3c, !PT ;  /* 0x0000000607067212 */ /* 0x000fe200078e3cff */
[----:B------:R-:W-:-:S03]  /*12570*/  IMAD.WIDE R4, R11, 0x2, R4 ;  /* 0x000000020b047825 */ /* 0x000fc600078e0204 */
[----:B------:R-:W-:Y:S02]  /*12580*/  LOP3.LUT R7, R7, R6, RZ, 0x3c, !PT ;  /* 0x0000000607077212 */ /* 0x000fe400078e3cff */
[----:B------:R0:W-:Y:S01]  /*12590*/  STL [R1+0x414], R4 ;  /* 0x0004140401007387 */ /* 0x0001e20000100800 */
[----:B------:R-:W-:-:S03]  /*125a0*/  IMAD.WIDE R6, R11, 0x2, R6 ;  /* 0x000000020b067825 */ /* 0x000fc600078e0206 */
[----:B------:R1:W-:Y:S04]  /*125b0*/  STL [R1+0x3a0], R5 ;  /* 0x0003a00501007387 */ /* 0x0003e80000100800 */
[----:B------:R2:W-:Y:S01]  /*125c0*/  STL [R1+0x4b4], R6 ;  /* 0x0004b40601007387 */ /* 0x0005e20000100800 */
[----:B0-----:R-:W-:Y:S02]  /*125d0*/  IMAD.MOV.U32 R4, RZ, RZ, R25 ;  /* 0x000000ffff047224 */ /* 0x001fe400078e0019 */
[----:B-1----:R-:W-:Y:S01]  /*125e0*/  IMAD.MOV.U32 R5, RZ, RZ, R24 ;  /* 0x000000ffff057224 */ /* 0x002fe200078e0018 */
[----:B------:R0:W-:Y:S01]  /*125f0*/  STL [R1+0x418], R7 ;  /* 0x0004180701007387 */ /* 0x0001e20000100800 */
[----:B------:R-:W-:-:S03]  /*12600*/  IMAD.WIDE R4, R11, 0x2, R4 ;  /* 0x000000020b047825 */ /* 0x000fc600078e0204 */
[----:B------:R-:W-:Y:S01]  /*12610*/  STL [R1+0x520], R8 ;  /* 0x0005200801007387 */ /* 0x000fe20000100800 */
[----:B--2---:R-:W-:-:S03]  /*12620*/  IMAD.MOV.U32 R6, RZ, RZ, R27 ;  /* 0x000000ffff067224 */ /* 0x004fc600078e001b */
[----:B------:R-:W-:Y:S01]  /*12630*/  STL [R1+0x4b8], R9 ;  /* 0x0004b80901007387 */ /* 0x000fe20000100800 */
[----:B0-----:R-:W-:-:S03]  /*12640*/  IMAD.MOV.U32 R7, RZ, RZ, R26 ;  /* 0x000000ffff077224 */ /* 0x001fc600078e001a */
[----:B------:R-:W2:Y:S01]  /*12650*/  LDL.LU R20, [R1+0x4c8] ;  /* 0x0004c80001147983 */ /* 0x000ea20000300800 */
[----:B------:R-:W-:-:S03]  /*12660*/  IMAD.WIDE R6, R11, 0x2, R6 ;  /* 0x000000020b067825 */ /* 0x000fc600078e0206 */
[----:B------:R-:W3:Y:S04]  /*12670*/  LDL.LU R21, [R1+0x528] ;  /* 0x0005280001157983 */ /* 0x000ee80000300800 */
[----:B------:R0:W-:Y:S04]  /*12680*/  STL [R1+0x41c], R4 ;  /* 0x00041c0401007387 */ /* 0x0001e80000100800 */
[----:B------:R1:W-:Y:S04]  /*12690*/  STL [R1+0x3a4], R5 ;  /* 0x0003a40501007387 */ /* 0x0003e80000100800 */
[----:B0-----:R-:W4:Y:S04]  /*126a0*/  LDL.LU R4, [R1+0x3a8] ;  /* 0x0003a80001047983 */ /* 0x001f280000300800 */
[----:B-1----:R-:W4:Y:S04]  /*126b0*/  LDL.LU R5, [R1+0x424] ;  /* 0x0004240001057983 */ /* 0x002f280000300800 */
[----:B------:R-:W2:Y:S04]  /*126c0*/  LDL.LU R24, [R1+0x4cc] ;  /* 0x0004cc0001187983 */ /* 0x000ea80000300800 */
[----:B------:R0:W-:Y:S04]  /*126d0*/  STL [R1+0x4bc], R6 ;  /* 0x0004bc0601007387 */ /* 0x0001e80000100800 */
[----:B------:R-:W2:Y:S01]  /*126e0*/  LDL.LU R25, [R1+0x4d0] ;  /* 0x0004d00001197983 */ /* 0x000ea20000300800 */
[----:B------:R-:W-:-:S02]  /*126f0*/  IMAD.MOV.U32 R8, RZ, RZ, R17 ;  /* 0x000000ffff087224 */ /* 0x000fc400078e0011 */
[----:B------:R-:W-:Y:S01]  /*12700*/  IMAD.MOV.U32 R9, RZ, RZ, R16 ;  /* 0x000000ffff097224 */ /* 0x000fe200078e0010 */
[----:B------:R1:W-:Y:S01]  /*12710*/  STL [R1+0x420], R7 ;  /* 0x0004200701007387 */ /* 0x0003e20000100800 */
[----:B------:R-:W-:Y:S02]  /*12720*/  IMAD.MOV.U32 R26, RZ, RZ, R18 ;  /* 0x000000ffff1a7224 */ /* 0x000fe400078e0012 */
[----:B------:R-:W-:Y:S01]  /*12730*/  IMAD.WIDE R8, R11, 0x2, R8 ;  /* 0x000000020b087825 */ /* 0x000fe200078e0208 */
[----:B0-----:R-:W3:Y:S03]  /*12740*/  LDL.LU R6, [R1+0x428] ;  /* 0x0004280001067983 */ /* 0x001ee60000300800 */
[----:B------:R-:W-:Y:S01]  /*12750*/  IMAD.MOV.U32 R27, RZ, RZ, R19 ;  /* 0x000000ffff1b7224 */ /* 0x000fe200078e0013 */
[----:B-1----:R-:W3:Y:S04]  /*12760*/  LDL.LU R7, [R1+0x4c4] ;  /* 0x0004c40001077983 */ /* 0x002ee80000300800 */
[----:B------:R-:W-:Y:S04]  /*12770*/  STL [R1+0x524], R8 ;  /* 0x0005240801007387 */ /* 0x000fe80000100800 */
[----:B------:R-:W-:Y:S04]  /*12780*/  STL [R1+0x4c0], R9 ;  /* 0x0004c00901007387 */ /* 0x000fe80000100800 */
[----:B------:R-:W-:Y:S04]  /*12790*/  STL.64 [R1+0x620], R26 ;  /* 0x0006201a01007387 */ /* 0x000fe80000100a00 */
[----:B--2---:R0:W-:Y:S04]  /*127a0*/  STL.64 [R1+0x618], R24 ;  /* 0x0006181801007387 */ /* 0x0041e80000100a00 */
[----:B0-----:R-:W2:Y:S04]  /*127b0*/  LDL.LU R24, [R1+0x240] ;  /* 0x0002400001187983 */ /* 0x001ea80000300800 */
[----:B------:R-:W2:Y:S04]  /*127c0*/  LDL.LU R25, [R1+0x244] ;  /* 0x0002440001197983 */ /* 0x000ea80000300800 */
[----:B------:R-:W2:Y:S04]  /*127d0*/  LDL.LU R26, [R1+0x248] ;  /* 0x00024800011a7983 */ /* 0x000ea80000300800 */
[----:B------:R-:W2:Y:S01]  /*127e0*/  LDL.LU R27, [R1+0x24c] ;  /* 0x00024c00011b7983 */ /* 0x000ea20000300800 */
[----:B----4-:R-:W-:-:S02]  /*127f0*/  LOP3.LUT R5, R5, R4, RZ, 0x3c, !PT ;  /* 0x0000000405057212 */ /* 0x010fc400078e3cff */
[----:B---3--:R-:W-:Y:S01]  /*12800*/  LOP3.LUT R7, R7, R6, RZ, 0x3c, !PT ;  /* 0x0000000607077212 */ /* 0x008fe200078e3cff */
[----:B------:R-:W3:Y:S01]  /*12810*/  LDL.LU R16, [R1+0x260] ;  /* 0x0002600001107983 */ /* 0x000ee20000300800 */
[----:B------:R-:W-:Y:S01]  /*12820*/  LOP3.LUT R4, R5, R4, RZ, 0x3c, !PT ;  /* 0x0000000405047212 */ /* 0x000fe200078e3cff */
[----:B------:R-:W-:Y:S01]  /*12830*/  IMAD.MOV.U32 R8, RZ, RZ, R21 ;  /* 0x000000ffff087224 */ /* 0x000fe200078e0015 */
[----:B------:R-:W-:Y:S01]  /*12840*/  LOP3.LUT R6, R7, R6, RZ, 0x3c, !PT ;  /* 0x0000000607067212 */ /* 0x000fe200078e3cff */
[----:B------:R-:W3:Y:S01]  /*12850*/  LDL.LU R17, [R1+0x264] ;  /* 0x0002640001117983 */ /* 0x000ee20000300800 */
[----:B------:R-:W-:Y:S01]  /*12860*/  LOP3.LUT R5, R5, R4, RZ, 0x3c, !PT ;  /* 0x0000000405057212 */ /* 0x000fe200078e3cff */
[----:B------:R-:W-:Y:S02]  /*12870*/  IMAD.MOV.U32 R9, RZ, RZ, R20 ;  /* 0x000000ffff097224 */ /* 0x000fe400078e0014 */
[----:B------:R-:W3:Y:S01]  /*12880*/  LDL.LU R18, [R1+0x268] ;  /* 0x0002680001127983 */ /* 0x000ee20000300800 */
[----:B------:R-:W-:Y:S01]  /*12890*/  IMAD.WIDE R4, R11, 0x2, R4 ;  /* 0x000000020b047825 */ /* 0x000fe200078e0204 */
[----:B------:R-:W-:-:S02]  /*128a0*/  LOP3.LUT R7, R7, R6, RZ, 0x3c, !PT ;  /* 0x0000000607077212 */ /* 0x000fc400078e3cff */
[----:B------:R-:W3:Y:S04]  /*128b0*/  LDL.LU R19, [R1+0x26c] ;  /* 0x00026c0001137983 */ /* 0x000ee80000300800 */
[----:B------:R0:W-:Y:S04]  /*128c0*/  STL [R1+0x424], R4 ;  /* 0x0004240401007387 */ /* 0x0001e80000100800 */
[----:B------:R1:W-:Y:S01]  /*128d0*/  STL [R1+0x3a8], R5 ;  /* 0x0003a80501007387 */ /* 0x0003e20000100800 */
[----:B------:R-:W-:-:S03]  /*128e0*/  IMAD.WIDE R6, R11, 0x2, R6 ;  /* 0x000000020b067825 */ /* 0x000fc600078e0206 */
[----:B0-----:R-:W4:Y:S04]  /*128f0*/  LDL.LU R4, [R1+0x3ac] ;  /* 0x0003ac0001047983 */ /* 0x001f280000300800 */
[----:B-1----:R-:W4:Y:S01]  /*12900*/  LDL.LU R5, [R1+0x42c] ;  /* 0x00042c0001057983 */ /* 0x002f220000300800 */
[----:B------:R-:W-:-:S03]  /*12910*/  IMAD.WIDE R8, R11, 0x2, R8 ;  /* 0x000000020b087825 */ /* 0x000fc600078e0208 */
[----:B------:R-:W-:Y:S04]  /*12920*/  STL [R1+0x4c4], R6 ;  /* 0x0004c40601007387 */ /* 0x000fe80000100800 */
[----:B------:R0:W-:Y:S04]  /*12930*/  STL [R1+0x428], R7 ;  /* 0x0004280701007387 */ /* 0x0001e80000100800 */
[----:B0-----:R-:W3:Y:S04]  /*12940*/  LDL.LU R7, [R1+0x430] ;  /* 0x0004300001077983 */ /* 0x001ee80000300800 */
[----:B------:R-:W-:Y:S04]  /*12950*/  STL [R1+0x528], R8 ;  /* 0x0005280801007387 */ /* 0x000fe80000100800 */
[----:B------:R-:W-:Y:S01]  /*12960*/  STL [R1+0x4c8], R9 ;  /* 0x0004c80901007387 */ /* 0x000fe20000100800 */
[----:B--2---:R-:W-:Y:S03]  /*12970*/  HMMA.16816.F32 R20, R12, R22, R24 ;  /* 0x000000160c14723c */ /* 0x004fe60000001818 */
[----:B------:R-:W3:Y:S04]  /*12980*/  LDL.LU.64 R26, [R1+0x620] ;  /* 0x00062000011a7983 */ /* 0x000ee80000300a00 */
[----:B------:R-:W2:-:S12]  /*12990*/  LDL.LU.64 R24, [R1+0x618] ;  /* 0x0006180001187983 */ /* 0x000e980000300a00 */
[----:B------:R0:W-:Y:S04]  /*129a0*/  STL.64 [R1+0x90], R20 ;  /* 0x0000901401007387 */ /* 0x0001e80000100a00 */
[----:B------:R1:W-:Y:S01]  /*129b0*/  STL.64 [R1+0x98], R22 ;  /* 0x0000981601007387 */ /* 0x0003e20000100a00 */
[----:B0-----:R-:W-:-:S03]  /*129c0*/  IMAD.MOV.U32 R20, RZ, RZ, R28 ;  /* 0x000000ffff147224 */ /* 0x001fc600078e001c */
[----:B------:R-:W3:Y:S01]  /*129d0*/  LDL.LU R28, [R1+0x614] ;  /* 0x00061400011c7983 */ /* 0x000ee20000300800 */
[----:B----4-:R-:W-:-:S03]  /*129e0*/  LOP3.LUT R5, R5, R4, RZ, 0x3c, !PT ;  /* 0x0000000405057212 */ /* 0x010fc600078e3cff */
[----:B------:R-:W4:Y:S01]  /*129f0*/  LDL.LU R21, [R1+0x254] ;  /* 0x0002540001157983 */ /* 0x000f220000300800 */
[----:B------:R-:W-:-:S03]  /*12a00*/  LOP3.LUT R4, R5, R4, RZ, 0x3c, !PT ;  /* 0x0000000405047212 */ /* 0x000fc600078e3cff */
[----:B-1----:R-:W4:Y:S01]  /*12a10*/  LDL.LU R22, [R1+0x258] ;  /* 0x0002580001167983 */ /* 0x002f220000300800 */
[----:B------:R-:W-:-:S03]  /*12a20*/  LOP3.LUT R5, R5, R4, RZ, 0x3c, !PT ;  /* 0x0000000405057212 */ /* 0x000fc600078e3cff */
[----:B------:R-:W4:Y:S01]  /*12a30*/  LDL.LU R23, [R1+0x25c] ;  /* 0x00025c0001177983 */ /* 0x000f220000300800 */
[----:B------:R-:W-:-:S04]  /*12a40*/  IMAD.WIDE R4, R11, 0x2, R4 ;  /* 0x000000020b047825 */ /* 0x000fc800078e0204 */
[----:B--2---:R-:W-:Y:S02]  /*12a50*/  IMAD.MOV.U32 R6, RZ, RZ, R24 ;  /* 0x000000ffff067224 */ /* 0x004fe400078e0018 */
[----:B------:R-:W-:Y:S02]  /*12a60*/  IMAD.MOV.U32 R9, RZ, RZ, R25 ;  /* 0x000000ffff097224 */ /* 0x000fe400078e0019 */
[----:B---3--:R-:W-:Y:S01]  /*12a70*/  HMMA.16816.F32 R24, R12, R26, R16 ;  /* 0x0000001a0c18723c */ /* 0x008fe20000001810 */
[----:B------:R-:W-:-:S04]  /*12a80*/  IMAD.WIDE R6, R11, 0x2, R6 ;  /* 0x000000020b067825 */ /* 0x000fc800078e0206 */
[----:B------:R-:W-:Y:S02]  /*12a90*/  IMAD.MOV.U32 R8, RZ, RZ, R28 ;  /* 0x000000ffff087224 */ /* 0x000fe400078e001c */
[----:B------:R-:W2:Y:S04]  /*12aa0*/  LDL.LU R28, [R1+0x610] ;  /* 0x00061000011c7983 */ /* 0x000ea80000300800 */
[----:B------:R0:W-:Y:S04]  /*12ab0*/  STL [R1+0x42c], R4 ;  /* 0x00042c0401007387 */ /* 0x0001e80000100800 */
[----:B------:R1:W-:Y:S01]  /*12ac0*/  STL [R1+0x3ac], R5 ;  /* 0x0003ac0501007387 */ /* 0x0003e20000100800 */
[----:B------:R-:W-:-:S03]  /*12ad0*/  IMAD.WIDE R8, R11, 0x2, R8 ;  /* 0x000000020b087825 */ /* 0x000fc600078e0208 */
[----:B0-----:R-:W3:Y:S04]  /*12ae0*/  LDL.LU R4, [R1+0x3b0] ;  /* 0x0003b00001047983 */ /* 0x001ee80000300800 */
[----:B-1----:R-:W3:Y:S04]  /*12af0*/  LDL.LU R5, [R1+0x434] ;  /* 0x0004340001057983 */ /* 0x002ee80000300800 */
[----:B------:R0:W-:Y:S04]  /*12b00*/  STL [R1+0x4cc], R6 ;  /* 0x0004cc0601007387 */ /* 0x0001e80000100800 */
[----:B------:R1:W-:Y:S04]  /*12b10*/  STL [R1+0x430], R7 ;  /* 0x0004300701007387 */ /* 0x0003e80000100800 */
[----:B0-----:R-:W4:Y:S04]  /*12b20*/  LDL.LU R6, [R1+0x438] ;  /* 0x0004380001067983 */ /* 0x001f280000300800 */
[----:B-1----:R-:W4:Y:S04]  /*12b30*/  LDL.LU R7, [R1+0x4d4] ;  /* 0x0004d40001077983 */ /* 0x002f280000300800 */
[----:B------:R-:W-:Y:S04]  /*12b40*/  STL [R1+0x52c], R8 ;  /* 0x00052c0801007387 */ /* 0x000fe80000100800 */
[----:B------:R-:W-:Y:S04]  /*12b50*/  STL [R1+0x4d0], R9 ;  /* 0x0004d00901007387 */ /* 0x000fe80000100800 */
[----:B------:R-:W4:Y:S04]  /*12b60*/  LDL.LU.64 R18, [R1+0x608] ;  /* 0x0006080001127983 */ /* 0x000f280000300a00 */
[----:B------:R0:W5:Y:S04]  /*12b70*/  LDL.LU.64 R16, [R1+0x600] ;  /* 0x0006000001107983 */ /* 0x0001680000300a00 */
[----:B------:R1:W-:Y:S04]  /*12b80*/  STL.64 [R1+0xf0], R24 ;  /* 0x0000f01801007387 */ /* 0x0003e80000100a00 */
[----:B------:R0:W-:Y:S01]  /*12b90*/  STL.64 [R1+0xf8], R26 ;  /* 0x0000f81a01007387 */ /* 0x0001e20000100a00 */
[----:B-1----:R-:W-:-:S03]  /*12ba0*/  IMAD.MOV.U32 R24, RZ, RZ, R29 ;  /* 0x000000ffff187224 */ /* 0x002fc600078e001d */
[----:B------:R-:W4:Y:S01]  /*12bb0*/  LDL.LU R29, [R1+0x5fc] ;  /* 0x0005fc00011d7983 */ /* 0x000f220000300800 */
[----:B------:R-:W-:Y:S02]  /*12bc0*/  IMAD.MOV.U32 R25, RZ, RZ, R3 ;  /* 0x000000ffff197224 */ /* 0x000fe400078e0003 */
[----:B0-----:R-:W-:Y:S01]  /*12bd0*/  IMAD.MOV.U32 R26, RZ, RZ, R0 ;  /* 0x000000ffff1a7224 */ /* 0x001fe200078e0000 */
[----:B------:R0:W5:Y:S01]  /*12be0*/  LDL.LU R3, [R1+0x5f8] ;  /* 0x0005f80001037983 */ /* 0x0001620000300800 */
[----:B------:R-:W-:-:S03]  /*12bf0*/  IMAD.MOV.U32 R27, RZ, RZ, R2 ;  /* 0x000000ffff1b7224 */ /* 0x000fc600078e0002 */
[----:B------:R0:W5:Y:S04]  /*12c00*/  LDL.LU R0, [R1+0x5f4] ;  /* 0x0005f40001007983 */ /* 0x0001680000300800 */
[----:B------:R0:W5:Y:S01]  /*12c10*/  LDL.LU R2, [R1+0x5f0] ;  /* 0x0005f00001027983 */ /* 0x0001620000300800 */
[----:B--2---:R-:W-:-:S03]  /*12c20*/  IMAD.MOV.U32 R9, RZ, RZ, R28 ;  /* 0x000000ffff097224 */ /* 0x004fc600078e001c */
[----:B------:R-:W2:Y:S01]  /*12c30*/  LDL.LU R28, [R1+0x5ec] ;  /* 0x0005ec00011c7983 */ /* 0x000ea20000300800 */
[----:B---3--:R-:W-:-:S04]  /*12c40*/  LOP3.LUT R5, R5, R4, RZ, 0x3c, !PT ;  /* 0x0000000405057212 */ /* 0x008fc800078e3cff */
[----:B------:R-:W-:-:S04]  /*12c50*/  LOP3.LUT R4, R5, R4, RZ, 0x3c, !PT ;  /* 0x0000000405047212 */ /* 0x000fc800078e3cff */
[----:B------:R-:W-:Y:S02]  /*12c60*/  LOP3.LUT R5, R5, R4, RZ, 0x3c, !PT ;  /* 0x0000000405057212 */ /* 0x000fe400078e3cff */
[----:B----4-:R-:W-:-:S04]  /*12c70*/  LOP3.LUT R7, R7, R6, RZ, 0x3c, !PT ;  /* 0x0000000607077212 */ /* 0x010fc800078e3cff */
[----:B------:R-:W-:Y:S01]  /*12c80*/  LOP3.LUT R6, R7, R6, RZ, 0x3c, !PT ;  /* 0x0000000607067212 */ /* 0x000fe200078e3cff */
[----:B------:R-:W-:-:S03]  /*12c90*/  IMAD.WIDE R4, R11, 0x2, R4 ;  /* 0x000000020b047825 */ /* 0x000fc600078e0204 */
[----:B------:R-:W-:-:S03]  /*12ca0*/  LOP3.LUT R7, R7, R6, RZ, 0x3c, !PT ;  /* 0x0000000607077212 */ /* 0x000fc600078e3cff */
[----:B------:R-:W-:-:S04]  /*12cb0*/  IMAD.WIDE R6, R11, 0x2, R6 ;  /* 0x000000020b067825 */ /* 0x000fc800078e0206 */
[----:B------:R-:W-:Y:S02]  /*12cc0*/  IMAD.MOV.U32 R8, RZ, RZ, R29 ;  /* 0x000000ffff087224 */ /* 0x000fe400078e001d */
[----:B------:R-:W3:Y:S04]  /*12cd0*/  LDL.LU R29, [R1+0x5e8] ;  /* 0x0005e800011d7983 */ /* 0x000ee80000300800 */
[----:B------:R1:W-:Y:S04]  /*12ce0*/  STL [R1+0x434], R4 ;  /* 0x0004340401007387 */ /* 0x0003e80000100800 */
[----:B------:R4:W-:Y:S04]  /*12cf0*/  STL [R1+0x3b0], R5 ;  /* 0x0003b00501007387 */ /* 0x0009e80000100800 */
[----:B-1----:R-:W3:Y:S04]  /*12d00*/  LDL.LU R4, [R1+0x3b4] ;  /* 0x0003b40001047983 */ /* 0x002ee80000300800 */
[----:B----4-:R-:W4:Y:S04]  /*12d10*/  LDL.LU R5, [R1+0x43c] ;  /* 0x00043c0001057983 */ /* 0x010f280000300800 */
[----:B------:R1:W-:Y:S04]  /*12d20*/  STL [R1+0x4d4], R6 ;  /* 0x0004d40601007387 */ /* 0x0003e80000100800 */
[----:B------:R0:W-:Y:S04]  /*12d30*/  STL [R1+0x438], R7 ;  /* 0x0004380701007387 */ /* 0x0001e80000100800 */
[----:B-1----:R-:W4:Y:S04]  /*12d40*/  LDL.LU R6, [R1+0x440] ;  /* 0x0004400001067983 */ /* 0x002f280000300800 */
[----:B0-----:R-:W4:Y:S01]  /*12d50*/  LDL.LU R7, [R1+0x4dc] ;  /* 0x0004dc0001077983 */ /* 0x001f220000300800 */
[----:B------:R-:W-:Y:S01]  /*12d60*/  HMMA.16816.F32 R20, R12, R18, R20 ;  /* 0x000000120c14723c */ /* 0x000fe20000001814 */
[----:B------:R-:W-:-:S05]  /*12d70*/  IMAD.WIDE R8, R11, 0x2, R8 ;  /* 0x000000020b087825 */ /* 0x000fca00078e0208 */
[----:B------:R-:W-:Y:S04]  /*12d80*/  STL [R1+0x530], R8 ;  /* 0x0005300801007387 */ /* 0x000fe80000100800 */
[----:B------:R-:W-:Y:S09]  /*12d90*/  STL [R1+0x4d8], R9 ;  /* 0x0004d80901007387 */ /* 0x000ff20000100800 */
[----:B------:R-:W-:Y:S01]  /*12da0*/  STL.64 [R1+0x60], R20 ;  /* 0x0000601401007387 */ /* 0x000fe20000100a00 */
[----:B------:R-:W-:-:S03]  /*12db0*/  IMAD.MOV.U32 R18, RZ, RZ, R23 ;  /* 0x000000ffff127224 */ /* 0x000fc600078e0017 */
[----:B------:R0:W-:Y:S04]  /*12dc0*/  STL.64 [R1+0x68], R22 ;  /* 0x0000681601007387 */ /* 0x0001e80000100a00 */
[----:B0-----:R-:W4:Y:S04]  /*12dd0*/  LDL.LU.64 R22, [R1+0x5e0] ;  /* 0x0005e00001167983 */ /* 0x001f280000300a00 */
[----:B------:R0:W5:Y:S04]  /*12de0*/  LDL.LU.64 R20, [R1+0x5d8] ;  /* 0x0005d80001147983 */ /* 0x0001680000300a00 */
[----:B------:R-:W4:Y:S01]  /*12df0*/  LDL.LU R19, [R1+0x4e4] ;  /* 0x0004e40001137983 */ /* 0x000f220000300800 */
[----:B--2---:R-:W-:-:S03]  /*12e00*/  IMAD.MOV.U32 R9, RZ, RZ, R28 ;  /* 0x000000ffff097224 */ /* 0x004fc600078e001c */
[----:B------:R-:W2:Y:S01]  /*12e10*/  LDL.LU R28, [R1+0x5d4] ;  /* 0x0005d400011c7983 */ /* 0x000ea20000300800 */
[----:B---3--:R-:W-:-:S03]  /*12e20*/  IMAD.MOV.U32 R8, RZ, RZ, R29 ;  /* 0x000000ffff087224 */ /* 0x008fc600078e001d */
[----:B------:R-:W2:Y:S01]  /*12e30*/  LDL.LU R29, [R1+0x5d0] ;  /* 0x0005d000011d7983 */ /* 0x000ea20000300800 */
[----:B----4-:R-:W-:-:S04]  /*12e40*/  LOP3.LUT R5, R5, R4, RZ, 0x3c, !PT ;  /* 0x0000000405057212 */ /* 0x010fc800078e3cff */
[----:B------:R-:W-:-:S04]  /*12e50*/  LOP3.LUT R4, R5, R4, RZ, 0x3c, !PT ;  /* 0x0000000405047212 */ /* 0x000fc800078e3cff */
[----:B------:R-:W-:Y:S02]  /*12e60*/  LOP3.LUT R5, R5, R4, RZ, 0x3c, !PT ;  /* 0x0000000405057212 */ /* 0x000fe400078e3cff */
[----:B------:R-:W-:-:S04]  /*12e70*/  LOP3.LUT R7, R7, R6, RZ, 0x3c, !PT ;  /* 0x0000000607077212 */ /* 0x000fc800078e3cff */
[----:B------:R-:W-:Y:S01]  /*12e80*/  LOP3.LUT R6, R7, R6, RZ, 0x3c, !PT ;  /* 0x0000000607067212 */ /* 0x000fe200078e3cff */
[----:B------:R-:W-:-:S03]  /*12e90*/  IMAD.WIDE R4, R11, 0x2, R4 ;  /* 0x000000020b047825 */ /* 0x000fc600078e0204 */
[----:B------:R-:W-:Y:S02]  /*12ea0*/  LOP3.LUT R7, R7, R6, RZ, 0x3c, !PT ;  /* 0x0000000607077212 */ /* 0x000fe400078e3cff */
[----:B------:R-:W-:Y:S01]  /*12eb0*/  STL [R1+0x43c], R4 ;  /* 0x00043c0401007387 */ /* 0x000fe20000100800 */
[----:B------:R-:W-:-:S03]  /*12ec0*/  IMAD.WIDE R6, R11, 0x2, R6 ;  /* 0x000000020b067825 */ /* 0x000fc600078e0206 */
[----:B------:R1:W-:Y:S04]  /*12ed0*/  STL [R1+0x3b4], R5 ;  /* 0x0003b40501007387 */ /* 0x0003e80000100800 */
[----:B-1----:R-:W3:Y:S04]  /*12ee0*/  LDL.LU R5, [R1+0x444] ;  /* 0x0004440001057983 */ /* 0x002ee80000300800 */
[----:B------:R1:W-:Y:S04]  /*12ef0*/  STL [R1+0x4dc], R6 ;  /* 0x0004dc0601007387 */ /* 0x0003e80000100800 */
[----:B------:R4:W-:Y:S04]  /*12f00*/  STL [R1+0x440], R7 ;  /* 0x0004400701007387 */ /* 0x0009e80000100800 */
[----:B-1----:R-:W2:Y:S04]  /*12f10*/  LDL.LU R6, [R1+0x4e8] ;  /* 0x0004e80001067983 */ /* 0x002ea80000300800 */
[----:B----4-:R-:W2:Y:S01]  /*12f20*/  LDL.LU R7, [R1+0x538] ;  /* 0x0005380001077983 */ /* 0x010ea20000300800 */
[----:B------:R-:W-:-:S05]  /*12f30*/  IMAD.WIDE R8, R11, 0x2, R8 ;  /* 0x000000020b087825 */ /* 0x000fca00078e0208 */
[----:B------:R-:W-:Y:S04]  /*12f40*/  STL [R1+0x534], R8 ;  /* 0x0005340801007387 */ /* 0x000fe80000100800 */
[----:B------:R1:W-:Y:S02]  /*12f50*/  STL [R1+0x4e0], R9 ;  /* 0x0004e00901007387 */ /* 0x0003e40000100800 */
[----:B-1----:R-:W1:Y:S01]  /*12f60*/  LDC R9, c[0x0][0x3ac] ;  /* 0x0000eb00ff097b82 */ /* 0x002e620000000800 */
[----:B------:R-:W-:Y:S01]  /*12f70*/  HMMA.16816.F32 R12, R12, R22, R24 ;  /* 0x000000160c0c723c */ /* 0x000fe20000001818 */
[----:B------:R-:W-:Y:S01]  /*12f80*/  IMAD.MOV.U32 R4, RZ, RZ, R19 ;  /* 0x000000ffff047224 */ /* 0x000fe200078e0013 */
[----:B------:R0:W5:Y:S04]  /*12f90*/  LDL.LU.64 R26, [R1+0x5c8] ;  /* 0x0005c800011a7983 */ /* 0x0001680000300a00 */
[----:B------:R0:W5:Y:S01]  /*12fa0*/  LDL.LU.64 R24, [R1+0x5c0] ;  /* 0x0005c00001187983 */ /* 0x0001620000300a00 */
[----:B------:R-:W4:Y:S01]  /*12fb0*/  LDC R19, c[0x0][0x3a8] ;  /* 0x0000ea00ff137b82 */ /* 0x000f220000000800 */
[----:B-1----:R-:W-:-:S11]  /*12fc0*/  IMAD.SHL.U32 R9, R9, 0x40, RZ ;  /* 0x0000004009097824 */ /* 0x002fd600078e00ff */
[----:B------:R-:W-:Y:S04]  /*12fd0*/  STL.64 [R1+0x210], R12 ;  /* 0x0002100c01007387 */ /* 0x000fe80000100a00 */
[----:B------:R-:W-:Y:S01]  /*12fe0*/  STL.64 [R1+0x218], R14 ;  /* 0x0002180e01007387 */ /* 0x000fe20000100a00 */
[----:B------:R-:W-:-:S04]  /*12ff0*/  UIADD3 UR6, UPT, UPT, UR6, -0x1, URZ ;  /* 0xffffffff06067890 */ /* 0x000fc8000fffe0ff */
[----:B------:R-:W-:Y:S01]  /*13000*/  UISETP.NE.U32.AND UP0, UPT, UR6, URZ, UPT ;  /* 0x000000ff0600728c */ /* 0x000fe2000bf05070 */
[----:B----4-:R-:W-:Y:S02]  /*13010*/  IMAD.SHL.U32 R19, R19, 0x40, RZ ;  /* 0x0000004013137824 */ /* 0x010fe400078e00ff */
[----:B------:R-:W-:Y:S01]  /*13020*/  IMAD.MOV.U32 R11, RZ, RZ, R15 ;  /* 0x000000ffff0b7224 */ /* 0x000fe200078e000f */
[----:B------:R-:W-:Y:S01]  /*13030*/  UIADD3 UR7, UPT, UPT, UR7, -0x40, URZ ;  /* 0xffffffc007077890 */ /* 0x000fe2000fffe0ff */
[----:B---3--:R-:W-:Y:S01]  /*13040*/  IMAD.WIDE R4, R9, 0x2, R4 ;  /* 0x0000000209047825 */ /* 0x008fe200078e0204 */
[----:B--2---:R-:W-:-:S04]  /*13050*/  LOP3.LUT R7, R7, R6, RZ, 0x3c, !PT ;  /* 0x0000000607077212 */ /* 0x004fc800078e3cff */
[----:B------:R-:W-:-:S04]  /*13060*/  LOP3.LUT R6, R7, R6, RZ, 0x3c, !PT ;  /* 0x0000000607067212 */ /* 0x000fc800078e3cff */
[----:B------:R-:W-:Y:S01]  /*13070*/  LOP3.LUT R7, R7, R6, RZ, 0x3c, !PT ;  /* 0x0000000607077212 */ /* 0x000fe200078e3cff */
[----:B------:R1:W-:Y:S02]  /*13080*/  STL [R1+0x4e4], R4 ;  /* 0x0004e40401007387 */ /* 0x0003e40000100800 */
[----:B------:R-:W-:Y:S02]  /*13090*/  IMAD.WIDE R6, R9, 0x2, R6 ;  /* 0x0000000209067825 */ /* 0x000fe400078e0206 */
[----:B------:R-:W-:Y:S04]  /*130a0*/  STL [R1+0x444], R5 ;  /* 0x0004440501007387 */ /* 0x000fe80000100800 */
[----:B------:R2:W-:Y:S04]  /*130b0*/  STL [R1+0x538], R6 ;  /* 0x0005380601007387 */ /* 0x0005e80000100800 */
[----:B------:R0:W-:Y:S01]  /*130c0*/  STL [R1+0x4e8], R7 ;  /* 0x0004e80701007387 */ /* 0x0001e20000100800 */
[----:B------:R-:W-:-:S04]  /*130d0*/  IMAD.WIDE R8, R19, 0x2, R28 ;  /* 0x0000000213087825 */ /* 0x000fc800078e021c */
[----:B-1----:R-:W-:Y:S02]  /*130e0*/  IMAD.MOV.U32 R4, RZ, RZ, R8 ;  /* 0x000000ffff047224 */ /* 0x002fe400078e0008 */
[----:B--2---:R-:W-:Y:S01]  /*130f0*/  IMAD.MOV.U32 R6, RZ, RZ, R9 ;  /* 0x000000ffff067224 */ /* 0x004fe200078e0009 */
[----:B------:R-:W-:Y:S06]  /*13100*/  BRA.U UP0, `(.L_x_2) ;  /* 0xffffff4900447547 */ /* 0x000fec000b83ffff */
[----:B-----5:R1:W-:Y:S04]  /*13110*/  STL [R1+0x658], R27 ;  /* 0x0006581b01007387 */ /* 0x0203e80000100800 */
[----:B-1----:R-:W2:Y:S04]  /*13120*/  LDL.LU R27, [R1+0x2fc] ;  /* 0x0002fc00011b7983 */ /* 0x002ea80000300800 */
[----:B--2---:R1:W-:Y:S04]  /*13130*/  STL [R1+0x65c], R27 ;  /* 0x00065c1b01007387 */ /* 0x0043e80000100800 */
        /* <DEDUP_REMOVED lines=30> */
[----:B------:R2:W-:Y:S01]  /*13320*/  STL [R1+0x654], R25 ;  /* 0x0006541901007387 */ /* 0x0005e20000100800 */
[----:B-1----:R-:W-:-:S03]  /*13330*/  IMAD.MOV.U32 R27, RZ, RZ, R18 ;  /* 0x000000ffff1b7224 */ /* 0x002fc600078e0012 */
[----:B--2---:R-:W2:Y:S04]  /*13340*/  LDL.LU R25, [R1+0x2dc] ;  /* 0x0002dc0001197983 */ /* 0x004ea80000300800 */
        /* <DEDUP_REMOVED lines=34> */
[----:B------:R1:W-:Y:S04]  /*13570*/  STL [R1+0x64c], R24 ;  /* 0x00064c1801007387 */ /* 0x0003e80000100800 */
[----:B-1----:R-:W2:Y:S04]  /*13580*/  LDL.LU R24, [R1+0x28c] ;  /* 0x00028c0001187983 */ /* 0x002ea80000300800 */
[----:B------:R1:W-:Y:S04]  /*13590*/  STL [R1+0x648], R10 ;  /* 0x0006480a01007387 */ /* 0x0003e80000100800 */
[----:B-1----:R-:W3:Y:S04]  /*135a0*/  LDL.LU R10, [R1+0x23c] ;  /* 0x00023c00010a7983 */ /* 0x002ee80000300800 */
[----:B------:R-:W4:Y:S04]  /*135b0*/  LDL.LU R3, [R1+0x2d8] ;  /* 0x0002d80001037983 */ /* 0x000f280000300800 */
[----:B------:R-:W2:Y:S04]  /*135c0*/  LDL.LU R4, [R1+0x2a8] ;  /* 0x0002a80001047983 */ /* 0x000ea80000300800 */
[----:B------:R-:W2:Y:S04]  /*135d0*/  LDL.LU R6, [R1+0x288] ;  /* 0x0002880001067983 */ /* 0x000ea80000300800 */
[----:B------:R-:W2:Y:S04]  /*135e0*/  LDL.LU R0, [R1+0x238] ;  /* 0x0002380001007983 */ /* 0x000ea80000300800 */
[----:B------:R-:W2:Y:S04]  /*135f0*/  LDL.LU R2, [R1+0x208] ;  /* 0x0002080001027983 */ /* 0x000ea80000300800 */
[----:B------:R-:W2:Y:S04]  /*13600*/  LDL.LU R8, [R1+0x198] ;  /* 0x0001980001087983 */ /* 0x000ea80000300800 */
[----:B------:R-:W2:Y:S04]  /*13610*/  LDL.LU R9, [R1+0x158] ;  /* 0x0001580001097983 */ /* 0x000ea80000300800 */
[----:B0-----:R-:W2:Y:S04]  /*13620*/  LDL.LU R7, [R1+0x2f4] ;  /* 0x0002f40001077983 */ /* 0x001ea80000300800 */
[----:B------:R-:W2:Y:S04]  /*13630*/  LDL.LU R5, [R1+0x2d4] ;  /* 0x0002d40001057983 */ /* 0x000ea80000300800 */
        /* <DEDUP_REMOVED lines=11> */
[----:B------:R0:W-:Y:S01]  /*136f0*/  STL [R1+0x5d0], R17 ;  /* 0x0005d01101007387 */ /* 0x0001e20000100800 */
[----:B------:R-:W-:-:S03]  /*13700*/  F2FP.F16.F32.PACK_AB R27, R25, R27 ;  /* 0x0000001b191b723e */ /* 0x000fc600000000ff */
[----:B0-----:R-:W4:Y:S04]  /*13710*/  LDL.LU R17, [R1+0x2f8] ;  /* 0x0002f80001117983 */ /* 0x001f280000300800 */
[----:B------:R0:W-:Y:S04]  /*13720*/  STL [R1+0x5cc], R16 ;  /* 0x0005cc1001007387 */ /* 0x0001e80000100800 */
[----:B0-----:R-:W2:Y:S04]  /*13730*/  LDL.LU R16, [R1+0x15c] ;  /* 0x00015c0001107983 */ /* 0x001ea80000300800 */
[----:B------:R0:W-:Y:S04]  /*13740*/  STL [R1+0x5c0], R21 ;  /* 0x0005c01501007387 */ /* 0x0001e80000100800 */
[----:B0-----:R-:W2:Y:S04]  /*13750*/  LDL.LU R21, [R1+0x19c] ;  /* 0x00019c0001157983 */ /* 0x001ea80000300800 */
[----:B------:R0:W-:Y:S04]  /*13760*/  STL [R1+0x5bc], R20 ;  /* 0x0005bc1401007387 */ /* 0x0001e80000100800 */
[----:B0-----:R-:W3:Y:S04]  /*13770*/  LDL.LU R20, [R1+0x20c] ;  /* 0x00020c0001147983 */ /* 0x001ee80000300800 */
[----:B------:R-:W2:Y:S04]  /*13780*/  LDL.LU R25, [R1+0x6d8] ;  /* 0x0006d80001197983 */ /* 0x000ea80000300800 */
[----:B------:R0:W-:Y:S04]  /*13790*/  STL [R1+0xdc], R27 ;  /* 0x0000dc1b01007387 */ /* 0x0001e80000100800 */
[----:B0-----:R-:W2:Y:S02]  /*137a0*/  LDL.LU R27, [R1+0x6d4] ;  /* 0x0006d400011b7983 */ /* 0x001ea40000300800 */
[----:B--2---:R-:W-:-:S02]  /*137b0*/  F2FP.F16.F32.PACK_AB R27, R25, R27 ;  /* 0x0000001b191b723e */ /* 0x004fc400000000ff */
        /* <DEDUP_REMOVED lines=58> */
[----:B0-----:R-:W2:Y:S01]  /*13b60*/  LDL.LU R27, [R1+0x65c] ;  /* 0x00065c00011b7983 */ /* 0x001ea20000300800 */
[----:B------:R-:W-:Y:S02]  /*13b70*/  F2FP.F16.F32.PACK_AB R24, R26, R24 ;  /* 0x000000181a18723e */ /* 0x000fe400000000ff */
[----:B---3--:R-:W-:-:S02]  /*13b80*/  F2FP.F16.F32.PACK_AB R20, R10, R20 ;  /* 0x000000140a14723e */ /* 0x008fc400000000ff */
[----:B------:R-:W-:Y:S02]  /*13b90*/  F2FP.F16.F32.PACK_AB R16, R21, R16 ;  /* 0x000000101510723e */ /* 0x000fe400000000ff */
[----:B----4-:R-:W-:Y:S02]  /*13ba0*/  F2FP.F16.F32.PACK_AB R3, R17, R3 ;  /* 0x000000031103723e */ /* 0x010fe400000000ff */
[----:B------:R-:W-:Y:S02]  /*13bb0*/  F2FP.F16.F32.PACK_AB R4, R4, R6 ;  /* 0x000000060404723e */ /* 0x000fe400000000ff */
[----:B------:R-:W-:Y:S02]  /*13bc0*/  F2FP.F16.F32.PACK_AB R0, R0, R2 ;  /* 0x000000020000723e */ /* 0x000fe400000000ff */
[----:B------:R-:W-:Y:S02]  /*13bd0*/  F2FP.F16.F32.PACK_AB R2, R7, R5 ;  /* 0x000000050702723e */ /* 0x000fe400000000ff */
[----:B--2---:R-:W-:-:S02]  /*13be0*/  F2FP.F16.F32.PACK_AB R25, R27, R25 ;  /* 0x000000191b19723e */ /* 0x004fc400000000ff */
[----:B------:R-:W2:Y:S04]  /*13bf0*/  LDL.LU R27, [R1+0x658] ;  /* 0x00065800011b7983 */ /* 0x000ea80000300800 */
[----:B------:R0:W-:Y:S04]  /*13c00*/  STL [R1+0x5c], R25 ;  /* 0x00005c1901007387 */ /* 0x0001e80000100800 */
[----:B0-----:R-:W3:Y:S04]  /*13c10*/  LDL.LU R25, [R1+0x654] ;  /* 0x0006540001197983 */ /* 0x001ee80000300800 */
[----:B------:R-:W3:Y:S04]  /*13c20*/  LDL.LU R26, [R1+0x650] ;  /* 0x00065000011a7983 */ /* 0x000ee80000300800 */
[----:B------:R0:W-:Y:S04]  /*13c30*/  STL [R1+0x58], R24 ;  /* 0x0000581801007387 */ /* 0x0001e80000100800 */
[----:B0-----:R-:W4:Y:S04]  /*13c40*/  LDL.LU R24, [R1+0x64c] ;  /* 0x00064c0001187983 */ /* 0x001f280000300800 */
[----:B------:R-:W4:Y:S04]  /*13c50*/  LDL.LU R10, [R1+0x648] ;  /* 0x00064800010a7983 */ /* 0x000f280000300800 */
[----:B------:R-:W-:Y:S04]  /*13c60*/  STL [R1+0x54], R20 ;  /* 0x0000541401007387 */ /* 0x000fe80000100800 */
[----:B------:R-:W-:Y:S04]  /*13c70*/  STL [R1+0x50], R16 ;  /* 0x0000501001007387 */ /* 0x000fe80000100800 */
[----:B------:R0:W-:Y:S04]  /*13c80*/  STL [R1+0x4c], R3 ;  /* 0x00004c0301007387 */ /* 0x0001e80000100800 */
[----:B------:R-:W-:Y:S04]  /*13c90*/  STL [R1+0x48], R4 ;  /* 0x0000480401007387 */ /* 0x000fe80000100800 */
[----:B------:R1:W-:Y:S01]  /*13ca0*/  STL [R1+0x44], R0 ;  /* 0x0000440001007387 */ /* 0x0003e20000100800 */
[----:B0-----:R-:W-:-:S05]  /*13cb0*/  F2FP.F16.F32.PACK_AB R3, R8, R9 ;  /* 0x000000090803723e */ /* 0x001fca00000000ff */
[----:B------:R0:W-:Y:S01]  /*13cc0*/  STL [R1+0x40], R3 ;  /* 0x0000400301007387 */ /* 0x0001e20000100800 */
[----:B-1----:R-:W-:-:S03]  /*13cd0*/  F2FP.F16.F32.PACK_AB R0, R28, R29 ;  /* 0x0000001d1c00723e */ /* 0x002fc600000000ff */
[----:B------:R1:W-:Y:S04]  /*13ce0*/  STL [R1+0x3c], R2 ;  /* 0x00003c0201007387 */ /* 0x0003e80000100800 */
[----:B------:R1:W-:Y:S01]  /*13cf0*/  STL [R1+0x38], R0 ;  /* 0x0000380001007387 */ /* 0x0003e20000100800 */
[----:B0-----:R-:W-:Y:S02]  /*13d00*/  F2FP.F16.F32.PACK_AB R3, R12, R13 ;  /* 0x0000000d0c03723e */ /* 0x001fe400000000ff */
[----:B-1----:R-:W-:-:S03]  /*13d10*/  F2FP.F16.F32.PACK_AB R2, R14, R15 ;  /* 0x0000000f0e02723e */ /* 0x002fc600000000ff */
[----:B------:R0:W-:Y:S01]  /*13d20*/  STL [R1+0x34], R3 ;  /* 0x0000340301007387 */ /* 0x0001e20000100800 */
[----:B------:R-:W-:-:S03]  /*13d30*/  F2FP.F16.F32.PACK_AB R0, R22, R23 ;  /* 0x000000171600723e */ /* 0x000fc600000000ff */
[----:B------:R2:W-:Y:S04]  /*13d40*/  STL [R1+0x30], R2 ;  /* 0x0000300201007387 */ /* 0x0005e80000100800 */
[----:B------:R3:W-:Y:S01]  /*13d50*/  STL [R1+0x2c], R0 ;  /* 0x00002c0001007387 */ /* 0x0007e20000100800 */
[----:B0-----:R-:W-:-:S05]  /*13d60*/  F2FP.F16.F32.PACK_AB R3, R18, R19 ;  /* 0x000000131203723e */ /* 0x001fca00000000ff */
[----:B------:R-:W-:Y:S04]  /*13d70*/  STL [R1+0x28], R3 ;  /* 0x0000280301007387 */ /* 0x000fe80000100800 */
[----:B------:R-:W4:Y:S01]  /*13d80*/  LDL.LU R7, [R1+0x294] ;  /* 0x0002940001077983 */ /* 0x000f220000300800 */
[----:B--2---:R-:W-:-:S05]  /*13d90*/  F2FP.F16.F32.PACK_AB R2, R11, R27 ;  /* 0x0000001b0b02723e */ /* 0x004fca00000000ff */
[----:B------:R-:W-:Y:S01]  /*13da0*/  STL [R1+0x24], R2 ;  /* 0x0000240201007387 */ /* 0x000fe20000100800 */
[----:B---3--:R-:W-:-:S03]  /*13db0*/  F2FP.F16.F32.PACK_AB R0, R26, R25 ;  /* 0x000000191a00723e */ /* 0x008fc600000000ff */
[----:B----4-:R0:W-:Y:S04]  /*13dc0*/  STL [R1+0x608], R7 ;  /* 0x0006080701007387 */ /* 0x0101e80000100800 */
[----:B------:R-:W-:Y:S04]  /*13dd0*/  STL [R1+0x20], R0 ;  /* 0x0000200001007387 */ /* 0x000fe80000100800 */
[----:B0-----:R-:W2:Y:S04]  /*13de0*/  LDL.LU R7, [R1+0xc8] ;  /* 0x0000c80001077983 */ /* 0x001ea80000300800 */
[----:B--2---:R0:W-:Y:S04]  /*13df0*/  STL [R1+0x610], R7 ;  /* 0x0006100701007387 */ /* 0x0041e80000100800 */
        /* <DEDUP_REMOVED lines=11> */
[----:B--2---:R-:W-:Y:S04]  /*13eb0*/  STL [R1+0x640], R7 ;  /* 0x0006400701007387 */ /* 0x004fe80000100800 */
[----:B------:R-:W2:Y:S04]  /*13ec0*/  LDL.LU R6, [R1+0x1d4] ;  /* 0x0001d40001067983 */ /* 0x000ea80000300800 */
        /* <DEDUP_REMOVED lines=20> */
[----:B------:R-:W3:Y:S04]  /*14010*/  LDL.LU R4, [R1+0xc4] ;  /* 0x0000c40001047983 */ /* 0x000ee80000300800 */
[----:B---3--:R0:W-:Y:S04]  /*14020*/  STL [R1+0x5fc], R4 ;  /* 0x0005fc0401007387 */ /* 0x0081e80000100800 */
[----:B0-----:R-:W3:Y:S04]  /*14030*/  LDL.LU R4, [R1+0x1c4] ;  /* 0x0001c40001047983 */ /* 0x001ee80000300800 */
[----:B------:R-:W4:Y:S01]  /*14040*/  LDL.LU R11, [R1+0x290] ;  /* 0x00029000010b7983 */ /* 0x000f220000300800 */
[----:B------:R-:W-:-:S03]  /*14050*/  IMAD.MOV.U32 R6, RZ, RZ, R10 ;  /* 0x000000ffff067224 */ /* 0x000fc600078e000a */
[----:B----4-:R0:W-:Y:S04]  /*14060*/  STL [R1+0x5f8], R11 ;  /* 0x0005f80b01007387 */ /* 0x0101e80000100800 */
[----:B0-----:R-:W4:Y:S04]  /*14070*/  LDL.LU R11, [R1+0x174] ;  /* 0x00017400010b7983 */ /* 0x001f280000300800 */
[----:B------:R-:W2:Y:S04]  /*14080*/  LDL.LU R10, [R1+0x1d0] ;  /* 0x0001d000010a7983 */ /* 0x000ea80000300800 */
[----:B--2---:R0:W-:Y:S04]  /*14090*/  STL [R1+0x5f4], R10 ;  /* 0x0005f40a01007387 */ /* 0x0041e80000100800 */
[----:B0-----:R-:W2:Y:S04]  /*140a0*/  LDL.LU R10, [R1+0x2b0] ;  /* 0x0002b000010a7983 */ /* 0x001ea80000300800 */
        /* <DEDUP_REMOVED lines=25> */
[----:B------:R-:W2:Y:S04]  /*14240*/  LDL.LU R16, [R1+0x308] ;  /* 0x0003080001107983 */ /* 0x000ea80000300800 */
[----:B------:R-:W2:Y:S04]  /*14250*/  LDL.LU R23, [R1+0x334] ;  /* 0x0003340001177983 */ /* 0x000ea80000300800 */
[----:B--2---:R0:W-:Y:S04]  /*14260*/  STL [R1+0x5c8], R23 ;  /* 0x0005c81701007387 */ /* 0x0041e80000100800 */
[----:B0-----:R-:W2:Y:S04]  /*14270*/  LDL.LU R23, [R1+0x2c8] ;  /* 0x0002c80001177983 */ /* 0x001ea80000300800 */
[----:B------:R-:W2:Y:S01]  /*14280*/  LDL.LU R21, [R1+0x324] ;  /* 0x0003240001157983 */ /* 0x000ea20000300800 */
[----:B------:R-:W-:-:S05]  /*14290*/  IMAD.MOV.U32 R7, RZ, RZ, R24 ;  /* 0x000000ffff077224 */ /* 0x000fca00078e0018 */
[----:B------:R-:W-:Y:S01]  /*142a0*/  F2FP.F16.F32.PACK_AB R7, R6, R7 ;  /* 0x000000070607723e */ /* 0x000fe200000000ff */
[----:B--2---:R0:W-:Y:S04]  /*142b0*/  STL [R1+0x5c4], R21 ;  /* 0x0005c41501007387 */ /* 0x0041e80000100800 */
        /* <DEDUP_REMOVED lines=41> */
[----:B------:R0:W-:Y:S04]  /*14550*/  STL [R1], R7 ;  /* 0x0000000701007387 */ /* 0x0001e80000100800 */
[----:B0-----:R-:W2:Y:S02]  /*14560*/  LDL.LU R7, [R1+0x608] ;  /* 0x0006080001077983 */ /* 0x001ea40000300800 */
[----:B--2---:R-:W-:-:S02]  /*14570*/  F2FP.F16.F32.PACK_AB R7, R6, R7 ;  /* 0x000000070607723e */ /* 0x004fc400000000ff */
[----:B------:R-:W2:Y:S02]  /*14580*/  LDL.LU R6, [R1+0x604] ;  /* 0x0006040001067983 */ /* 0x000ea40000300800 */
[----:B--2---:R-:W-:Y:S02]  /*14590*/  F2FP.F16.F32.PACK_AB R6, R5, R6 ;  /* 0x000000060506723e */ /* 0x004fe400000000ff */
[----:B------:R-:W3:Y:S02]  /*145a0*/  LDL.LU R5, [R1+0x600] ;  /* 0x0006000001057983 */ /* 0x000ee40000300800 */
[----:B---3--:R-:W-:Y:S02]  /*145b0*/  F2FP.F16.F32.PACK_AB R5, R4, R5 ;  /* 0x000000050405723e */ /* 0x008fe400000000ff */
[----:B------:R-:W4:Y:S02]  /*145c0*/  LDL.LU R4, [R1+0x5fc] ;  /* 0x0005fc0001047983 */ /* 0x000f240000300800 */
[----:B----4-:R-:W-:-:S02]  /*145d0*/  F2FP.F16.F32.PACK_AB R4, R11, R4 ;  /* 0x000000040b04723e */ /* 0x010fc400000000ff */
[----:B------:R-:W2:Y:S02]  /*145e0*/  LDL.LU R11, [R1+0x5f8] ;  /* 0x0005f800010b7983 */ /* 0x000ea40000300800 */
[----:B--2---:R-:W-:Y:S02]  /*145f0*/  F2FP.F16.F32.PACK_AB R11, R10, R11 ;  /* 0x0000000b0a0b723e */ /* 0x004fe400000000ff */
[----:B------:R-:W2:Y:S02]  /*14600*/  LDL.LU R10, [R1+0x5f4] ;  /* 0x0005f400010a7983 */ /* 0x000ea40000300800 */
[----:B--2---:R-:W-:Y:S02]  /*14610*/  F2FP.F16.F32.PACK_AB R10, R9, R10 ;  /* 0x0000000a090a723e */ /* 0x004fe400000000ff */
[----:B------:R-:W2:Y:S02]  /*14620*/  LDL.LU R9, [R1+0x5f0] ;  /* 0x0005f00001097983 */ /* 0x000ea40000300800 */
[----:B--2---:R-:W-:-:S02]  /*14630*/  F2FP.F16.F32.PACK_AB R9, R8, R9 ;  /* 0x000000090809723e */ /* 0x004fc400000000ff */
        /* <DEDUP_REMOVED lines=24> */
[----:B------:R-:W2:Y:S01]  /*147c0*/  LDL.LU R20, [R1+0x5bc] ;  /* 0x0005bc0001147983 */ /* 0x000ea20000300800 */
[----:B------:R-:W-:Y:S02]  /*147d0*/  F2FP.F16.F32.PACK_AB R27, R0, R27 ;  /* 0x0000001b001b723e */ /* 0x000fe400000000ff */
[----:B------:R-:W-:Y:S02]  /*147e0*/  F2FP.F16.F32.PACK_AB R26, R2, R26 ;  /* 0x0000001a021a723e */ /* 0x000fe400000000ff */
[----:B------:R-:W-:Y:S02]  /*147f0*/  F2FP.F16.F32.PACK_AB R25, R28, R25 ;  /* 0x000000191c19723e */ /* 0x000fe400000000ff */
[----:B------:R-:W-:Y:S02]  /*14800*/  F2FP.F16.F32.PACK_AB R24, R29, R24 ;  /* 0x000000181d18723e */ /* 0x000fe400000000ff */
[----:B--2---:R-:W-:-:S07]  /*14810*/  F2FP.F16.F32.PACK_AB R20, R3, R20 ;  /* 0x000000140314723e */ /* 0x004fce00000000ff */
.L_x_1:
[----:B0-----:R-:W2:Y:S01]  /*14820*/  LDL.LU R0, [R1+0x5b0] ;  /* 0x0005b00001007983 */ /* 0x001ea20000300800 */
[----:B------:R-:W0:Y:S01]  /*14830*/  S2R R3, SR_TID.X ;  /* 0x0000000000037919 */ /* 0x000e220000002100 */
[----:B------:R-:W1:Y:S01]  /*14840*/  S2UR UR5, SR_CgaCtaId ;  /* 0x00000000000579c3 */ /* 0x000e620000008800 */
[----:B------:R-:W-:Y:S01]  /*14850*/  UMOV UR4, 0x400 ;  /* 0x0000040000047882 */ /* 0x000fe20000000000 */
[----:B------:R-:W3:Y:S01]  /*14860*/  LDCU.64 UR10, c[0x0][0x398] ;  /* 0x00007300ff0a77ac */ /* 0x000ee20008000a00 */
[----:B------:R-:W4:Y:S01]  /*14870*/  LDL.LU R2, [R1+0x5b8] ;  /* 0x0005b80001027983 */ /* 0x000f220000300800 */
[----:B------:R-:W5:Y:S04]  /*14880*/  LDCU.64 UR6, c[0x0][0x390] ;  /* 0x00007200ff0677ac */ /* 0x000f680008000a00 */
[----:B------:R-:W-:Y:S06]  /*14890*/  BAR.SYNC.DEFER_BLOCKING 0x0 ;  /* 0x0000000000007b1d */ /* 0x000fec0000010000 */
[----:B------:R-:W2:Y:S01]  /*148a0*/  LDCU UR14, c[0x0][0x39c] ;  /* 0x00007380ff0e77ac */ /* 0x000ea20008000800 */
[----:B------:R-:W2:Y:S01]  /*148b0*/  S2R R29, SR_TID.X ;  /* 0x00000000001d7919 */ /* 0x000ea20000002100 */
[----:B------:R-:W2:Y:S01]  /*148c0*/  LDCU UR12, c[0x0][0x39c] ;  /* 0x00007380ff0c77ac */ /* 0x000ea20008000800 */
[----:B------:R-:W2:Y:S01]  /*148d0*/  LDCU UR13, c[0x0][0x39c] ;  /* 0x00007380ff0d77ac */ /* 0x000ea20008000800 */
[----:B-1----:R-:W-:Y:S01]  /*148e0*/  ULEA UR4, UR5, UR4, 0x18 ;  /* 0x0000000405047291 */ /* 0x002fe2000f8ec0ff */
[----:B------:R-:W1:Y:S01]  /*148f0*/  LDCU UR5, c[0x0][0x3b4] ;  /* 0x00007680ff0577ac */ /* 0x000e620008000800 */
[----:B0-----:R-:W-:-:S05]  /*14900*/  IMAD.SHL.U32 R28, R3, 0x1000, RZ ;  /* 0x00001000031c7824 */ /* 0x001fca00078e00ff */
[----:B------:R-:W-:Y:S02]  /*14910*/  LOP3.LUT R28, R28, 0x18000, RZ, 0xc0, !PT ;  /* 0x000180001c1c7812 */ /* 0x000fe400078ec0ff */
[----:B--2---:R-:W-:-:S04]  /*14920*/  LOP3.LUT R0, R0, 0x7000, RZ, 0xc0, !PT ;  /* 0x0000700000007812 */ /* 0x004fc800078ec0ff */
[----:B----4-:R-:W-:Y:S01]  /*14930*/  LOP3.LUT R0, R0, 0x60, R2, 0xf8, !PT ;  /* 0x0000006000007812 */ /* 0x010fe200078ef802 */
[----:B------:R-:W-:-:S05]  /*14940*/  IMAD.SHL.U32 R2, R3, 0x4, RZ ;  /* 0x0000000403027824 */ /* 0x000fca00078e00ff */
[----:B------:R-:W-:Y:S01]  /*14950*/  LOP3.LUT R0, R0, 0x70, R2, 0x78, !PT ;  /* 0x0000007000007812 */ /* 0x000fe200078e7802 */
[C---:B------:R-:W-:Y:S01]  /*14960*/  IMAD R2, R3.reuse, 0x400, R3 ;  /* 0x0000040003027824 */ /* 0x040fe200078e0203 */
[----:B------:R-:W-:Y:S02]  /*14970*/  LOP3.LUT R3, R3, 0x100, RZ, 0xc0, !PT ;  /* 0x0000010003037812 */ /* 0x000fe400078ec0ff */
[----:B------:R-:W-:Y:S01]  /*14980*/  IADD3 R0, PT, PT, R0, UR4, R28 ;  /* 0x0000000400007c10 */ /* 0x000fe2000fffe01c */
[----:B------:R-:W-:Y:S01]  /*14990*/  IMAD.SHL.U32 R2, R2, 0x10, RZ ;  /* 0x0000001002027824 */ /* 0x000fe200078e00ff */
[----:B------:R-:W-:-:S03]  /*149a0*/  SHF.R.U32.HI R28, RZ, 0x3, R3 ;  /* 0x00000003ff1c7819 */ /* 0x000fc60000011603 */
[----:B------:R-:W-:Y:S01]  /*149b0*/  IMAD.IADD R0, R3, 0x1, R0 ;  /* 0x0000000103007824 */ /* 0x000fe200078e0200 */
[----:B------:R-:W-:-:S04]  /*149c0*/  LOP3.LUT R2, R28, 0x18ff0, R2, 0x78, !PT ;  /* 0x00018ff01c027812 */ /* 0x000fc800078e7802 */
[----:B------:R0:W-:Y:S04]  /*149d0*/  STS.128 [R0], R24 ;  /* 0x0000001800007388 */ /* 0x0001e80000000c00 */
        /* <DEDUP_REMOVED lines=22> */
[----:B------:R-:W-:Y:S04]  /*14b40*/  STS.128 [R0+0x800], R20 ;  /* 0x0008001400007388 */ /* 0x000fe80000000c00 */
[----:B------:R-:W-:Y:S04]  /*14b50*/  STS.128 [R0+0x80], R16 ;  /* 0x0000801000007388 */ /* 0x000fe80000000c00 */
[----:B----4-:R-:W-:Y:S04]  /*14b60*/  STL.64 [R1+0x638], R26 ;  /* 0x0006381a01007387 */ /* 0x010fe80000100a00 */
[----:B--2---:R0:W-:Y:S04]  /*14b70*/  STL.64 [R1+0x630], R24 ;  /* 0x0006301801007387 */ /* 0x0041e80000100a00 */
[----:B0-----:R-:W2:Y:S04]  /*14b80*/  LDL.LU R24, [R1] ;  /* 0x0000000001187983 */ /* 0x001ea80000300800 */
[----:B------:R-:W2:Y:S04]  /*14b90*/  LDL.LU R25, [R1+0x4] ;  /* 0x0000040001197983 */ /* 0x000ea80000300800 */
[----:B------:R-:W2:Y:S04]  /*14ba0*/  LDL.LU R26, [R1+0x8] ;  /* 0x00000800011a7983 */ /* 0x000ea80000300800 */
[----:B------:R-:W2:Y:S04]  /*14bb0*/  LDL.LU R27, [R1+0xc] ;  /* 0x00000c00011b7983 */ /* 0x000ea80000300800 */
[----:B------:R-:W4:Y:S04]  /*14bc0*/  LDL.LU R20, [R1+0x80] ;  /* 0x0000800001147983 */ /* 0x000f280000300800 */
[----:B------:R-:W4:Y:S04]  /*14bd0*/  LDL.LU R21, [R1+0x84] ;  /* 0x0000840001157983 */ /* 0x000f280000300800 */
[----:B------:R-:W4:Y:S04]  /*14be0*/  LDL.LU R22, [R1+0x88] ;  /* 0x0000880001167983 */ /* 0x000f280000300800 */
[----:B------:R-:W4:Y:S04]  /*14bf0*/  LDL.LU R23, [R1+0x8c] ;  /* 0x00008c0001177983 */ /* 0x000f280000300800 */
[----:B------:R-:W3:Y:S04]  /*14c00*/  LDL.LU R16, [R1+0x70] ;  /* 0x0000700001107983 */ /* 0x000ee80000300800 */
[----:B------:R-:W3:Y:S04]  /*14c10*/  LDL.LU R17, [R1+0x74] ;  /* 0x0000740001117983 */ /* 0x000ee80000300800 */
[----:B------:R-:W3:Y:S04]  /*14c20*/  LDL.LU R18, [R1+0x78] ;  /* 0x0000780001127983 */ /* 0x000ee80000300800 */
[----:B------:R-:W3:Y:S04]  /*14c30*/  LDL.LU R19, [R1+0x7c] ;  /* 0x00007c0001137983 */ /* 0x000ee80000300800 */
[----:B------:R0:W-:Y:S04]  /*14c40*/  STS.128 [R0+0x880], R12 ;  /* 0x0008800c00007388 */ /* 0x0001e80000000c00 */
[----:B------:R1:W-:Y:S04]  /*14c50*/  STS.128 [R0+0x200], R8 ;  /* 0x0002000800007388 */ /* 0x0003e80000000c00 */
[----:B------:R1:W-:Y:S04]  /*14c60*/  STS.128 [R0+0xa00], R4 ;  /* 0x000a000400007388 */ /* 0x0003e80000000c00 */
[----:B0-----:R-:W3:Y:S04]  /*14c70*/  LDL.LU R12, [R1+0x60] ;  /* 0x00006000010c7983 */ /* 0x001ee80000300800 */
[----:B------:R-:W3:Y:S04]  /*14c80*/  LDL.LU R13, [R1+0x64] ;  /* 0x00006400010d7983 */ /* 0x000ee80000300800 */
[----:B------:R-:W3:Y:S04]  /*14c90*/  LDL.LU R14, [R1+0x68] ;  /* 0x00006800010e7983 */ /* 0x000ee80000300800 */
[----:B------:R-:W3:Y:S04]  /*14ca0*/  LDL.LU R15, [R1+0x6c] ;  /* 0x00006c00010f7983 */ /* 0x000ee80000300800 */
[----:B-1----:R-:W3:Y:S04]  /*14cb0*/  LDL.LU R8, [R1+0x50] ;  /* 0x0000500001087983 */ /* 0x002ee80000300800 */
[----:B------:R-:W3:Y:S04]  /*14cc0*/  LDL.LU R9, [R1+0x54] ;  /* 0x0000540001097983 */ /* 0x000ee80000300800 */
[----:B------:R-:W3:Y:S04]  /*14cd0*/  LDL.LU R10, [R1+0x58] ;  /* 0x00005800010a7983 */ /* 0x000ee80000300800 */
[----:B------:R-:W3:Y:S04]  /*14ce0*/  LDL.LU R11, [R1+0x5c] ;  /* 0x00005c00010b7983 */ /* 0x000ee80000300800 */
[----:B------:R-:W3:Y:S04]  /*14cf0*/  LDL.LU R4, [R1+0x40] ;  /* 0x0000400001047983 */ /* 0x000ee80000300800 */
[----:B------:R-:W3:Y:S04]  /*14d00*/  LDL.LU R5, [R1+0x44] ;  /* 0x0000440001057983 */ /* 0x000ee80000300800 */
[----:B------:R-:W3:Y:S04]  /*14d10*/  LDL.LU R6, [R1+0x48] ;  /* 0x0000480001067983 */ /* 0x000ee80000300800 */
[----:B------:R-:W3:Y:S04]  /*14d20*/  LDL.LU R7, [R1+0x4c] ;  /* 0x00004c0001077983 */ /* 0x000ee80000300800 */
[----:B--2---:R0:W-:Y:S04]  /*14d30*/  STS.128 [R0+0x280], R24 ;  /* 0x0002801800007388 */ /* 0x0041e80000000c00 */
[----:B0-----:R-:W2:Y:S04]  /*14d40*/  LDL.LU.64 R26, [R1+0x638] ;  /* 0x00063800011a7983 */ /* 0x001ea80000300a00 */
[----:B------:R-:W2:Y:S04]  /*14d50*/  LDL.LU.64 R24, [R1+0x630] ;  /* 0x0006300001187983 */ /* 0x000ea80000300a00 */
[----:B--2---:R0:W-:Y:S04]  /*14d60*/  STS.128 [R0+0xa80], R24 ;  /* 0x000a801800007388 */ /* 0x0041e80000000c00 */
[----:B0-----:R-:W2:Y:S04]  /*14d70*/  LDL.LU.64 R26, [R1+0x628] ;  /* 0x00062800011a7983 */ /* 0x001ea80000300a00 */
[----:B------:R-:W2:Y:S04]  /*14d80*/  LDL.LU.64 R24, [R1+0x620] ;  /* 0x0006200001187983 */ /* 0x000ea80000300a00 */
[----:B--2---:R0:W-:Y:S04]  /*14d90*/  STS.128 [R0+0x400], R24 ;  /* 0x0004001800007388 */ /* 0x0041e80000000c00 */
[----:B0-----:R-:W2:Y:S04]  /*14da0*/  LDL.LU.64 R26, [R1+0x618] ;  /* 0x00061800011a7983 */ /* 0x001ea80000300a00 */
[----:B------:R-:W2:Y:S04]  /*14db0*/  LDL.LU.64 R24, [R1+0x610] ;  /* 0x0006100001187983 */ /* 0x000ea80000300a00 */
[----:B---3--:R-:W-:Y:S04]  /*14dc0*/  STS.128 [R0+0x480], R4 ;  /* 0x0004800400007388 */ /* 0x008fe80000000c00 */
[----:B------:R-:W-:Y:S04]  /*14dd0*/  STS.128 [R0+0xe00], R16 ;  /* 0x000e001000007388 */ /* 0x000fe80000000c00 */
[----:B--2---:R0:W-:Y:S04]  /*14de0*/  STS.128 [R0+0xc00], R24 ;  /* 0x000c001800007388 */ /* 0x0041e80000000c00 */
[----:B0-----:R-:W2:Y:S04]  /*14df0*/  LDL.LU.64 R26, [R1+0x608] ;  /* 0x00060800011a7983 */ /* 0x001ea80000300a00 */
[----:B------:R-:W2:Y:S04]  /*14e00*/  LDL.LU.64 R24, [R1+0x600] ;  /* 0x0006000001187983 */ /* 0x000ea80000300a00 */
[----:B------:R-:W3:Y:S04]  /*14e10*/  LDL.LU R4, [R1+0x5b4] ;  /* 0x0005b40001047983 */ /* 0x000ee80000300800 */
[----:B------:R-:W3:Y:S04]  /*14e20*/  LDL R19, [R1+0x364] ;  /* 0x0003640001137983 */ /* 0x000ee80000100800 */
[----:B------:R0:W-:Y:S04]  /*14e30*/  STS.128 [R0+0xc80], R8 ;  /* 0x000c800800007388 */ /* 0x0001e80000000c00 */
[----:B------:R-:W-:Y:S04]  /*14e40*/  STS.128 [R0+0x600], R12 ;  /* 0x0006000c00007388 */ /* 0x000fe80000000c00 */
[----:B----4-:R-:W-:Y:S01]  /*14e50*/  STS.128 [R0+0x680], R20 ;  /* 0x0006801400007388 */ /* 0x010fe20000000c00 */
[----:B------:R-:W-:Y:S01]  /*14e60*/  LOP3.LUT R18, R2, 0x40, RZ, 0x3c, !PT ;  /* 0x0000004002127812 */ /* 0x000fe200078e3cff */
[----:B0-----:R-:W0:Y:S01]  /*14e70*/  LDC R10, c[0x0][0x3b8] ;  /* 0x0000ee00ff0a7b82 */ /* 0x001e220000000800 */
[----:B------:R-:W-:Y:S01]  /*14e80*/  SHF.R.U32.HI R3, RZ, 0x7, R29 ;  /* 0x00000007ff037819 */ /* 0x000fe2000001161d */
[----:B--2---:R-:W-:Y:S06]  /*14e90*/  STS.128 [R0+0xe80], R24 ;  /* 0x000e801800007388 */ /* 0x004fec0000000c00 */
[----:B------:R-:W-:Y:S06]  /*14ea0*/  BAR.SYNC.DEFER_BLOCKING 0x0 ;  /* 0x0000000000007b1d */ /* 0x000fec0000010000 */
[----:B------:R-:W1:Y:S04]  /*14eb0*/  LDS.128 R12, [R2+UR4] ;  /* 0x00000004020c7984 */ /* 0x000e680008000c00 */
[----:B------:R-:W-:Y:S04]  /*14ec0*/  LDS.128 R24, [R18+UR4+0x1000] ;  /* 0x0010000412187984 */ /* 0x000fe80008000c00 */
[----:B-1----:R-:W-:Y:S01]  /*14ed0*/  STL.64 [R1+0x70], R12 ;  /* 0x0000700c01007387 */ /* 0x002fe20000100a00 */
[----:B------:R-:W-:-:S03]  /*14ee0*/  IMAD.MOV.U32 R6, RZ, RZ, R12 ;  /* 0x000000ffff067224 */ /* 0x000fc600078e000c */
[----:B------:R-:W-:Y:S04]  /*14ef0*/  STL.64 [R1+0x78], R14 ;  /* 0x0000780e01007387 */ /* 0x000fe80000100a00 */
[----:B------:R-:W1:Y:S04]  /*14f00*/  LDS.128 R12, [R18+UR4] ;  /* 0x00000004120c7984 */ /* 0x000e680008000c00 */
[----:B-1----:R-:W-:Y:S01]  /*14f10*/  STL.64 [R1+0x30], R12 ;  /* 0x0000300c01007387 */ /* 0x002fe20000100a00 */
[----:B------:R-:W-:-:S03]  /*14f20*/  IMAD.MOV.U32 R11, RZ, RZ, R12 ;  /* 0x000000ffff0b7224 */ /* 0x000fc600078e000c */
[----:B------:R-:W-:Y:S04]  /*14f30*/  STL.64 [R1+0x38], R14 ;  /* 0x0000380e01007387 */ /* 0x000fe80000100a00 */
[----:B------:R-:W1:Y:S04]  /*14f40*/  LDS.128 R12, [R2+UR4+0x1000] ;  /* 0x00100004020c7984 */ /* 0x000e680008000c00 */
[----:B-1----:R-:W-:Y:S04]  /*14f50*/  STL.64 [R1+0x80], R12 ;  /* 0x0000800c01007387 */ /* 0x002fe80000100a00 */
[----:B------:R1:W-:Y:S04]  /*14f60*/  STL.64 [R1+0x88], R14 ;  /* 0x0000880e01007387 */ /* 0x0003e80000100a00 */
[----:B------:R-:W-:Y:S04]  /*14f70*/  STL.64 [R1+0x90], R24 ;  /* 0x0000901801007387 */ /* 0x000fe80000100a00 */
[----:B------:R-:W-:Y:S01]  /*14f80*/  STL.64 [R1+0x98], R26 ;  /* 0x0000981a01007387 */ /* 0x000fe20000100a00 */
[----:B-1----:R-:W-:-:S03]  /*14f90*/  IMAD.MOV.U32 R14, RZ, RZ, R24 ;  /* 0x000000ffff0e7224 */ /* 0x002fc600078e0018 */
[----:B------:R-:W1:Y:S04]  /*14fa0*/  LDS.128 R24, [R2+UR4+0x2000] ;  /* 0x0020000402187984 */ /* 0x000e680008000c00 */
[----:B-1----:R-:W-:Y:S01]  /*14fb0*/  STL.64 [R1+0xb0], R24 ;  /* 0x0000b01801007387 */ /* 0x002fe20000100a00 */
[----:B------:R-:W-:-:S03]  /*14fc0*/  IMAD.MOV.U32 R13, RZ, RZ, R24 ;  /* 0x000000ffff0d7224 */ /* 0x000fc600078e0018 */
[----:B------:R-:W-:Y:S04]  /*14fd0*/  STL.64 [R1+0xb8], R26 ;  /* 0x0000b81a01007387 */ /* 0x000fe80000100a00 */
[----:B------:R-:W1:Y:S01]  /*14fe0*/  LDS.128 R24, [R18+UR4+0x2000] ;  /* 0x0020000412187984 */ /* 0x000e620008000c00 */
[----:B------:R-:W-:Y:S01]  /*14ff0*/  IMAD.MOV.U32 R15, RZ, RZ, R12 ;  /* 0x000000ffff0f7224 */ /* 0x000fe200078e000c */
[----:B------:R-:W-:Y:S01]  /*15000*/  SGXT.U32 R0, R3, 0x2 ;  /* 0x000000020300781a */ /* 0x000fe20000000000 */
[C---:B---3--:R-:W-:Y:S01]  /*15010*/  IMAD R3, R4.reuse, UR5, RZ ;  /* 0x0000000504037c24 */ /* 0x048fe2000f8e02ff */
[----:B------:R-:W-:Y:S01]  /*15020*/  ISETP.GE.AND P0, PT, R4, UR10, PT ;  /* 0x0000000a04007c0c */ /* 0x000fe2000bf06270 */
[----:B------:R-:W2:Y:S01]  /*15030*/  LDCU UR5, c[0x0][0x39c] ;  /* 0x00007380ff0577ac */ /* 0x000ea20008000800 */
[----:B------:R-:W-:-:S02]  /*15040*/  LOP3.LUT R21, R19, R0, RZ, 0xfc, !PT ;  /* 0x0000000013157212 */ /* 0x000fc400078efcff */
[----:B-----5:R-:W-:Y:S01]  /*15050*/  LEA R20, P1, R3, UR6, 0x1 ;  /* 0x0000000603147c11 */ /* 0x020fe2000f8208ff */
[----:B------:R-:W3:Y:S01]  /*15060*/  LDCU UR6, c[0x0][0x39c] ;  /* 0x00007380ff0677ac */ /* 0x000ee20008000800 */
[C---:B------:R-:W-:Y:S01]  /*15070*/  ISETP.LT.AND P4, PT, R21.reuse, UR11, !P0 ;  /* 0x0000000b15007c0c */ /* 0x040fe2000c781270 */
[----:B0-----:R-:W-:Y:S01]  /*15080*/  IMAD R21, R21, R10, RZ ;  /* 0x0000000a15157224 */ /* 0x001fe200078e02ff */
[----:B------:R-:W-:Y:S01]  /*15090*/  LOP3.LUT R5, R19, 0x40, R0, 0xfe, !PT ;  /* 0x0000004013057812 */ /* 0x000fe200078efe00 */
[----:B------:R-:W0:Y:S01]  /*150a0*/  LDCU UR10, c[0x0][0x39c] ;  /* 0x00007380ff0a77ac */ /* 0x000e220008000800 */
[----:B------:R-:W-:Y:S02]  /*150b0*/  LEA.HI.X.SX32 R3, R3, UR7, 0x1, P1 ;  /* 0x0000000703037c11 */ /* 0x000fe400088f0eff */
[----:B------:R-:W-:Y:S01]  /*150c0*/  LEA R4, P2, R21, R20, 0x1 ;  /* 0x0000001415047211 */ /* 0x000fe200078408ff */
[----:B------:R-:W4:Y:S01]  /*150d0*/  LDCU UR7, c[0x0][0x39c] ;  /* 0x00007380ff0777ac */ /* 0x000f220008000800 */
[----:B-1----:R-:W-:Y:S01]  /*150e0*/  STL.64 [R1+0xa0], R24 ;  /* 0x0000a01801007387 */ /* 0x002fe20000100a00 */
[----:B------:R-:W-:-:S03]  /*150f0*/  IMAD.MOV.U32 R12, RZ, RZ, R24 ;  /* 0x000000ffff0c7224 */ /* 0x000fc600078e0018 */
[----:B------:R-:W-:Y:S04]  /*15100*/  STL.64 [R1+0xa8], R26 ;  /* 0x0000a81a01007387 */ /* 0x000fe80000100a00 */
[----:B------:R-:W1:Y:S01]  /*15110*/  LDS.128 R24, [R2+UR4+0x3000] ;  /* 0x0030000402187984 */ /* 0x000e620008000c00 */
[----:B------:R-:W-:Y:S02]  /*15120*/  LOP3.LUT R9, R19, 0x4, R0, 0xfe, !PT ;  /* 0x0000000413097812 */ /* 0x000fe400078efe00 */
[----:B------:R-:W-:Y:S02]  /*15130*/  ISETP.LT.AND P1, PT, R5, UR14, !P0 ;  /* 0x0000000e05007c0c */ /* 0x000fe4000c721270 */
[----:B------:R-:W-:Y:S02]  /*15140*/  LEA.HI.X.SX32 R5, R21, R3, 0x1, P2 ;  /* 0x0000000315057211 */ /* 0x000fe400010f0eff */
[C---:B------:R-:W-:Y:S01]  /*15150*/  ISETP.LT.AND P3, PT, R9.reuse, UR12, !P0 ;  /* 0x0000000c09007c0c */ /* 0x040fe2000c761270 */
[----:B------:R-:W-:-:S02]  /*15160*/  IMAD R9, R9, R10, RZ ;  /* 0x0000000a09097224 */ /* 0x000fc400078e02ff */
[----:B------:R-:W-:Y:S03]  /*15170*/  @P4 STG.E.U16 desc[UR8][R4.64], R6 ;  /* 0x0000000604004986 */ /* 0x000fe6000c101508 */
[----:B------:R-:W-:-:S04]  /*15180*/  LEA R8, P4, R9, R20, 0x1 ;  /* 0x0000001409087211 */ /* 0x000fc800078808ff */
[----:B------:R-:W-:-:S05]  /*15190*/  LEA.HI.X.SX32 R9, R9, R3, 0x1, P4 ;  /* 0x0000000309097211 */ /* 0x000fca00020f0eff */
[----:B------:R5:W-:Y:S04]  /*151a0*/  @P3 STG.E.U16 desc[UR8][R8.64], R11 ;  /* 0x0000000b08003986 */ /* 0x000be8000c101508 */
[----:B-1----:R-:W-:Y:S01]  /*151b0*/  STL [R1+0x60], R24 ;  /* 0x0000601801007387 */ /* 0x002fe20000100800 */
[----:B-----5:R-:W-:Y:S02]  /*151c0*/  IMAD.MOV.U32 R11, RZ, RZ, R24 ;  /* 0x000000ffff0b7224 */ /* 0x020fe400078e0018 */
[----:B------:R-:W-:Y:S01]  /*151d0*/  IMAD.MOV.U32 R29, RZ, RZ, R25 ;  /* 0x000000ffff1d7224 */ /* 0x000fe200078e0019 */
[----:B------:R-:W-:Y:S04]  /*151e0*/  STL.64 [R1+0x68], R26 ;  /* 0x0000681a01007387 */ /* 0x000fe80000100a00 */
[----:B------:R-:W1:Y:S04]  /*151f0*/  LDS.128 R24, [R18+UR4+0x3000] ;  /* 0x0030000412187984 */ /* 0x000e680008000c00 */
[----:B------:R-:W-:Y:S01]  /*15200*/  STL [R1+0x5f0], R29 ;  /* 0x0005f01d01007387 */ /* 0x000fe20000100800 */
[----:B------:R-:W-:-:S03]  /*15210*/  LOP3.LUT R7, R19, 0x8, R0, 0xfe, !PT ;  /* 0x0000000813077812 */ /* 0x000fc600078efe00 */
[----:B-1----:R-:W-:Y:S01]  /*15220*/  STL [R1+0x10], R24 ;  /* 0x0000101801007387 */ /* 0x002fe20000100800 */
[----:B------:R-:W-:-:S03]  /*15230*/  IMAD.MOV.U32 R28, RZ, RZ, R25 ;  /* 0x000000ffff1c7224 */ /* 0x000fc600078e0019 */
[----:B------:R-:W-:Y:S04]  /*15240*/  STL.64 [R1+0x18], R26 ;  /* 0x0000181a01007387 */ /* 0x000fe80000100a00 */
[----:B------:R-:W1:Y:S01]  /*15250*/  LDS.128 R24, [R2+UR4+0x4000] ;  /* 0x0040000402187984 */ /* 0x000e620008000c00 */
[C---:B------:R-:W-:Y:S01]  /*15260*/  ISETP.LT.AND P2, PT, R7.reuse, UR13, !P0 ;  /* 0x0000000d07007c0c */ /* 0x040fe2000c741270 */
[----:B------:R-:W-:Y:S01]  /*15270*/  IMAD R7, R7, R10, RZ ;  /* 0x0000000a07077224 */ /* 0x000fe200078e02ff */
[----:B------:R-:W-:Y:S01]  /*15280*/  LOP3.LUT R5, R19, 0xc, R0, 0xfe, !PT ;  /* 0x0000000c13057812 */ /* 0x000fe200078efe00 */
[----:B------:R-:W-:Y:S03]  /*15290*/  STL [R1+0x5f4], R28 ;  /* 0x0005f41c01007387 */ /* 0x000fe60000100800 */
[----:B------:R-:W-:-:S02]  /*152a0*/  LEA R6, P5, R7, R20, 0x1 ;  /* 0x0000001407067211 */ /* 0x000fc400078a08ff */
[C---:B--2---:R-:W-:Y:S01]  /*152b0*/  ISETP.LT.AND P4, PT, R5.reuse, UR5, !P0 ;  /* 0x0000000505007c0c */ /* 0x044fe2000c781270 */
[----:B------:R-:W-:Y:S01]  /*152c0*/  IMAD R5, R5, R10, RZ ;  /* 0x0000000a05057224 */ /* 0x000fe200078e02ff */
[-C--:B------:R-:W-:Y:S01]  /*152d0*/  LEA.HI.X.SX32 R7, R7, R3.reuse, 0x1, P5 ;  /* 0x0000000307077211 */ /* 0x080fe200028f0eff */
[----:B------:R-:W2:Y:S03]  /*152e0*/  LDCU UR5, c[0x0][0x39c] ;  /* 0x00007380ff0577ac */ /* 0x000ea60008000800 */
[C---:B------:R-:W-:Y:S01]  /*152f0*/  LEA R4, P3, R5.reuse, R20, 0x1 ;  /* 0x0000001405047211 */ /* 0x040fe200078608ff */
[----:B------:R5:W-:Y:S03]  /*15300*/  @P2 STG.E.U16 desc[UR8][R6.64], R15 ;  /* 0x0000000f06002986 */ /* 0x000be6000c101508 */
[----:B------:R-:W-:-:S02]  /*15310*/  LEA.HI.X.SX32 R5, R5, R3, 0x1, P3 ;  /* 0x0000000305057211 */ /* 0x000fc400018f0eff */
[----:B-----5:R-:W-:Y:S01]  /*15320*/  LOP3.LUT R6, R19, 0x10, R0, 0xfe, !PT ;  /* 0x0000001013067812 */ /* 0x020fe200078efe00 */
[----:B-1----:R-:W-:Y:S01]  /*15330*/  STL.64 [R1+0x50], R24 ;  /* 0x0000501801007387 */ /* 0x002fe20000100a00 */
[----:B------:R-:W-:-:S03]  /*15340*/  IMAD.MOV.U32 R22, RZ, RZ, R24 ;  /* 0x000000ffff167224 */ /* 0x000fc600078e0018 */
[----:B------:R-:W-:Y:S04]  /*15350*/  STL.64 [R1+0x58], R26 ;  /* 0x0000581a01007387 */ /* 0x000fe80000100a00 */
[----:B------:R-:W1:Y:S01]  /*15360*/  LDS.128 R24, [R18+UR4+0x4000] ;  /* 0x0040000412187984 */ /* 0x000e620008000c00 */
[--C-:B------:R-:W-:Y:S02]  /*15370*/  LOP3.LUT R7, R19, 0x14, R0.reuse, 0xfe, !PT ;  /* 0x0000001413077812 */ /* 0x100fe400078efe00 */
[C---:B---3--:R-:W-:Y:S01]  /*15380*/  ISETP.LT.AND P2, PT, R6.reuse, UR6, !P0 ;  /* 0x0000000606007c0c */ /* 0x048fe2000c741270 */
[----:B------:R-:W-:Y:S01]  /*15390*/  IMAD R6, R6, R10, RZ ;  /* 0x0000000a06067224 */ /* 0x000fe200078e02ff */
[----:B------:R3:W-:Y:S01]  /*153a0*/  @P4 STG.E.U16 desc[UR8][R4.64], R14 ;  /* 0x0000000e04004986 */ /* 0x0007e2000c101508 */
[C---:B----4-:R-:W-:Y:S01]  /*153b0*/  ISETP.LT.AND P4, PT, R7.reuse, UR7, !P0 ;  /* 0x0000000707007c0c */ /* 0x050fe2000c781270 */
[----:B------:R-:W4:Y:S02]  /*153c0*/  LDCU UR6, c[0x0][0x39c] ;  /* 0x00007380ff0677ac */ /* 0x000f240008000800 */
[----:B------:R-:W-:Y:S01]  /*153d0*/  LEA R8, P3, R6, R20, 0x1 ;  /* 0x0000001406087211 */ /* 0x000fe200078608ff */
[----:B------:R-:W5:Y:S01]  /*153e0*/  LDCU UR7, c[0x0][0x39c] ;  /* 0x00007380ff0777ac */ /* 0x000f620008000800 */
[----:B---3--:R-:W-:Y:S01]  /*153f0*/  IMAD R5, R7, R10, RZ ;  /* 0x0000000a07057224 */ /* 0x008fe200078e02ff */
[----:B------:R-:W-:-:S02]  /*15400*/  LOP3.LUT R7, R19, 0x18, R0, 0xfe, !PT ;  /* 0x0000001813077812 */ /* 0x000fc400078efe00 */
[-C--:B------:R-:W-:Y:S02]  /*15410*/  LEA.HI.X.SX32 R9, R6, R3.reuse, 0x1, P3 ;  /* 0x0000000306097211 */ /* 0x080fe400018f0eff */
[----:B------:R-:W-:Y:S02]  /*15420*/  LEA R4, P5, R5, R20, 0x1 ;  /* 0x0000001405047211 */ /* 0x000fe400078a08ff */
[C---:B--2---:R-:W-:Y:S01]  /*15430*/  ISETP.LT.AND P3, PT, R7.reuse, UR5, !P0 ;  /* 0x0000000507007c0c */ /* 0x044fe2000c761270 */
[----:B------:R-:W-:Y:S01]  /*15440*/  IMAD R7, R7, R10, RZ ;  /* 0x0000000a07077224 */ /* 0x000fe200078e02ff */
[-C--:B------:R-:W-:Y:S01]  /*15450*/  LEA.HI.X.SX32 R5, R5, R3.reuse, 0x1, P5 ;  /* 0x0000000305057211 */ /* 0x080fe200028f0eff */
[----:B------:R-:W-:Y:S01]  /*15460*/  @P2 STG.E.U16 desc[UR8][R8.64], R13 ;  /* 0x0000000d08002986 */ /* 0x000fe2000c101508 */
[----:B------:R-:W2:Y:S02]  /*15470*/  LDCU UR5, c[0x0][0x39c] ;  /* 0x00007380ff0577ac */ /* 0x000ea40008000800 */
[C---:B------:R-:W-:Y:S01]  /*15480*/  LEA R6, P2, R7.reuse, R20, 0x1 ;  /* 0x0000001407067211 */ /* 0x040fe200078408ff */
[----:B------:R3:W-:Y:S03]  /*15490*/  @P4 STG.E.U16 desc[UR8][R4.64], R12 ;  /* 0x0000000c04004986 */ /* 0x0007e6000c101508 */
[----:B------:R-:W-:-:S02]  /*154a0*/  LEA.HI.X.SX32 R7, R7, R3, 0x1, P2 ;  /* 0x0000000307077211 */ /* 0x000fc400010f0eff */
[----:B---3--:R-:W-:-:S04]  /*154b0*/  LOP3.LUT R4, R19, 0x1c, R0, 0xfe, !PT ;  /* 0x0000001c13047812 */ /* 0x008fc800078efe00 */
[C---:B0-----:R-:W-:Y:S01]  /*154c0*/  ISETP.LT.AND P2, PT, R4.reuse, UR10, !P0 ;  /* 0x0000000a04007c0c */ /* 0x041fe2000c741270 */
[----:B------:R-:W-:Y:S01]  /*154d0*/  IMAD R4, R4, R10, RZ ;  /* 0x0000000a04047224 */ /* 0x000fe200078e02ff */
[----:B------:R-:W-:Y:S01]  /*154e0*/  LOP3.LUT R5, R19, 0x20, R0, 0xfe, !PT ;  /* 0x0000002013057812 */ /* 0x000fe200078efe00 */
[----:B-1----:R-:W-:Y:S01]  /*154f0*/  STL.64 [R1], R24 ;  /* 0x0000001801007387 */ /* 0x002fe20000100a00 */
[----:B------:R-:W0:Y:S02]  /*15500*/  LDCU UR10, c[0x0][0x39c] ;  /* 0x00007380ff0a77ac */ /* 0x000e240008000800 */
[C---:B------:R-:W-:Y:S01]  /*15510*/  LEA R8, P4, R4.reuse, R20, 0x1 ;  /* 0x0000001404087211 */ /* 0x040fe200078808ff */
[----:B------:R-:W-:Y:S01]  /*15520*/  STL.64 [R1+0x8], R26 ;  /* 0x0000081a01007387 */ /* 0x000fe20000100a00 */
[C---:B------:R-:W-:Y:S02]  /*15530*/  IMAD R13, R5.reuse, R10, RZ ;  /* 0x0000000a050d7224 */ /* 0x040fe400078e02ff */
[----:B------:R-:W-:Y:S01]  /*15540*/  LEA.HI.X.SX32 R9, R4, R3, 0x1, P4 ;  /* 0x0000000304097211 */ /* 0x000fe200020f0eff */
[----:B------:R-:W1:Y:S04]  /*15550*/  LDS.128 R24, [R2+UR4+0x5000] ;  /* 0x0050000402187984 */ /* 0x000e680008000c00 */
[----:B------:R-:W-:Y:S01]  /*15560*/  @P3 STG.E.U16 desc[UR8][R6.64], R11 ;  /* 0x0000000b06003986 */ /* 0x000fe2000c101508 */
[----:B----4-:R-:W-:Y:S01]  /*15570*/  ISETP.LT.AND P3, PT, R5, UR6, !P0 ;  /* 0x0000000605007c0c */ /* 0x010fe2000c761270 */
[----:B------:R-:W3:Y:S02]  /*15580*/  LDCU UR6, c[0x0][0x39c] ;  /* 0x00007380ff0677ac */ /* 0x000ee40008000800 */
[----:B------:R-:W4:Y:S04]  /*15590*/  LDS.128 R4, [R18+UR4+0x5000] ;  /* 0x0050000412047984 */ /* 0x000f280008000c00 */
[----:B-1----:R-:W-:Y:S04]  /*155a0*/  STL [R1+0x44], R25 ;  /* 0x0000441901007387 */ /* 0x002fe80000100800 */
[----:B------:R-:W-:Y:S04]  /*155b0*/  STL.64 [R1+0x48], R26 ;  /* 0x0000481a01007387 */ /* 0x000fe80000100a00 */
[----:B----4-:R1:W-:Y:S04]  /*155c0*/  STL [R1+0x5f8], R5 ;  /* 0x0005f80501007387 */ /* 0x0103e80000100800 */
[----:B-1----:R-:W4:Y:S04]  /*155d0*/  LDL.LU R5, [R1] ;  /* 0x0000000001057983 */ /* 0x002f280000300800 */
[----:B------:R1:W-:Y:S04]  /*155e0*/  STL [R1+0x5e8], R6 ;  /* 0x0005e80601007387 */ /* 0x0003e80000100800 */
[----:B------:R0:W-:Y:S01]  /*155f0*/  STL [R1+0x5c8], R7 ;  /* 0x0005c80701007387 */ /* 0x0001e20000100800 */
[----:B------:R-:W-:-:S03]  /*15600*/  IMAD.MOV.U32 R28, RZ, RZ, R24 ;  /* 0x000000ffff1c7224 */ /* 0x000fc600078e0018 */
[----:B------:R-:W3:Y:S01]  /*15610*/  LDS.128 R24, [R2+UR4+0x6000] ;  /* 0x0060000402187984 */ /* 0x000ee20008000c00 */
[----:B-1----:R-:W1:Y:S03]  /*15620*/  LDC R6, c[0x0][0x3b8] ;  /* 0x0000ee00ff067b82 */ /* 0x002e660000000800 */
[----:B0-----:R-:W4:Y:S01]  /*15630*/  LDL.LU R7, [R1+0x10] ;  /* 0x0000100001077983 */ /* 0x001f220000300800 */
[C-C-:B------:R-:W-:Y:S02]  /*15640*/  LOP3.LUT R10, R19.reuse, 0x24, R0.reuse, 0xfe, !PT ;  /* 0x00000024130a7812 */ /* 0x140fe400078efe00 */
[----:B------:R-:W-:Y:S02]  /*15650*/  LOP3.LUT R11, R19, 0x28, R0, 0xfe, !PT ;  /* 0x00000028130b7812 */ /* 0x000fe400078efe00 */
[C---:B------:R-:W-:Y:S02]  /*15660*/  LEA R12, P5, R13.reuse, R20, 0x1 ;  /* 0x000000140d0c7211 */ /* 0x040fe400078a08ff */
[----:B--2---:R-:W-:Y:S01]  /*15670*/  ISETP.LT.AND P4, PT, R10, UR5, !P0 ;  /* 0x000000050a007c0c */ /* 0x004fe2000c781270 */
[----:B------:R-:W0:Y:S01]  /*15680*/  LDCU UR5, c[0x0][0x39c] ;  /* 0x00007380ff0577ac */ /* 0x000e220008000800 */
[----:B------:R-:W-:-:S02]  /*15690*/  LEA.HI.X.SX32 R13, R13, R3, 0x1, P5 ;  /* 0x000000030d0d7211 */ /* 0x000fc400028f0eff */
[C---:B-----5:R-:W-:Y:S01]  /*156a0*/  ISETP.LT.AND P5, PT, R11.reuse, UR7, !P0 ;  /* 0x000000070b007c0c */ /* 0x060fe2000c7a1270 */
[----:B------:R-:W2:Y:S01]  /*156b0*/  LDCU UR7, c[0x0][0x39c] ;  /* 0x00007380ff0777ac */ /* 0x000ea20008000800 */
[-C--:B-1----:R-:W-:Y:S02]  /*156c0*/  IMAD R10, R10, R6.reuse, RZ ;  /* 0x000000060a0a7224 */ /* 0x082fe400078e02ff */
[----:B------:R-:W-:-:S03]  /*156d0*/  IMAD R17, R11, R6, RZ ;  /* 0x000000060b117224 */ /* 0x000fc600078e02ff */
[----:B------:R-:W-:-:S04]  /*156e0*/  LEA R14, P6, R10, R20, 0x1 ;  /* 0x000000140a0e7211 */ /* 0x000fc800078c08ff */
[----:B------:R-:W-:Y:S01]  /*156f0*/  LEA.HI.X.SX32 R15, R10, R3, 0x1, P6 ;  /* 0x000000030a0f7211 */ /* 0x000fe200030f0eff */
[----:B---3--:R-:W-:Y:S04]  /*15700*/  STL [R1+0x24], R25 ;  /* 0x0000241901007387 */ /* 0x008fe80000100800 */
[----:B------:R-:W-:Y:S04]  /*15710*/  STL.64 [R1+0x28], R26 ;  /* 0x0000281a01007387 */ /* 0x000fe80000100a00 */
[----:B----4-:R-:W-:Y:S01]  /*15720*/  @P2 STG.E.U16 desc[UR8][R8.64], R7 ;  /* 0x0000000708002986 */ /* 0x010fe2000c101508 */
[----:B------:R-:W-:-:S03]  /*15730*/  LEA R16, P2, R17, R20, 0x1 ;  /* 0x0000001411107211 */ /* 0x000fc600078408ff */
[----:B------:R1:W-:Y:S01]  /*15740*/  @P3 STG.E.U16 desc[UR8][R12.64], R22 ;  /* 0x000000160c003986 */ /* 0x0003e2000c101508 */
[----:B------:R-:W-:-:S03]  /*15750*/  LEA.HI.X.SX32 R17, R17, R3, 0x1, P2 ;  /* 0x0000000311117211 */ /* 0x000fc600010f0eff */
[----:B------:R-:W3:Y:S04]  /*15760*/  LDS.128 R8, [R18+UR4+0x6000] ;  /* 0x0060000412087984 */ /* 0x000ee80008000c00 */
[----:B------:R-:W-:Y:S01]  /*15770*/  @P4 STG.E.U16 desc[UR8][R14.64], R5 ;  /* 0x000000050e004986 */ /* 0x000fe2000c101508 */
[----:B-1----:R-:W-:-:S03]  /*15780*/  LOP3.LUT R12, R19, 0x2c, R0, 0xfe, !PT ;  /* 0x0000002c130c7812 */ /* 0x002fc600078efe00 */
[----:B------:R1:W-:Y:S01]  /*15790*/  @P5 STG.E.U16 desc[UR8][R16.64], R28 ;  /* 0x0000001c10005986 */ /* 0x0003e2000c101508 */
[C---:B------:R-:W-:Y:S01]  /*157a0*/  ISETP.LT.AND P5, PT, R12.reuse, UR6, !P0 ;  /* 0x000000060c007c0c */ /* 0x040fe2000c7a1270 */
[----:B------:R-:W-:Y:S01]  /*157b0*/  IMAD R23, R12, R6, RZ ;  /* 0x000000060c177224 */ /* 0x000fe200078e02ff */
[----:B------:R-:W4:Y:S01]  /*157c0*/  LDCU UR6, c[0x0][0x39c] ;  /* 0x00007380ff0677ac */ /* 0x000f220008000800 */
[----:B------:R-:W5:Y:S01]  /*157d0*/  LDS.128 R12, [R2+UR4+0x7000] ;  /* 0x00700004020c7984 */ /* 0x000f620008000c00 */
[----:B-1----:R-:W-:-:S04]  /*157e0*/  LOP3.LUT R16, R19, 0x30, R0, 0xfe, !PT ;  /* 0x0000003013107812 */ /* 0x002fc800078efe00 */
[C---:B0-----:R-:W-:Y:S01]  /*157f0*/  ISETP.LT.AND P2, PT, R16.reuse, UR5, !P0 ;  /* 0x0000000510007c0c */ /* 0x041fe2000c741270 */
[----:B------:R-:W-:Y:S01]  /*15800*/  IMAD R26, R16, R6, RZ ;  /* 0x00000006101a7224 */ /* 0x000fe200078e02ff */
[----:B------:R-:W0:Y:S01]  /*15810*/  LDCU UR5, c[0x0][0x39c] ;  /* 0x00007380ff0577ac */ /* 0x000e220008000800 */
[----:B------:R-:W1:Y:S04]  /*15820*/  LDS.128 R16, [R18+UR4+0x7000] ;  /* 0x0070000412107984 */ /* 0x000e680008000c00 */
[----:B---3--:R-:W-:Y:S01]  /*15830*/  STL [R1+0x5e4], R10 ;  /* 0x0005e40a01007387 */ /* 0x008fe20000100800 */
[----:B------:R-:W-:Y:S01]  /*15840*/  IMAD.MOV.U32 R29, RZ, RZ, R24 ;  /* 0x000000ffff1d7224 */ /* 0x000fe200078e0018 */
[-C--:B------:R-:W-:Y:S01]  /*15850*/  LEA R22, P4, R26, R20.reuse, 0x1 ;  /* 0x000000141a167211 */ /* 0x080fe200078808ff */
[----:B------:R-:W3:Y:S01]  /*15860*/  LDCU UR4, c[0x0][0x39c] ;  /* 0x00007380ff0477ac */ /* 0x000ee20008000800 */
[----:B------:R0:W-:Y:S04]  /*15870*/  STL [R1+0x5c4], R11 ;  /* 0x0005c40b01007387 */ /* 0x0001e80000100800 */
[----:B0-----:R-:W2:Y:S04]  /*15880*/  LDL.LU R11, [R1+0x30] ;  /* 0x00003000010b7983 */ /* 0x001ea80000300800 */
[----:B------:R-:W2:Y:S04]  /*15890*/  LDL.LU R10, [R1+0x80] ;  /* 0x00008000010a7983 */ /* 0x000ea80000300800 */
[----:B-----5:R0:W-:Y:S04]  /*158a0*/  STL [R1+0x5e0], R14 ;  /* 0x0005e00e01007387 */ /* 0x0201e80000100800 */
[----:B0-----:R-:W5:Y:S04]  /*158b0*/  LDL.LU R14, [R1+0xb0] ;  /* 0x0000b000010e7983 */ /* 0x001f680000300800 */
[----:B------:R0:W-:Y:S04]  /*158c0*/  STL [R1+0x5c0], R15 ;  /* 0x0005c00f01007387 */ /* 0x0001e80000100800 */
[----:B0-----:R-:W2:Y:S04]  /*158d0*/  LDL.LU R15, [R1+0x90] ;  /* 0x00009000010f7983 */ /* 0x001ea80000300800 */
[----:B-1----:R0:W-:Y:S04]  /*158e0*/  STL [R1+0x5dc], R18 ;  /* 0x0005dc1201007387 */ /* 0x0021e80000100800 */
[----:B0-----:R-:W2:Y:S04]  /*158f0*/  LDL.LU R18, [R1+0x70] ;  /* 0x0000700001127983 */ /* 0x001ea80000300800 */
[----:B------:R0:W-:Y:S04]  /*15900*/  STL [R1+0x5bc], R19 ;  /* 0x0005bc1301007387 */ /* 0x0001e80000100800 */
[----:B0-----:R-:W2:Y:S01]  /*15910*/  LDL R19, [R1+0x364] ;  /* 0x0003640001137983 */ /* 0x001ea20000100800 */
[----:B------:R-:W-:-:S04]  /*15920*/  LEA R24, P3, R23, R20, 0x1 ;  /* 0x0000001417187211 */ /* 0x000fc800078608ff */
[-C--:B------:R-:W-:Y:S02]  /*15930*/  LEA.HI.X.SX32 R25, R23, R3.reuse, 0x1, P3 ;  /* 0x0000000317197211 */ /* 0x080fe400018f0eff */
[----:B------:R-:W-:-:S03]  /*15940*/  LEA.HI.X.SX32 R23, R26, R3, 0x1, P4 ;  /* 0x000000031a177211 */ /* 0x000fc600020f0eff */
[----:B------:R-:W-:Y:S04]  /*15950*/  @P5 STG.E.U16 desc[UR8][R24.64], R4 ;  /* 0x0000000418005986 */ /* 0x000fe8000c101508 */
[----:B------:R0:W-:Y:S01]  /*15960*/  @P2 STG.E.U16 desc[UR8][R22.64], R29 ;  /* 0x0000001d16002986 */ /* 0x0001e2000c101508 */
[----:B------:R-:W-:Y:S01]  /*15970*/  IMAD R21, R6, 0x40, R21 ;  /* 0x0000004006157824 */ /* 0x000fe200078e0215 */
[----:B--2---:R-:W-:-:S04]  /*15980*/  LOP3.LUT R2, R19, 0x34, R0, 0xfe, !PT ;  /* 0x0000003413027812 */ /* 0x004fc800078efe00 */
[C---:B------:R-:W-:Y:S01]  /*15990*/  ISETP.LT.AND P3, PT, R2.reuse, UR7, !P0 ;  /* 0x0000000702007c0c */ /* 0x040fe2000c761270 */
[----:B------:R-:W-:Y:S01]  /*159a0*/  IMAD R2, R2, R6, RZ ;  /* 0x0000000602027224 */ /* 0x000fe200078e02ff */
[C-C-:B0-----:R-:W-:Y:S01]  /*159b0*/  LOP3.LUT R22, R19.reuse, 0x38, R0.reuse, 0xfe, !PT ;  /* 0x0000003813167812 */ /* 0x141fe200078efe00 */
[----:B------:R-:W0:Y:S03]  /*159c0*/  LDCU UR7, c[0x0][0x39c] ;  /* 0x00007380ff0777ac */ /* 0x000e260008000800 */
[C---:B------:R-:W-:Y:S02]  /*159d0*/  LEA R24, P4, R2.reuse, R20, 0x1 ;  /* 0x0000001402187211 */ /* 0x040fe400078808ff */
[----:B------:R-:W-:Y:S02]  /*159e0*/  LOP3.LUT R23, R19, 0x3c, R0, 0xfe, !PT ;  /* 0x0000003c13177812 */ /* 0x000fe400078efe00 */
[----:B------:R-:W-:Y:S01]  /*159f0*/  LEA.HI.X.SX32 R25, R2, R3, 0x1, P4 ;  /* 0x0000000302197211 */ /* 0x000fe200020f0eff */
[C---:B------:R-:W-:Y:S01]  /*15a00*/  IMAD R2, R22.reuse, R6, RZ ;  /* 0x0000000616027224 */ /* 0x040fe200078e02ff */
[----:B------:R-:W-:Y:S01]  /*15a10*/  ISETP.LT.AND P4, PT, R22, UR10, !P0 ;  /* 0x0000000a16007c0c */ /* 0x000fe2000c781270 */
[----:B------:R-:W1:Y:S02]  /*15a20*/  LDCU UR10, c[0x0][0x39c] ;  /* 0x00007380ff0a77ac */ /* 0x000e640008000800 */
[----:B------:R2:W-:Y:S01]  /*15a30*/  @P3 STG.E.U16 desc[UR8][R24.64], R8 ;  /* 0x0000000818003986 */ /* 0x0005e2000c101508 */
[C---:B------:R-:W-:Y:S01]  /*15a40*/  ISETP.LT.AND P2, PT, R23.reuse, UR5, !P0 ;  /* 0x0000000517007c0c */ /* 0x040fe2000c741270 */
[----:B------:R-:W0:Y:S01]  /*15a50*/  LDCU UR5, c[0x0][0x39c] ;  /* 0x00007380ff0577ac */ /* 0x000e220008000800 */
[----:B------:R-:W-:Y:S01]  /*15a60*/  LEA R22, P3, R2, R20, 0x1 ;  /* 0x0000001402167211 */ /* 0x000fe200078608ff */
[----:B--2---:R-:W-:-:S03]  /*15a70*/  IMAD R25, R23, R6, RZ ;  /* 0x0000000617197224 */ /* 0x004fc600078e02ff */
[----:B------:R-:W-:Y:S02]  /*15a80*/  LEA.HI.X.SX32 R23, R2, R3, 0x1, P3 ;  /* 0x0000000302177211 */ /* 0x000fe400018f0eff */
[----:B------:R-:W-:-:S04]  /*15a90*/  LEA R24, P6, R25, R20, 0x1 ;  /* 0x0000001419187211 */ /* 0x000fc800078c08ff */
[----:B------:R-:W-:Y:S01]  /*15aa0*/  LEA.HI.X.SX32 R25, R25, R3, 0x1, P6 ;  /* 0x0000000319197211 */ /* 0x000fe200030f0eff */
[----:B------:R2:W-:Y:S01]  /*15ab0*/  @P4 STG.E.U16 desc[UR8][R22.64], R12 ;  /* 0x0000000c16004986 */ /* 0x0005e2000c101508 */
[----:B------:R-:W-:-:S03]  /*15ac0*/  LOP3.LUT R2, R19, 0x4c, R0, 0xfe, !PT ;  /* 0x0000004c13027812 */ /* 0x000fc600078efe00 */
[----:B------:R1:W-:Y:S01]  /*15ad0*/  @P2 STG.E.U16 desc[UR8][R24.64], R16 ;  /* 0x0000001018002986 */ /* 0x0003e2000c101508 */
[----:B------:R-:W-:Y:S02]  /*15ae0*/  LOP3.LUT R26, R19, 0x44, R0, 0xfe, !PT ;  /* 0x00000044131a7812 */ /* 0x000fe400078efe00 */
[----:B0-----:R-:W-:Y:S02]  /*15af0*/  ISETP.LT.AND P6, PT, R2, UR7, !P0 ;  /* 0x0000000702007c0c */ /* 0x001fe4000c7c1270 */
[C---:B--2---:R-:W-:Y:S01]  /*15b00*/  LEA R22, P2, R21.reuse, R20, 0x1 ;  /* 0x0000001415167211 */ /* 0x044fe200078408ff */
[----:B------:R-:W-:Y:S01]  /*15b10*/  IMAD R2, R6, 0x4, R21 ;  /* 0x0000000406027824 */ /* 0x000fe200078e0215 */
[----:B------:R-:W-:Y:S01]  /*15b20*/  PRMT R4, R18, 0x7632, R4 ;  /* 0x0000763212047816 */ /* 0x000fe20000000004 */
[----:B------:R-:W0:Y:S01]  /*15b30*/  LDCU UR7, c[0x0][0x39c] ;  /* 0x00007380ff0777ac */ /* 0x000e220008000800 */
[----:B------:R-:W-:Y:S02]  /*15b40*/  LEA.HI.X.SX32 R23, R21, R3, 0x1, P2 ;  /* 0x0000000315177211 */ /* 0x000fe400010f0eff */
[----:B-1----:R-:W-:-:S02]  /*15b50*/  LOP3.LUT R24, R19, 0x50, R0, 0xfe, !PT ;  /* 0x0000005013187812 */ /* 0x002fc400078efe00 */
[----:B---3--:R-:W-:Y:S01]  /*15b60*/  ISETP.LT.AND P5, PT, R26, UR4, !P0 ;  /* 0x000000041a007c0c */ /* 0x008fe2000c7a1270 */
[----:B------:R1:W-:Y:S01]  /*15b70*/  @P1 STG.E.U16 desc[UR8][R22.64], R4 ;  /* 0x0000000416001986 */ /* 0x0003e2000c101508 */
[----:B------:R-:W-:Y:S01]  /*15b80*/  ISETP.LT.AND P4, PT, R24, UR5, !P0 ;  /* 0x0000000518007c0c */ /* 0x000fe2000c781270 */
[----:B------:R-:W2:Y:S01]  /*15b90*/  LDCU UR4, c[0x0][0x39c] ;  /* 0x00007380ff0477ac */ /* 0x000ea20008000800 */
[----:B------:R-:W-:Y:S02]  /*15ba0*/  LEA R24, P2, R2, R20, 0x1 ;  /* 0x0000001402187211 */ /* 0x000fe400078408ff */
[----:B------:R-:W-:Y:S01]  /*15bb0*/  LOP3.LUT R27, R19, 0x48, R0, 0xfe, !PT ;  /* 0x00000048131b7812 */ /* 0x000fe200078efe00 */
[----:B------:R-:W-:Y:S01]  /*15bc0*/  IMAD R21, R6, 0x4, R2 ;  /* 0x0000000406157824 */ /* 0x000fe200078e0202 */
[----:B------:R-:W-:Y:S01]  /*15bd0*/  LEA.HI.X.SX32 R25, R2, R3, 0x1, P2 ;  /* 0x0000000302197211 */ /* 0x000fe200010f0eff */
[----:B------:R-:W3:Y:S01]  /*15be0*/  LDCU UR5, c[0x0][0x39c] ;  /* 0x00007380ff0577ac */ /* 0x000ee20008000800 */
[----:B-1----:R-:W-:-:S02]  /*15bf0*/  PRMT R4, R11, 0x7632, R4 ;  /* 0x000076320b047816 */ /* 0x002fc40000000004 */
[----:B------:R-:W5:Y:S04]  /*15c00*/  LDL.LU R11, [R1+0xa0] ;  /* 0x0000a000010b7983 */ /* 0x000f680000300800 */
[----:B------:R1:W-:Y:S02]  /*15c10*/  @P5 STG.E.U16 desc[UR8][R24.64], R4 ;  /* 0x0000000418005986 */ /* 0x0003e4000c101508 */
[----:B-1----:R-:W-:Y:S02]  /*15c20*/  PRMT R4, R10, 0x7632, R4 ;  /* 0x000076320a047816 */ /* 0x002fe40000000004 */
[----:B------:R-:W5:Y:S04]  /*15c30*/  LDL.LU R10, [R1+0x60] ;  /* 0x00006000010a7983 */ /* 0x000f680000300800 */
[----:B------:R-:W5:Y:S01]  /*15c40*/  LDL.LU R26, [R1+0x50] ;  /* 0x00005000011a7983 */ /* 0x000f620000300800 */
[----:B----4-:R-:W-:Y:S01]  /*15c50*/  ISETP.LT.AND P3, PT, R27, UR6, !P0 ;  /* 0x000000061b007c0c */ /* 0x010fe2000c761270 */
[----:B------:R-:W1:Y:S01]  /*15c60*/  LDCU UR6, c[0x0][0x39c] ;  /* 0x00007380ff0677ac */ /* 0x000e620008000800 */
[C-C-:B------:R-:W-:Y:S01]  /*15c70*/  LOP3.LUT R22, R19.reuse, 0x54, R0.reuse, 0xfe, !PT ;  /* 0x0000005413167812 */ /* 0x140fe200078efe00 */
[----:B------:R-:W4:Y:S01]  /*15c80*/  LDL.LU R18, [R1+0x74] ;  /* 0x0000740001127983 */ /* 0x000f220000300800 */
[----:B------:R-:W-:-:S02]  /*15c90*/  LOP3.LUT R2, R19, 0x58, R0, 0xfe, !PT ;  /* 0x0000005813027812 */ /* 0x000fc400078efe00 */
[----:B--2---:R-:W-:Y:S01]  /*15ca0*/  ISETP.LT.AND P1, PT, R22, UR4, !P0 ;  /* 0x0000000416007c0c */ /* 0x004fe2000c721270 */
[----:B------:R-:W2:Y:S01]  /*15cb0*/  LDCU UR4, c[0x0][0x39c] ;  /* 0x00007380ff0477ac */ /* 0x000ea20008000800 */
[----:B------:R-:W-:-:S04]  /*15cc0*/  LEA R22, P2, R21, R20, 0x1 ;  /* 0x0000001415167211 */ /* 0x000fc800078408ff */
[----:B------:R-:W-:Y:S02]  /*15cd0*/  LEA.HI.X.SX32 R23, R21, R3, 0x1, P2 ;  /* 0x0000000315177211 */ /* 0x000fe400010f0eff */
[----:B-1----:R-:W-:Y:S01]  /*15ce0*/  ISETP.LT.AND P5, PT, R2, UR6, !P0 ;  /* 0x0000000602007c0c */ /* 0x002fe2000c7a1270 */
[C---:B------:R-:W-:Y:S02]  /*15cf0*/  IMAD R2, R6.reuse, 0x4, R21 ;  /* 0x0000000406027824 */ /* 0x040fe400078e0215 */
[----:B------:R1:W-:Y:S01]  /*15d00*/  @P3 STG.E.U16 desc[UR8][R22.64], R4 ;  /* 0x0000000416003986 */ /* 0x0003e2000c101508 */
[----:B------:R-:W-:Y:S01]  /*15d10*/  LOP3.LUT R24, R19, 0x5c, R0, 0xfe, !PT ;  /* 0x0000005c13187812 */ /* 0x000fe200078efe00 */
[----:B------:R-:W0:Y:S01]  /*15d20*/  LDCU UR6, c[0x0][0x39c] ;  /* 0x00007380ff0677ac */ /* 0x000e220008000800 */
[----:B------:R-:W-:Y:S02]  /*15d30*/  IMAD R21, R6, 0x4, R2 ;  /* 0x0000000406157824 */ /* 0x000fe400078e0202 */
[----:B---3--:R-:W-:Y:S01]  /*15d40*/  ISETP.LT.AND P2, PT, R24, UR5, !P0 ;  /* 0x0000000518007c0c */ /* 0x008fe2000c741270 */
[----:B------:R-:W3:Y:S01]  /*15d50*/  LDCU UR5, c[0x0][0x39c] ;  /* 0x00007380ff0577ac */ /* 0x000ee20008000800 */
[----:B-1----:R-:W-:-:S04]  /*15d60*/  LEA R22, P3, R2, R20, 0x1 ;  /* 0x0000001402167211 */ /* 0x002fc800078608ff */
[-C--:B------:R-:W-:Y:S02]  /*15d70*/  LEA.HI.X.SX32 R23, R2, R3.reuse, 0x1, P3 ;  /* 0x0000000302177211 */ /* 0x080fe400018f0eff */
[----:B------:R-:W-:Y:S02]  /*15d80*/  LEA R24, P3, R21, R20, 0x1 ;  /* 0x0000001415187211 */ /* 0x000fe400078608ff */
[----:B------:R-:W-:Y:S02]  /*15d90*/  PRMT R4, R15, 0x7632, R4 ;  /* 0x000076320f047816 */ /* 0x000fe40000000004 */
[----:B-----5:R-:W-:Y:S01]  /*15da0*/  PRMT R8, R14, 0x7632, R8 ;  /* 0x000076320e087816 */ /* 0x020fe20000000008 */
[----:B------:R-:W5:Y:S01]  /*15db0*/  LDL.LU R15, [R1+0x34] ;  /* 0x00003400010f7983 */ /* 0x000f620000300800 */
[----:B------:R-:W-:Y:S01]  /*15dc0*/  LEA.HI.X.SX32 R25, R21, R3, 0x1, P3 ;  /* 0x0000000315197211 */ /* 0x000fe200018f0eff */
[----:B------:R-:W-:Y:S02]  /*15dd0*/  IMAD R21, R6, 0x4, R21 ;  /* 0x0000000406157824 */ /* 0x000fe400078e0215 */
[----:B------:R1:W-:Y:S01]  /*15de0*/  @P6 STG.E.U16 desc[UR8][R22.64], R4 ;  /* 0x0000000416006986 */ /* 0x0003e2000c101508 */
[----:B------:R-:W-:-:S03]  /*15df0*/  LOP3.LUT R2, R19, 0x60, R0, 0xfe, !PT ;  /* 0x0000006013027812 */ /* 0x000fc600078efe00 */
[----:B------:R0:W-:Y:S01]  /*15e00*/  @P4 STG.E.U16 desc[UR8][R24.64], R8 ;  /* 0x0000000818004986 */ /* 0x0001e2000c101508 */
[----:B--2---:R-:W-:Y:S01]  /*15e10*/  ISETP.LT.AND P3, PT, R2, UR4, !P0 ;  /* 0x0000000402007c0c */ /* 0x004fe2000c761270 */
[----:B------:R-:W-:Y:S01]  /*15e20*/  IMAD R2, R6, 0x4, R21 ;  /* 0x0000000406027824 */ /* 0x000fe200078e0215 */
[----:B------:R-:W2:Y:S01]  /*15e30*/  LDCU UR4, c[0x0][0x39c] ;  /* 0x00007380ff0477ac */ /* 0x000ea20008000800 */
[----:B------:R-:W4:Y:S01]  /*15e40*/  LDL.LU R14, [R1+0x84] ;  /* 0x00008400010e7983 */ /* 0x000f220000300800 */
[----:B-1----:R-:W-:-:S04]  /*15e50*/  LEA R22, P4, R21, R20, 0x1 ;  /* 0x0000001415167211 */ /* 0x002fc800078808ff */
[----:B------:R-:W-:Y:S02]  /*15e60*/  LEA.HI.X.SX32 R23, R21, R3, 0x1, P4 ;  /* 0x0000000315177211 */ /* 0x000fe400020f0eff */
[C-C-:B0-----:R-:W-:Y:S02]  /*15e70*/  LOP3.LUT R24, R19.reuse, 0x64, R0.reuse, 0xfe, !PT ;  /* 0x0000006413187812 */ /* 0x141fe400078efe00 */
[----:B------:R-:W-:Y:S02]  /*15e80*/  LOP3.LUT R21, R19, 0x68, R0, 0xfe, !PT ;  /* 0x0000006813157812 */ /* 0x000fe400078efe00 */
[----:B---3--:R-:W-:Y:S01]  /*15e90*/  ISETP.LT.AND P4, PT, R24, UR5, !P0 ;  /* 0x0000000518007c0c */ /* 0x008fe2000c781270 */
[----:B------:R-:W0:Y:S01]  /*15ea0*/  LDCU UR5, c[0x0][0x39c] ;  /* 0x00007380ff0577ac */ /* 0x000e220008000800 */
[----:B------:R-:W-:-:S04]  /*15eb0*/  LEA R24, P6, R2, R20, 0x1 ;  /* 0x0000001402187211 */ /* 0x000fc800078c08ff */
[----:B------:R-:W-:Y:S02]  /*15ec0*/  LEA.HI.X.SX32 R25, R2, R3, 0x1, P6 ;  /* 0x0000000302197211 */ /* 0x000fe400030f0eff */
[----:B------:R-:W-:Y:S02]  /*15ed0*/  PRMT R12, R29, 0x7632, R12 ;  /* 0x000076321d0c7816 */ /* 0x000fe4000000000c */
[----:B------:R-:W-:Y:S02]  /*15ee0*/  PRMT R4, R11, 0x7632, R4 ;  /* 0x000076320b047816 */ /* 0x000fe40000000004 */
[----:B------:R-:W3:Y:S04]  /*15ef0*/  LDL.LU R11, [R1+0x94] ;  /* 0x00009400010b7983 */ /* 0x000ee80000300800 */
[----:B------:R1:W-:Y:S01]  /*15f00*/  @P1 STG.E.U16 desc[UR8][R22.64], R4 ;  /* 0x0000000416001986 */ /* 0x0003e2000c101508 */
[----:B------:R-:W-:Y:S01]  /*15f10*/  ISETP.LT.AND P1, PT, R21, UR6, !P0 ;  /* 0x0000000615007c0c */ /* 0x000fe2000c721270 */
[----:B------:R-:W-:Y:S01]  /*15f20*/  IMAD R21, R6, 0x4, R2 ;  /* 0x0000000406157824 */ /* 0x000fe200078e0202 */
[----:B------:R-:W-:Y:S01]  /*15f30*/  LOP3.LUT R2, R19, 0x6c, R0, 0xfe, !PT ;  /* 0x0000006c13027812 */ /* 0x000fe200078efe00 */
[----:B------:R-:W0:Y:S01]  /*15f40*/  LDCU UR6, c[0x0][0x39c] ;  /* 0x00007380ff0677ac */ /* 0x000e220008000800 */
[----:B-1----:R-:W-:-:S02]  /*15f50*/  PRMT R4, R10, 0x7632, R4 ;  /* 0x000076320a047816 */ /* 0x002fc40000000004 */
[C---:B------:R-:W-:Y:S01]  /*15f60*/  LEA R22, P6, R21.reuse, R20, 0x1 ;  /* 0x0000001415167211 */ /* 0x040fe200078c08ff */
[----:B------:R-:W3:Y:S03]  /*15f70*/  LDL.LU R10, [R1+0xb4] ;  /* 0x0000b400010a7983 */ /* 0x000ee60000300800 */
[----:B------:R-:W-:Y:S01]  /*15f80*/  LEA.HI.X.SX32 R23, R21, R3, 0x1, P6 ;  /* 0x0000000315177211 */ /* 0x000fe200030f0eff */
[----:B------:R1:W-:Y:S01]  /*15f90*/  @P5 STG.E.U16 desc[UR8][R24.64], R4 ;  /* 0x0000000418005986 */ /* 0x0003e2000c101508 */
[----:B------:R-:W-:Y:S01]  /*15fa0*/  IMAD R21, R6, 0x4, R21 ;  /* 0x0000000406157824 */ /* 0x000fe200078e0215 */
[----:B--2---:R-:W-:Y:S01]  /*15fb0*/  ISETP.LT.AND P5, PT, R2, UR4, !P0 ;  /* 0x0000000402007c0c */ /* 0x004fe2000c7a1270 */
[----:B------:R-:W2:Y:S02]  /*15fc0*/  LDCU UR4, c[0x0][0x39c] ;  /* 0x00007380ff0477ac */ /* 0x000ea40008000800 */
[----:B------:R-:W-:Y:S01]  /*15fd0*/  IMAD R2, R6, 0x4, R21 ;  /* 0x0000000406027824 */ /* 0x000fe200078e0215 */
[----:B-1----:R-:W-:-:S02]  /*15fe0*/  PRMT R4, R7, 0x7632, R4 ;  /* 0x0000763207047816 */ /* 0x002fc40000000004 */
[----:B------:R-:W-:Y:S01]  /*15ff0*/  LOP3.LUT R24, R19, 0x70, R0, 0xfe, !PT ;  /* 0x0000007013187812 */ /* 0x000fe200078efe00 */
[----:B------:R-:W3:Y:S04]  /*16000*/  LDL.LU R7, [R1+0xa4] ;  /* 0x0000a40001077983 */ /* 0x000ee80000300800 */
[----:B------:R1:W-:Y:S02]  /*16010*/  @P2 STG.E.U16 desc[UR8][R22.64], R4 ;  /* 0x0000000416002986 */ /* 0x0003e4000c101508 */
[C---:B-1----:R-:W-:Y:S02]  /*16020*/  LEA R22, P2, R21.reuse, R20, 0x1 ;  /* 0x0000001415167211 */ /* 0x042fe400078408ff */
[----:B------:R-:W-:Y:S02]  /*16030*/  PRMT R4, R26, 0x7632, R4 ;  /* 0x000076321a047816 */ /* 0x000fe40000000004 */
[----:B------:R-:W-:-:S02]  /*16040*/  LEA.HI.X.SX32 R23, R21, R3, 0x1, P2 ;  /* 0x0000000315177211 */ /* 0x000fc400010f0eff */
[----:B0-----:R-:W-:Y:S01]  /*16050*/  ISETP.LT.AND P2, PT, R24, UR5, !P0 ;  /* 0x0000000518007c0c */ /* 0x001fe2000c741270 */
[----:B------:R-:W0:Y:S01]  /*16060*/  LDCU UR5, c[0x0][0x39c] ;  /* 0x00007380ff0577ac */ /* 0x000e220008000800 */
[C---:B------:R-:W-:Y:S01]  /*16070*/  LEA R24, P6, R2.reuse, R20, 0x1 ;  /* 0x0000001402187211 */ /* 0x040fe200078c08ff */
[----:B------:R1:W-:Y:S03]  /*16080*/  @P3 STG.E.U16 desc[UR8][R22.64], R4 ;  /* 0x0000000416003986 */ /* 0x0003e6000c101508 */
[----:B------:R-:W-:Y:S02]  /*16090*/  LEA.HI.X.SX32 R25, R2, R3, 0x1, P6 ;  /* 0x0000000302197211 */ /* 0x000fe400030f0eff */
[----:B-1----:R-:W-:Y:S02]  /*160a0*/  PRMT R4, R5, 0x7632, R4 ;  /* 0x0000763205047816 */ /* 0x002fe40000000004 */
[----:B------:R-:W3:Y:S04]  /*160b0*/  LDL.LU R5, [R1+0x5f8] ;  /* 0x0005f80001057983 */ /* 0x000ee80000300800 */
[----:B------:R1:W-:Y:S02]  /*160c0*/  @P4 STG.E.U16 desc[UR8][R24.64], R4 ;  /* 0x0000000418004986 */ /* 0x0003e4000c101508 */
[----:B-1----:R-:W-:-:S02]  /*160d0*/  PRMT R4, R28, 0x7632, R4 ;  /* 0x000076321c047816 */ /* 0x002fc40000000004 */
[----:B------:R-:W3:Y:S04]  /*160e0*/  LDL.LU R28, [R1+0x5f4] ;  /* 0x0005f400011c7983 */ /* 0x000ee80000300800 */
[----:B------:R-:W3:Y:S04]  /*160f0*/  LDL.LU R29, [R1+0x5f0] ;  /* 0x0005f000011d7983 */ /* 0x000ee80000300800 */
[----:B------:R-:W3:Y:S01]  /*16100*/  LDL R26, [R1+0x54] ;  /* 0x00005400011a7983 */ /* 0x000ee20000100800 */
[C---:B------:R-:W-:Y:S01]  /*16110*/  LOP3.LUT R22, R19.reuse, 0x74, R0, 0xfe, !PT ;  /* 0x0000007413167812 */ /* 0x040fe200078efe00 */
[----:B------:R-:W-:Y:S01]  /*16120*/  IMAD R21, R6, 0x4, R2 ;  /* 0x0000000406157824 */ /* 0x000fe200078e0202 */
[----:B------:R-:W-:Y:S01]  /*16130*/  LOP3.LUT R2, R19, 0x78, R0, 0xfe, !PT ;  /* 0x0000007813027812 */ /* 0x000fe200078efe00 */
[----:B------:R-:W3:Y:S01]  /*16140*/  LDL R27, [R1+0x44] ;  /* 0x00004400011b7983 */ /* 0x000ee20000100800 */
[----:B--2---:R-:W-:Y:S01]  /*16150*/  ISETP.LT.AND P6, PT, R22, UR4, !P0 ;  /* 0x0000000416007c0c */ /* 0x004fe2000c7c1270 */
[----:B------:R-:W1:Y:S01]  /*16160*/  LDCU UR4, c[0x0][0x39c] ;  /* 0x00007380ff0477ac */ /* 0x000e620008000800 */
[----:B------:R-:W-:-:S02]  /*16170*/  LEA R22, P3, R21, R20, 0x1 ;  /* 0x0000001415167211 */ /* 0x000fc400078608ff */
[----:B------:R-:W-:Y:S01]  /*16180*/  ISETP.LT.AND P4, PT, R2, UR6, !P0 ;  /* 0x0000000602007c0c */ /* 0x000fe2000c781270 */
[----:B------:R-:W2:Y:S01]  /*16190*/  LDCU UR6, c[0x0][0x39c] ;  /* 0x00007380ff0677ac */ /* 0x000ea20008000800 */
[----:B------:R-:W-:Y:S01]  /*161a0*/  LEA.HI.X.SX32 R23, R21, R3, 0x1, P3 ;  /* 0x0000000315177211 */ /* 0x000fe200018f0eff */
[----:B------:R-:W-:Y:S01]  /*161b0*/  IMAD R21, R6, 0x4, R21 ;  /* 0x0000000406157824 */ /* 0x000fe200078e0215 */
[----:B------:R-:W-:-:S03]  /*161c0*/  LOP3.LUT R2, R19, 0x7c, R0, 0xfe, !PT ;  /* 0x0000007c13027812 */ /* 0x000fc600078efe00 */
[----:B------:R1:W-:Y:S01]  /*161d0*/  @P1 STG.E.U16 desc[UR8][R22.64], R4 ;  /* 0x0000000416001986 */ /* 0x0003e2000c101508 */
[----:B0-----:R-:W-:Y:S01]  /*161e0*/  ISETP.LT.AND P3, PT, R2, UR5, !P0 ;  /* 0x0000000502007c0c */ /* 0x001fe2000c761270 */
[----:B------:R-:W-:Y:S01]  /*161f0*/  IMAD R2, R6, 0x4, R21 ;  /* 0x0000000406027824 */ /* 0x000fe200078e0215 */
[----:B------:R-:W0:Y:S01]  /*16200*/  LDCU UR5, c[0x0][0x39c] ;  /* 0x00007380ff0577ac */ /* 0x000e220008000800 */
[----:B------:R-:W-:Y:S02]  /*16210*/  PRMT R8, R4, 0x7632, R8 ;  /* 0x0000763204087816 */ /* 0x000fe40000000008 */
[----:B-1----:R-:W-:-:S04]  /*16220*/  LEA R22, P1, R21, R20, 0x1 ;  /* 0x0000001415167211 */ /* 0x002fc800078208ff */
[-C--:B------:R-:W-:Y:S02]  /*16230*/  LEA.HI.X.SX32 R23, R21, R3.reuse, 0x1, P1 ;  /* 0x0000000315177211 */ /* 0x080fe400008f0eff */
[C---:B------:R-:W-:Y:S02]  /*16240*/  LEA R24, P1, R2.reuse, R20, 0x1 ;  /* 0x0000001402187211 */ /* 0x040fe400078208ff */
[----:B------:R-:W-:Y:S02]  /*16250*/  LOP3.LUT R4, R19, 0x80, R0, 0xfe, !PT ;  /* 0x0000008013047812 */ /* 0x000fe400078efe00 */
[----:B------:R-:W-:Y:S01]  /*16260*/  LEA.HI.X.SX32 R25, R2, R3, 0x1, P1 ;  /* 0x0000000302197211 */ /* 0x000fe200008f0eff */
[----:B------:R-:W-:Y:S01]  /*16270*/  IMAD R2, R6, 0x4, R2 ;  /* 0x0000000406027824 */ /* 0x000fe200078e0202 */
[----:B------:R-:W-:Y:S01]  /*16280*/  ISETP.LT.AND P1, PT, R4, UR4, !P0 ;  /* 0x0000000404007c0c */ /* 0x000fe2000c721270 */
[----:B------:R1:W-:Y:S01]  /*16290*/  @P5 STG.E.U16 desc[UR8][R22.64], R8 ;  /* 0x0000000816005986 */ /* 0x0003e2000c101508 */
[----:B------:R-:W0:Y:S01]  /*162a0*/  LDCU UR4, c[0x0][0x39c] ;  /* 0x00007380ff0477ac */ /* 0x000e220008000800 */
[----:B------:R-:W-:-:S02]  /*162b0*/  IMAD R4, R6, 0x4, R2 ;  /* 0x0000000406047824 */ /* 0x000fc400078e0202 */
[----:B------:R2:W-:Y:S01]  /*162c0*/  @P2 STG.E.U16 desc[UR8][R24.64], R12 ;  /* 0x0000000c18002986 */ /* 0x0005e2000c101508 */
[----:B------:R-:W-:Y:S02]  /*162d0*/  LOP3.LUT R21, R19, 0x84, R0, 0xfe, !PT ;  /* 0x0000008413157812 */ /* 0x000fe400078efe00 */
[-C--:B-1----:R-:W-:Y:S02]  /*162e0*/  LEA R22, P2, R2, R20.reuse, 0x1 ;  /* 0x0000001402167211 */ /* 0x082fe400078408ff */
[----:B------:R-:W-:Y:S02]  /*162f0*/  PRMT R8, R8, 0x7632, R8 ;  /* 0x0000763208087816 */ /* 0x000fe40000000008 */
[----:B--2---:R-:W-:Y:S02]  /*16300*/  LEA R24, P5, R4, R20, 0x1 ;  /* 0x0000001404187211 */ /* 0x004fe400078a08ff */
[----:B------:R-:W-:Y:S02]  /*16310*/  LEA.HI.X.SX32 R23, R2, R3, 0x1, P2 ;  /* 0x0000000302177211 */ /* 0x000fe400010f0eff */
[----:B0-----:R-:W-:Y:S01]  /*16320*/  ISETP.LT.AND P2, PT, R21, UR5, !P0 ;  /* 0x0000000515007c0c */ /* 0x001fe2000c741270 */
[----:B------:R-:W0:Y:S01]  /*16330*/  LDCU UR5, c[0x0][0x39c] ;  /* 0x00007380ff0577ac */ /* 0x000e220008000800 */
[----:B------:R-:W-:-:S02]  /*16340*/  LOP3.LUT R2, R19, 0x88, R0, 0xfe, !PT ;  /* 0x0000008813027812 */ /* 0x000fc400078efe00 */
[----:B------:R-:W-:Y:S01]  /*16350*/  LEA.HI.X.SX32 R25, R4, R3, 0x1, P5 ;  /* 0x0000000304197211 */ /* 0x000fe200028f0eff */
[----:B------:R-:W-:Y:S01]  /*16360*/  IMAD R4, R6, 0x4, R4 ;  /* 0x0000000406047824 */ /* 0x000fe200078e0204 */
[----:B------:R-:W-:Y:S01]  /*16370*/  PRMT R12, R12, 0x7632, R12 ;  /* 0x000076320c0c7816 */ /* 0x000fe2000000000c */
[----:B------:R1:W-:Y:S01]  /*16380*/  @P6 STG.E.U16 desc[UR8][R22.64], R8 ;  /* 0x0000000816006986 */ /* 0x0003e2000c101508 */
[----:B------:R-:W-:Y:S01]  /*16390*/  ISETP.LT.AND P6, PT, R2, UR6, !P0 ;  /* 0x0000000602007c0c */ /* 0x000fe2000c7c1270 */
[----:B------:R-:W2:Y:S02]  /*163a0*/  LDCU UR6, c[0x0][0x39c] ;  /* 0x00007380ff0677ac */ /* 0x000ea40008000800 */
[----:B------:R0:W-:Y:S01]  /*163b0*/  @P4 STG.E.U16 desc[UR8][R24.64], R12 ;  /* 0x0000000c18004986 */ /* 0x0001e2000c101508 */
[----:B------:R-:W-:Y:S02]  /*163c0*/  LOP3.LUT R2, R19, 0x8c, R0, 0xfe, !PT ;  /* 0x0000008c13027812 */ /* 0x000fe400078efe00 */
[----:B------:R-:W-:Y:S01]  /*163d0*/  PRMT R16, R16, 0x7632, R16 ;  /* 0x0000763210107816 */ /* 0x000fe20000000010 */
[----:B------:R-:W3:Y:S01]  /*163e0*/  LDL R21, [R1+0x4] ;  /* 0x0000040001157983 */ /* 0x000ee20000100800 */
[----:B-1----:R-:W-:Y:S01]  /*163f0*/  IMAD R8, R6, 0x4, R4 ;  /* 0x0000000406087824 */ /* 0x002fe200078e0204 */
[----:B0-----:R-:W-:-:S02]  /*16400*/  LEA R24, P5, R4, R20, 0x1 ;  /* 0x0000001404187211 */ /* 0x001fc400078a08ff */
[----:B------:R-:W-:Y:S01]  /*16410*/  ISETP.LT.AND P4, PT, R2, UR4, !P0 ;  /* 0x0000000402007c0c */ /* 0x000fe2000c781270 */
[----:B------:R-:W0:Y:S01]  /*16420*/  LDCU UR4, c[0x0][0x39c] ;  /* 0x00007380ff0477ac */ /* 0x000e220008000800 */
[-C--:B------:R-:W-:Y:S01]  /*16430*/  LEA.HI.X.SX32 R25, R4, R3.reuse, 0x1, P5 ;  /* 0x0000000304197211 */ /* 0x080fe200028f0eff */
[----:B------:R-:W-:Y:S01]  /*16440*/  IMAD R4, R6, 0x4, R8 ;  /* 0x0000000406047824 */ /* 0x000fe200078e0208 */
[CC--:B------:R-:W-:Y:S02]  /*16450*/  LEA R22, P5, R8.reuse, R20.reuse, 0x1 ;  /* 0x0000001408167211 */ /* 0x0c0fe400078a08ff */
[C-C-:B------:R-:W-:Y:S01]  /*16460*/  LOP3.LUT R2, R19.reuse, 0x90, R0.reuse, 0xfe, !PT ;  /* 0x0000009013027812 */ /* 0x140fe200078efe00 */
[----:B------:R1:W-:Y:S01]  /*16470*/  @P3 STG.E.U16 desc[UR8][R24.64], R16 ;  /* 0x0000001018003986 */ /* 0x0003e2000c101508 */
[----:B------:R-:W-:Y:S02]  /*16480*/  LEA.HI.X.SX32 R23, R8, R3, 0x1, P5 ;  /* 0x0000000308177211 */ /* 0x000fe400028f0eff */
[----:B------:R-:W-:Y:S01]  /*16490*/  ISETP.LT.AND P3, PT, R2, UR5, !P0 ;  /* 0x0000000502007c0c */ /* 0x000fe2000c761270 */
[----:B------:R-:W0:Y:S01]  /*164a0*/  LDCU UR5, c[0x0][0x39c] ;  /* 0x00007380ff0577ac */ /* 0x000e220008000800 */
[----:B------:R-:W-:Y:S01]  /*164b0*/  LOP3.LUT R2, R19, 0x94, R0, 0xfe, !PT ;  /* 0x0000009413027812 */ /* 0x000fe200078efe00 */
[----:B----4-:R-:W-:Y:S01]  /*164c0*/  @P1 STG.E.U16 desc[UR8][R22.64], R18 ;  /* 0x0000001216001986 */ /* 0x010fe2000c101508 */
[----:B-1----:R-:W-:-:S02]  /*164d0*/  LEA R24, P5, R4, R20, 0x1 ;  /* 0x0000001404187211 */ /* 0x002fc400078a08ff */
[----:B--2---:R-:W-:Y:S01]  /*164e0*/  ISETP.LT.AND P1, PT, R2, UR6, !P0 ;  /* 0x0000000602007c0c */ /* 0x004fe2000c721270 */
[----:B------:R-:W1:Y:S01]  /*164f0*/  LDCU UR6, c[0x0][0x39c] ;  /* 0x00007380ff0677ac */ /* 0x000e620008000800 */
[----:B------:R-:W-:Y:S01]  /*16500*/  LEA.HI.X.SX32 R25, R4, R3, 0x1, P5 ;  /* 0x0000000304197211 */ /* 0x000fe200028f0eff */
[----:B------:R-:W-:Y:S01]  /*16510*/  IMAD R4, R6, 0x4, R4 ;  /* 0x0000000406047824 */ /* 0x000fe200078e0204 */
[----:B------:R-:W-:-:S03]  /*16520*/  LOP3.LUT R2, R19, 0x98, R0, 0xfe, !PT ;  /* 0x0000009813027812 */ /* 0x000fc600078efe00 */
[----:B-----5:R2:W-:Y:S01]  /*16530*/  @P2 STG.E.U16 desc[UR8][R24.64], R15 ;  /* 0x0000000f18002986 */ /* 0x0205e2000c101508 */
[----:B------:R-:W-:Y:S01]  /*16540*/  IMAD R8, R6, 0x4, R4 ;  /* 0x0000000406087824 */ /* 0x000fe200078e0204 */
[----:B0-----:R-:W-:Y:S01]  /*16550*/  ISETP.LT.AND P2, PT, R2, UR4, !P0 ;  /* 0x0000000402007c0c */ /* 0x001fe2000c741270 */
[----:B------:R-:W0:Y:S01]  /*16560*/  LDCU UR4, c[0x0][0x39c] ;  /* 0x00007380ff0477ac */ /* 0x000e220008000800 */
[----:B------:R-:W-:Y:S02]  /*16570*/  LOP3.LUT R2, R19, 0x9c, R0, 0xfe, !PT ;  /* 0x0000009c13027812 */ /* 0x000fe400078efe00 */
[----:B--2---:R-:W-:-:S04]  /*16580*/  LEA R24, P5, R4, R20, 0x1 ;  /* 0x0000001404187211 */ /* 0x004fc800078a08ff */
[----:B------:R-:W-:Y:S01]  /*16590*/  LEA.HI.X.SX32 R25, R4, R3, 0x1, P5 ;  /* 0x0000000304197211 */ /* 0x000fe200028f0eff */
[----:B------:R-:W-:Y:S01]  /*165a0*/  IMAD R4, R6, 0x4, R8 ;  /* 0x0000000406047824 */ /* 0x000fe200078e0208 */
[----:B------:R-:W-:-:S03]  /*165b0*/  LEA R22, P5, R8, R20, 0x1 ;  /* 0x0000001408167211 */ /* 0x000fc600078a08ff */
[----:B------:R2:W-:Y:S01]  /*165c0*/  @P6 STG.E.U16 desc[UR8][R24.64], R14 ;  /* 0x0000000e18006986 */ /* 0x0005e2000c101508 */
[----:B------:R-:W-:Y:S02]  /*165d0*/  LEA.HI.X.SX32 R23, R8, R3, 0x1, P5 ;  /* 0x0000000308177211 */ /* 0x000fe400028f0eff */
[----:B------:R-:W-:Y:S01]  /*165e0*/  ISETP.LT.AND P5, PT, R2, UR5, !P0 ;  /* 0x0000000502007c0c */ /* 0x000fe2000c7a1270 */
[----:B------:R-:W4:Y:S01]  /*165f0*/  LDCU UR5, c[0x0][0x39c] ;  /* 0x00007380ff0577ac */ /* 0x000f220008000800 */
[----:B------:R-:W-:Y:S02]  /*16600*/  LOP3.LUT R2, R19, 0xa0, R0, 0xfe, !PT ;  /* 0x000000a013027812 */ /* 0x000fe400078efe00 */
[----:B--2---:R-:W-:-:S04]  /*16610*/  LEA R24, P6, R4, R20, 0x1 ;  /* 0x0000001404187211 */ /* 0x004fc800078c08ff */
[----:B------:R-:W-:Y:S01]  /*16620*/  LEA.HI.X.SX32 R25, R4, R3, 0x1, P6 ;  /* 0x0000000304197211 */ /* 0x000fe200030f0eff */
[----:B---3--:R-:W-:Y:S01]  /*16630*/  @P4 STG.E.U16 desc[UR8][R22.64], R11 ;  /* 0x0000000b16004986 */ /* 0x008fe2000c101508 */
[----:B-1----:R-:W-:Y:S01]  /*16640*/  ISETP.LT.AND P4, PT, R2, UR6, !P0 ;  /* 0x0000000602007c0c */ /* 0x002fe2000c781270 */
[C---:B------:R-:W-:Y:S01]  /*16650*/  IMAD R2, R6.reuse, 0x4, R4 ;  /* 0x0000000406027824 */ /* 0x040fe200078e0204 */
[----:B------:R-:W-:Y:S01]  /*16660*/  LOP3.LUT R8, R19, 0xa4, R0, 0xfe, !PT ;  /* 0x000000a413087812 */ /* 0x000fe200078efe00 */
[----:B------:R-:W1:Y:S02]  /*16670*/  LDCU UR6, c[0x0][0x39c] ;  /* 0x00007380ff0677ac */ /* 0x000e640008000800 */
[----:B------:R-:W-:Y:S01]  /*16680*/  IMAD R4, R6, 0x4, R2 ;  /* 0x0000000406047824 */ /* 0x000fe200078e0202 */
[----:B------:R2:W-:Y:S02]  /*16690*/  @P3 STG.E.U16 desc[UR8][R24.64], R10 ;  /* 0x0000000a18003986 */ /* 0x0005e4000c101508 */
[----:B--2---:R-:W-:-:S04]  /*166a0*/  LEA R24, P6, R2, R20, 0x1 ;  /* 0x0000001402187211 */ /* 0x004fc800078c08ff */
[----:B------:R-:W-:Y:S01]  /*166b0*/  LEA.HI.X.SX32 R25, R2, R3, 0x1, P6 ;  /* 0x0000000302197211 */ /* 0x000fe200030f0eff */
[----:B------:R-:W-:Y:S01]  /*166c0*/  IMAD R2, R6, 0x4, R4 ;  /* 0x0000000406027824 */ /* 0x000fe200078e0204 */
[----:B------:R-:W-:-:S03]  /*166d0*/  LEA R22, P6, R4, R20, 0x1 ;  /* 0x0000001404167211 */ /* 0x000fc600078c08ff */
[----:B------:R2:W-:Y:S01]  /*166e0*/  @P1 STG.E.U16 desc[UR8][R24.64], R7 ;  /* 0x0000000718001986 */ /* 0x0005e2000c101508 */
[----:B------:R-:W-:Y:S01]  /*166f0*/  LEA.HI.X.SX32 R23, R4, R3, 0x1, P6 ;  /* 0x0000000304177211 */ /* 0x000fe200030f0eff */
[----:B------:R-:W-:Y:S01]  /*16700*/  IMAD R4, R6, 0x4, R2 ;  /* 0x0000000406047824 */ /* 0x000fe200078e0202 */
[----:B--2---:R-:W-:-:S04]  /*16710*/  LEA R24, P6, R2, R20, 0x1 ;  /* 0x0000001402187211 */ /* 0x004fc800078c08ff */
[----:B------:R-:W-:Y:S01]  /*16720*/  LEA.HI.X.SX32 R25, R2, R3, 0x1, P6 ;  /* 0x0000000302197211 */ /* 0x000fe200030f0eff */
[----:B------:R2:W-:Y:S04]  /*16730*/  @P2 STG.E.U16 desc[UR8][R22.64], R29 ;  /* 0x0000001d16002986 */ /* 0x0005e8000c101508 */
[----:B------:R-:W-:Y:S01]  /*16740*/  @P5 STG.E.U16 desc[UR8][R24.64], R28 ;  /* 0x0000001c18005986 */ /* 0x000fe2000c101508 */
[----:B--2---:R-:W-:-:S04]  /*16750*/  LEA R22, P6, R4, R20, 0x1 ;  /* 0x0000001404167211 */ /* 0x004fc800078c08ff */
[----:B------:R-:W-:-:S05]  /*16760*/  LEA.HI.X.SX32 R23, R4, R3, 0x1, P6 ;  /* 0x0000000304177211 */ /* 0x000fca00030f0eff */
[----:B------:R2:W-:Y:S04]  /*16770*/  @P4 STG.E.U16 desc[UR8][R22.64], R26 ;  /* 0x0000001a16004986 */ /* 0x0005e8000c101508 */
[----:B--2---:R-:W2:Y:S01]  /*16780*/  LDL R26, [R1+0x24] ;  /* 0x00002400011a7983 */ /* 0x004ea20000100800 */
[----:B0-----:R-:W-:Y:S01]  /*16790*/  ISETP.LT.AND P3, PT, R8, UR4, !P0 ;  /* 0x0000000408007c0c */ /* 0x001fe2000c761270 */
[----:B------:R-:W0:Y:S01]  /*167a0*/  LDCU UR4, c[0x0][0x39c] ;  /* 0x00007380ff0477ac */ /* 0x000e220008000800 */
[C---:B------:R-:W-:Y:S01]  /*167b0*/  LOP3.LUT R2, R19.reuse, 0xb0, R0, 0xfe, !PT ;  /* 0x000000b013027812 */ /* 0x040fe200078efe00 */
[----:B------:R-:W-:Y:S01]  /*167c0*/  IMAD R4, R6, 0x4, R4 ;  /* 0x0000000406047824 */ /* 0x000fe200078e0204 */
[----:B------:R-:W-:-:S04]  /*167d0*/  LOP3.LUT R8, R19, 0xa8, R0, 0xfe, !PT ;  /* 0x000000a813087812 */ /* 0x000fc800078efe00 */
[----:B----4-:R-:W-:Y:S01]  /*167e0*/  ISETP.LT.AND P1, PT, R8, UR5, !P0 ;  /* 0x0000000508007c0c */ /* 0x010fe2000c721270 */
[----:B------:R-:W3:Y:S01]  /*167f0*/  LDCU UR5, c[0x0][0x39c] ;  /* 0x00007380ff0577ac */ /* 0x000ee20008000800 */
[-C--:B------:R-:W-:Y:S02]  /*16800*/  LEA R22, P4, R4, R20.reuse, 0x1 ;  /* 0x0000001404167211 */ /* 0x080fe400078808ff */
[----:B0-----:R-:W-:Y:S01]  /*16810*/  ISETP.LT.AND P5, PT, R2, UR4, !P0 ;  /* 0x0000000402007c0c */ /* 0x001fe2000c7a1270 */
[----:B------:R-:W-:Y:S01]  /*16820*/  IMAD R2, R6, 0x4, R4 ;  /* 0x0000000406027824 */ /* 0x000fe200078e0204 */
[C---:B------:R-:W-:Y:S01]  /*16830*/  LOP3.LUT R8, R19.reuse, 0xac, R0, 0xfe, !PT ;  /* 0x000000ac13087812 */ /* 0x040fe200078efe00 */
[----:B------:R-:W-:Y:S01]  /*16840*/  STL [R1+0x5ec], R9 ;  /* 0x0005ec0901007387 */ /* 0x000fe20000100800 */
[-C--:B------:R-:W-:Y:S01]  /*16850*/  LEA.HI.X.SX32 R23, R4, R3.reuse, 0x1, P4 ;  /* 0x0000000304177211 */ /* 0x080fe200020f0eff */
[----:B------:R-:W0:Y:S01]  /*16860*/  LDCU UR4, c[0x0][0x39c] ;  /* 0x00007380ff0477ac */ /* 0x000e220008000800 */
[----:B------:R-:W-:Y:S01]  /*16870*/  LEA R24, P6, R2, R20, 0x1 ;  /* 0x0000001402187211 */ /* 0x000fe200078c08ff */
[----:B------:R-:W-:Y:S01]  /*16880*/  IMAD R4, R6, 0x4, R2 ;  /* 0x0000000406047824 */ /* 0x000fe200078e0202 */
[----:B-1----:R-:W-:Y:S01]  /*16890*/  ISETP.LT.AND P2, PT, R8, UR6, !P0 ;  /* 0x0000000608007c0c */ /* 0x002fe2000c741270 */
[----:B------:R-:W1:Y:S01]  /*168a0*/  LDCU UR6, c[0x0][0x39c] ;  /* 0x00007380ff0677ac */ /* 0x000e620008000800 */
[----:B------:R-:W-:Y:S01]  /*168b0*/  LEA.HI.X.SX32 R25, R2, R3, 0x1, P6 ;  /* 0x0000000302197211 */ /* 0x000fe200030f0eff */
[----:B------:R-:W-:Y:S01]  /*168c0*/  IMAD R2, R6, 0x4, R4 ;  /* 0x0000000406027824 */ /* 0x000fe200078e0204 */
[----:B------:R-:W-:-:S04]  /*168d0*/  LOP3.LUT R8, R19, 0xb4, R0, 0xfe, !PT ;  /* 0x000000b413087812 */ /* 0x000fc800078efe00 */
[----:B---3--:R-:W-:Y:S01]  /*168e0*/  ISETP.LT.AND P4, PT, R8, UR5, !P0 ;  /* 0x0000000508007c0c */ /* 0x008fe2000c781270 */
[----:B------:R-:W3:Y:S01]  /*168f0*/  LDCU UR5, c[0x0][0x39c] ;  /* 0x00007380ff0577ac */ /* 0x000ee20008000800 */
[----:B------:R-:W-:Y:S04]  /*16900*/  @P3 STG.E.U16 desc[UR8][R22.64], R21 ;  /* 0x0000001516003986 */ /* 0x000fe8000c101508 */
[----:B------:R4:W-:Y:S02]  /*16910*/  @P1 STG.E.U16 desc[UR8][R24.64], R27 ;  /* 0x0000001b18001986 */ /* 0x0009e4000c101508 */
[-C--:B----4-:R-:W-:Y:S02]  /*16920*/  LEA R24, P1, R4, R20.reuse, 0x1 ;  /* 0x0000001404187211 */ /* 0x090fe400078208ff */
[----:B------:R-:W-:-:S02]  /*16930*/  LEA R22, P6, R2, R20, 0x1 ;  /* 0x0000001402167211 */ /* 0x000fc400078c08ff */
[-C--:B------:R-:W-:Y:S01]  /*16940*/  LEA.HI.X.SX32 R25, R4, R3.reuse, 0x1, P1 ;  /* 0x0000000304197211 */ /* 0x080fe200008f0eff */
[----:B------:R-:W-:Y:S01]  /*16950*/  IMAD R4, R6, 0x4, R2 ;  /* 0x0000000406047824 */ /* 0x000fe200078e0202 */
[----:B------:R-:W-:-:S03]  /*16960*/  LEA.HI.X.SX32 R23, R2, R3, 0x1, P6 ;  /* 0x0000000302177211 */ /* 0x000fc600030f0eff */
[----:B------:R4:W-:Y:S02]  /*16970*/  @P2 STG.E.U16 desc[UR8][R24.64], R5 ;  /* 0x0000000518002986 */ /* 0x0009e4000c101508 */
[----:B----4-:R-:W-:-:S04]  /*16980*/  LEA R24, P6, R4, R20, 0x1 ;  /* 0x0000001404187211 */ /* 0x010fc800078c08ff */
[----:B------:R-:W-:Y:S01]  /*16990*/  LEA.HI.X.SX32 R25, R4, R3, 0x1, P6 ;  /* 0x0000000304197211 */ /* 0x000fe200030f0eff */
[----:B--2---:R-:W-:Y:S04]  /*169a0*/  @P5 STG.E.U16 desc[UR8][R22.64], R26 ;  /* 0x0000001a16005986 */ /* 0x004fe8000c101508 */
[----:B------:R2:W-:Y:S04]  /*169b0*/  @P4 STG.E.U16 desc[UR8][R24.64], R9 ;  /* 0x0000000918004986 */ /* 0x0005e8000c101508 */
[----:B--2---:R-:W2:Y:S01]  /*169c0*/  LDL.LU R9, [R1+0x364] ;  /* 0x0003640001097983 */ /* 0x004ea20000300800 */
[----:B------:R-:W-:-:S04]  /*169d0*/  LOP3.LUT R8, R19, 0xb8, R0, 0xfe, !PT ;  /* 0x000000b813087812 */ /* 0x000fc800078efe00 */
[----:B-1----:R-:W-:Y:S01]  /*169e0*/  ISETP.LT.AND P3, PT, R8, UR6, !P0 ;  /* 0x0000000608007c0c */ /* 0x002fe2000c761270 */
[----:B------:R-:W1:Y:S01]  /*169f0*/  LDCU UR6, c[0x0][0x39c] ;  /* 0x00007380ff0677ac */ /* 0x000e620008000800 */
[----:B------:R-:W-:-:S04]  /*16a00*/  LOP3.LUT R8, R19, 0xbc, R0, 0xfe, !PT ;  /* 0x000000bc13087812 */ /* 0x000fc800078efe00 */
[----:B0-----:R-:W-:Y:S01]  /*16a10*/  ISETP.LT.AND P1, PT, R8, UR4, !P0 ;  /* 0x0000000408007c0c */ /* 0x001fe2000c721270 */
[----:B------:R-:W0:Y:S01]  /*16a20*/  LDCU UR4, c[0x0][0x39c] ;  /* 0x00007380ff0477ac */ /* 0x000e220008000800 */
[----:B------:R-:W-:Y:S01]  /*16a30*/  LOP3.LUT R8, R19, 0xc0, R0, 0xfe, !PT ;  /* 0x000000c013087812 */ /* 0x000fe200078efe00 */
[----:B------:R-:W-:-:S03]  /*16a40*/  IMAD R2, R6, 0x4, R4 ;  /* 0x0000000406027824 */ /* 0x000fc600078e0204 */
[----:B---3--:R-:W-:Y:S01]  /*16a50*/  ISETP.LT.AND P2, PT, R8, UR5, !P0 ;  /* 0x0000000508007c0c */ /* 0x008fe2000c741270 */
[----:B------:R-:W3:Y:S01]  /*16a60*/  LDCU UR5, c[0x0][0x39c] ;  /* 0x00007380ff0577ac */ /* 0x000ee20008000800 */
[C---:B------:R-:W-:Y:S02]  /*16a70*/  LEA R22, P6, R2.reuse, R20, 0x1 ;  /* 0x0000001402167211 */ /* 0x040fe400078c08ff */
[C-C-:B------:R-:W-:Y:S02]  /*16a80*/  LOP3.LUT R4, R19.reuse, 0xc8, R0.reuse, 0xfe, !PT ;  /* 0x000000c813047812 */ /* 0x140fe400078efe00 */
[----:B------:R-:W-:Y:S02]  /*16a90*/  LOP3.LUT R8, R19, 0xc4, R0, 0xfe, !PT ;  /* 0x000000c413087812 */ /* 0x000fe400078efe00 */
[----:B------:R-:W-:Y:S02]  /*16aa0*/  LEA.HI.X.SX32 R23, R2, R3, 0x1, P6 ;  /* 0x0000000302177211 */ /* 0x000fe400030f0eff */
[----:B-1----:R-:W-:Y:S01]  /*16ab0*/  ISETP.LT.AND P5, PT, R8, UR6, !P0 ;  /* 0x0000000608007c0c */ /* 0x002fe2000c7a1270 */
[----:B------:R-:W1:Y:S01]  /*16ac0*/  LDCU UR6, c[0x0][0x39c] ;  /* 0x00007380ff0677ac */ /* 0x000e620008000800 */
[----:B0-----:R-:W-:Y:S01]  /*16ad0*/  ISETP.LT.AND P4, PT, R4, UR4, !P0 ;  /* 0x0000000404007c0c */ /* 0x001fe2000c781270 */
[C---:B------:R-:W-:Y:S01]  /*16ae0*/  IMAD R4, R6.reuse, 0x4, R2 ;  /* 0x0000000406047824 */ /* 0x040fe200078e0202 */
[----:B------:R-:W0:Y:S01]  /*16af0*/  LDCU UR4, c[0x0][0x39c] ;  /* 0x00007380ff0477ac */ /* 0x000e220008000800 */
[----:B------:R4:W-:Y:S02]  /*16b00*/  @P3 STG.E.U16 desc[UR8][R22.64], R13 ;  /* 0x0000000d16003986 */ /* 0x0009e4000c101508 */
[----:B------:R-:W-:Y:S01]  /*16b10*/  IMAD R2, R6, 0x4, R4 ;  /* 0x0000000406027824 */ /* 0x000fe200078e0204 */
[----:B------:R-:W-:-:S02]  /*16b20*/  PRMT R5, R18, 0x7632, R5 ;  /* 0x0000763212057816 */ /* 0x000fc40000000005 */
[----:B----4-:R-:W-:-:S04]  /*16b30*/  LEA R22, P6, R4, R20, 0x1 ;  /* 0x0000001404167211 */ /* 0x010fc800078c08ff */
[----:B------:R-:W-:Y:S02]  /*16b40*/  LEA.HI.X.SX32 R23, R4, R3, 0x1, P6 ;  /* 0x0000000304177211 */ /* 0x000fe400030f0eff */
[----:B------:R-:W-:Y:S01]  /*16b50*/  LEA R24, P6, R2, R20, 0x1 ;  /* 0x0000001402187211 */ /* 0x000fe200078c08ff */
[----:B------:R-:W-:-:S03]  /*16b60*/  IMAD R4, R6, 0x4, R2 ;  /* 0x0000000406047824 */ /* 0x000fc600078e0202 */
[----:B------:R-:W-:Y:S01]  /*16b70*/  LEA.HI.X.SX32 R25, R2, R3, 0x1, P6 ;  /* 0x0000000302197211 */ /* 0x000fe200030f0eff */
[----:B------:R-:W-:Y:S01]  /*16b80*/  @P1 STG.E.U16 desc[UR8][R22.64], R17 ;  /* 0x0000001116001986 */ /* 0x000fe2000c101508 */
[----:B------:R-:W-:-:S03]  /*16b90*/  IMAD R2, R6, 0x4, R4 ;  /* 0x0000000406027824 */ /* 0x000fc600078e0204 */
[----:B------:R4:W-:Y:S02]  /*16ba0*/  @P2 STG.E.U16 desc[UR8][R24.64], R5 ;  /* 0x0000000518002986 */ /* 0x0009e4000c101508 */
[CC--:B----4-:R-:W-:Y:S02]  /*16bb0*/  LEA R24, P2, R4.reuse, R20.reuse, 0x1 ;  /* 0x0000001404187211 */ /* 0x0d0fe400078408ff */
[----:B------:R-:W-:Y:S02]  /*16bc0*/  PRMT R5, R15, 0x7632, R5 ;  /* 0x000076320f057816 */ /* 0x000fe40000000005 */
[----:B------:R-:W-:Y:S02]  /*16bd0*/  LEA.HI.X.SX32 R25, R4, R3, 0x1, P2 ;  /* 0x0000000304197211 */ /* 0x000fe400010f0eff */
[----:B------:R-:W-:-:S03]  /*16be0*/  LEA R22, P6, R2, R20, 0x1 ;  /* 0x0000001402167211 */ /* 0x000fc600078c08ff */
[----:B------:R4:W-:Y:S01]  /*16bf0*/  @P5 STG.E.U16 desc[UR8][R24.64], R5 ;  /* 0x0000000518005986 */ /* 0x0009e2000c101508 */
[----:B------:R-:W-:Y:S02]  /*16c00*/  LEA.HI.X.SX32 R23, R2, R3, 0x1, P6 ;  /* 0x0000000302177211 */ /* 0x000fe400030f0eff */
[----:B----4-:R-:W-:-:S05]  /*16c10*/  PRMT R5, R14, 0x7632, R5 ;  /* 0x000076320e057816 */ /* 0x010fca0000000005 */
[----:B------:R4:W-:Y:S02]  /*16c20*/  @P4 STG.E.U16 desc[UR8][R22.64], R5 ;  /* 0x0000000516004986 */ /* 0x0009e4000c101508 */
[----:B----4-:R-:W-:Y:S02]  /*16c30*/  PRMT R5, R11, 0x7632, R5 ;  /* 0x000076320b057816 */ /* 0x010fe40000000005 */
[----:B--2---:R-:W-:-:S04]  /*16c40*/  LOP3.LUT R8, R9, 0xcc, R0, 0xfe, !PT ;  /* 0x000000cc09087812 */ /* 0x004fc800078efe00 */
[----:B---3--:R-:W-:Y:S01]  /*16c50*/  ISETP.LT.AND P3, PT, R8, UR5, !P0 ;  /* 0x0000000508007c0c */ /* 0x008fe2000c761270 */
[----:B------:R-:W2:Y:S01]  /*16c60*/  LDCU UR5, c[0x0][0x39c] ;  /* 0x00007380ff0577ac */ /* 0x000ea20008000800 */
[----:B------:R-:W-:-:S04]  /*16c70*/  LOP3.LUT R8, R9, 0xd0, R0, 0xfe, !PT ;  /* 0x000000d009087812 */ /* 0x000fc800078efe00 */
[----:B0-----:R-:W-:Y:S01]  /*16c80*/  ISETP.LT.AND P1, PT, R8, UR4, !P0 ;  /* 0x0000000408007c0c */ /* 0x001fe2000c721270 */
[----:B------:R-:W0:Y:S01]  /*16c90*/  LDCU UR4, c[0x0][0x39c] ;  /* 0x00007380ff0477ac */ /* 0x000e220008000800 */
[C-C-:B------:R-:W-:Y:S02]  /*16ca0*/  LOP3.LUT R8, R9.reuse, 0xd4, R0.reuse, 0xfe, !PT ;  /* 0x000000d409087812 */ /* 0x140fe400078efe00 */
[C---:B------:R-:W-:Y:S02]  /*16cb0*/  LOP3.LUT R4, R9.reuse, 0xd8, R0, 0xfe, !PT ;  /* 0x000000d809047812 */ /* 0x040fe400078efe00 */
[----:B--2---:R-:W-:Y:S01]  /*16cc0*/  ISETP.LT.AND P2, PT, R8, UR5, !P0 ;  /* 0x0000000508007c0c */ /* 0x004fe2000c741270 */
[----:B------:R-:W-:Y:S01]  /*16cd0*/  IMAD R8, R6, 0x4, R2 ;  /* 0x0000000406087824 */ /* 0x000fe200078e0202 */
[----:B-1----:R-:W-:Y:S01]  /*16ce0*/  ISETP.LT.AND P5, PT, R4, UR6, !P0 ;  /* 0x0000000604007c0c */ /* 0x002fe2000c7a1270 */
[----:B------:R-:W1:Y:S02]  /*16cf0*/  LDCU UR5, c[0x0][0x39c] ;  /* 0x00007380ff0577ac */ /* 0x000e640008000800 */
[----:B------:R-:W-:Y:S01]  /*16d00*/  IMAD R2, R6, 0x4, R8 ;  /* 0x0000000406027824 */ /* 0x000fe200078e0208 */
[----:B------:R-:W-:Y:S01]  /*16d10*/  LEA R24, P6, R8, R20, 0x1 ;  /* 0x0000001408187211 */ /* 0x000fe200078c08ff */
[----:B------:R-:W2:Y:S01]  /*16d20*/  LDCU UR6, c[0x0][0x39c] ;  /* 0x00007380ff0677ac */ /* 0x000ea20008000800 */
[----:B------:R-:W-:-:S02]  /*16d30*/  LOP3.LUT R4, R9, 0xdc, R0, 0xfe, !PT ;  /* 0x000000dc09047812 */ /* 0x000fc400078efe00 */
[-C--:B------:R-:W-:Y:S02]  /*16d40*/  LEA.HI.X.SX32 R25, R8, R3.reuse, 0x1, P6 ;  /* 0x0000000308197211 */ /* 0x080fe400030f0eff */
[----:B------:R-:W-:Y:S02]  /*16d50*/  LEA R22, P6, R2, R20, 0x1 ;  /* 0x0000001402167211 */ /* 0x000fe400078c08ff */
[----:B0-----:R-:W-:Y:S01]  /*16d60*/  ISETP.LT.AND P4, PT, R4, UR4, !P0 ;  /* 0x0000000404007c0c */ /* 0x001fe2000c781270 */
[--C-:B------:R-:W-:Y:S01]  /*16d70*/  IMAD R4, R6, 0x4, R2.reuse ;  /* 0x0000000406047824 */ /* 0x100fe200078e0202 */
[----:B------:R-:W-:Y:S01]  /*16d80*/  LEA.HI.X.SX32 R23, R2, R3, 0x1, P6 ;  /* 0x0000000302177211 */ /* 0x000fe200030f0eff */
[----:B------:R0:W-:Y:S01]  /*16d90*/  @P3 STG.E.U16 desc[UR8][R24.64], R5 ;  /* 0x0000000518003986 */ /* 0x0001e2000c101508 */
[----:B------:R-:W-:Y:S01]  /*16da0*/  PRMT R2, R10, 0x7632, R2 ;  /* 0x000076320a027816 */ /* 0x000fe20000000002 */
[----:B------:R-:W3:Y:S01]  /*16db0*/  LDCU UR4, c[0x0][0x39c] ;  /* 0x00007380ff0477ac */ /* 0x000ee20008000800 */
[----:B------:R-:W-:-:S03]  /*16dc0*/  LOP3.LUT R10, R9, 0x110, R0, 0xfe, !PT ;  /* 0x00000110090a7812 */ /* 0x000fc600078efe00 */
[----:B------:R4:W-:Y:S01]  /*16dd0*/  @P1 STG.E.U16 desc[UR8][R22.64], R2 ;  /* 0x0000000216001986 */ /* 0x0009e2000c101508 */
[----:B0-----:R-:W-:Y:S02]  /*16de0*/  LEA R24, P3, R4, R20, 0x1 ;  /* 0x0000001404187211 */ /* 0x001fe400078608ff */
[----:B------:R-:W-:Y:S02]  /*16df0*/  PRMT R5, R7, 0x7632, R5 ;  /* 0x0000763207057816 */ /* 0x000fe40000000005 */
[C---:B------:R-:W-:Y:S01]  /*16e00*/  LOP3.LUT R7, R9.reuse, 0x114, R0, 0xfe, !PT ;  /* 0x0000011409077812 */ /* 0x040fe200078efe00 */
[----:B----4-:R-:W-:Y:S01]  /*16e10*/  IMAD R2, R6, 0x4, R4 ;  /* 0x0000000406027824 */ /* 0x010fe200078e0204 */
[----:B------:R-:W-:Y:S01]  /*16e20*/  LEA.HI.X.SX32 R25, R4, R3, 0x1, P3 ;  /* 0x0000000304197211 */ /* 0x000fe200018f0eff */
[----:B------:R0:W-:Y:S02]  /*16e30*/  STL [R1], R10 ;  /* 0x0000000a01007387 */ /* 0x0001e40000100800 */
[----:B------:R-:W-:Y:S01]  /*16e40*/  IMAD R4, R6, 0x4, R2 ;  /* 0x0000000406047824 */ /* 0x000fe200078e0202 */
[C-C-:B------:R-:W-:Y:S01]  /*16e50*/  LOP3.LUT R6, R9.reuse, 0x118, R0.reuse, 0xfe, !PT ;  /* 0x0000011809067812 */ /* 0x140fe200078efe00 */
[----:B------:R4:W-:Y:S01]  /*16e60*/  STL [R1+0x10], R7 ;  /* 0x0000100701007387 */ /* 0x0009e20000100800 */
[----:B0-----:R-:W-:-:S03]  /*16e70*/  LOP3.LUT R10, R9, 0x11c, R0, 0xfe, !PT ;  /* 0x0000011c090a7812 */ /* 0x001fc600078efe00 */
[----:B------:R0:W-:Y:S01]  /*16e80*/  STL [R1+0x14], R6 ;  /* 0x0000140601007387 */ /* 0x0001e20000100800 */
[----:B----4-:R-:W-:-:S03]  /*16e90*/  LOP3.LUT R7, R9, 0x120, R0, 0xfe, !PT ;  /* 0x0000012009077812 */ /* 0x010fc600078efe00 */
[----:B------:R4:W-:Y:S04]  /*16ea0*/  STL [R1+0x20], R10 ;  /* 0x0000200a01007387 */ /* 0x0009e80000100800 */
[----:B------:R5:W-:Y:S01]  /*16eb0*/  STL [R1+0x30], R7 ;  /* 0x0000300701007387 */ /* 0x000be20000100800 */
[C-C-:B0-----:R-:W-:Y:S02]  /*16ec0*/  LOP3.LUT R6, R9.reuse, 0x124, R0.reuse, 0xfe, !PT ;  /* 0x0000012409067812 */ /* 0x141fe400078efe00 */
[----:B----4-:R-:W-:-:S03]  /*16ed0*/  LOP3.LUT R10, R9, 0x128, R0, 0xfe, !PT ;  /* 0x00000128090a7812 */ /* 0x010fc600078efe00 */
[----:B------:R-:W-:Y:S01]  /*16ee0*/  STL [R1+0x34], R6 ;  /* 0x0000340601007387 */ /* 0x000fe20000100800 */
[----:B-----5:R-:W-:-:S03]  /*16ef0*/  LOP3.LUT R7, R9, 0x12c, R0, 0xfe, !PT ;  /* 0x0000012c09077812 */ /* 0x020fc600078efe00 */
[----:B------:R-:W-:Y:S01]  /*16f00*/  STL [R1+0x40], R10 ;  /* 0x0000400a01007387 */ /* 0x000fe20000100800 */
[----:B------:R-:W-:-:S03]  /*16f10*/  LOP3.LUT R11, R9, 0x134, R0, 0xfe, !PT ;  /* 0x00000134090b7812 */ /* 0x000fc600078efe00 */
[----:B------:R0:W-:Y:S04]  /*16f20*/  STL [R1+0x50], R7 ;  /* 0x0000500701007387 */ /* 0x0001e80000100800 */
[----:B------:R4:W-:Y:S01]  /*16f30*/  STL [R1+0x64], R11 ;  /* 0x0000640b01007387 */ /* 0x0009e20000100800 */
[----:B0-----:R-:W-:-:S05]  /*16f40*/  LOP3.LUT R7, R9, 0x138, R0, 0xfe, !PT ;  /* 0x0000013809077812 */ /* 0x001fca00078efe00 */
[----:B------:R0:W-:Y:S01]  /*16f50*/  STL [R1+0x70], R7 ;  /* 0x0000700701007387 */ /* 0x0001e20000100800 */
[C-C-:B------:R-:W-:Y:S02]  /*16f60*/  LOP3.LUT R15, R9.reuse, 0x14c, R0.reuse, 0xfe, !PT ;  /* 0x0000014c090f7812 */ /* 0x140fe400078efe00 */
[C-C-:B----4-:R-:W-:Y:S02]  /*16f70*/  LOP3.LUT R11, R9.reuse, 0x150, R0.reuse, 0xfe, !PT ;  /* 0x00000150090b7812 */ /* 0x150fe400078efe00 */
[----:B0-----:R-:W-:-:S05]  /*16f80*/  LOP3.LUT R7, R9, 0x148, R0, 0xfe, !PT ;  /* 0x0000014809077812 */ /* 0x001fca00078efe00 */
[----:B------:R0:W-:Y:S04]  /*16f90*/  STL [R1+0x90], R7 ;  /* 0x0000900701007387 */ /* 0x0001e80000100800 */
[----:B------:R4:W-:Y:S01]  /*16fa0*/  STL [R1+0x94], R15 ;  /* 0x0000940f01007387 */ /* 0x0009e20000100800 */
[----:B0-----:R-:W-:-:S03]  /*16fb0*/  LOP3.LUT R7, R9, 0x154, R0, 0xfe, !PT ;  /* 0x0000015409077812 */ /* 0x001fc600078efe00 */
[----:B------:R0:W-:Y:S01]  /*16fc0*/  STL [R1+0xa0], R11 ;  /* 0x0000a00b01007387 */ /* 0x0001e20000100800 */
[----:B----4-:R-:W-:-:S03]  /*16fd0*/  LOP3.LUT R15, R9, 0x158, R0, 0xfe, !PT ;  /* 0x00000158090f7812 */ /* 0x010fc600078efe00 */
        /* <DEDUP_REMOVED lines=8> */
[----:B------:R0:W-:Y:S01]  /*17060*/  STL [R1+0xc4], R15 ;  /* 0x0000c40f01007387 */ /* 0x0001e20000100800 */
[----:B-----5:R-:W-:-:S03]  /*17070*/  LOP3.LUT R7, R9, 0x16c, R0, 0xfe, !PT ;  /* 0x0000016c09077812 */ /* 0x020fc600078efe00 */
        /* <DEDUP_REMOVED lines=35> */
[----:B-----5:R-:W-:-:S05]  /*172b0*/  LOP3.LUT R7, R9, 0x1b4, R0, 0xfe, !PT ;  /* 0x000001b409077812 */ /* 0x020fca00078efe00 */
[----:B------:R4:W-:Y:S01]  /*172c0*/  STL [R1+0x5cc], R7 ;  /* 0x0005cc0701007387 */ /* 0x0009e20000100800 */
[----:B0-----:R-:W-:-:S03]  /*172d0*/  LOP3.LUT R15, R9, 0x1b8, R0, 0xfe, !PT ;  /* 0x000001b8090f7812 */ /* 0x001fc600078efe00 */
[----:B------:R0:W-:Y:S01]  /*172e0*/  STL [R1+0x110], R11 ;  /* 0x0001100b01007387 */ /* 0x0001e20000100800 */
[----:B------:R-:W-:-:S03]  /*172f0*/  LOP3.LUT R19, R9, 0x1c4, R0, 0xfe, !PT ;  /* 0x000001c409137812 */ /* 0x000fc600078efe00 */
[----:B----4-:R-:W4:Y:S01]  /*17300*/  LDL.LU R7, [R1+0x54] ;  /* 0x0000540001077983 */ /* 0x010f220000300800 */
[----:B0-----:R-:W-:-:S03]  /*17310*/  LOP3.LUT R11, R9, 0x1bc, R0, 0xfe, !PT ;  /* 0x000001bc090b7812 */ /* 0x001fc600078efe00 */
[----:B------:R0:W-:Y:S04]  /*17320*/  STL [R1+0x118], R15 ;  /* 0x0001180f01007387 */ /* 0x0001e80000100800 */
[----:B------:R5:W-:Y:S01]  /*17330*/  STL [R1+0x5d0], R11 ;  /* 0x0005d00b01007387 */ /* 0x000be20000100800 */
[C-C-:B0-----:R-:W-:Y:S02]  /*17340*/  LOP3.LUT R15, R9.reuse, 0x1c0, R0.reuse, 0xfe, !PT ;  /* 0x000001c0090f7812 */ /* 0x141fe400078efe00 */
[----:B-----5:R-:W-:-:S03]  /*17350*/  LOP3.LUT R11, R9, 0x1c8, R0, 0xfe, !PT ;  /* 0x000001c8090b7812 */ /* 0x020fc600078efe00 */
[----:B------:R0:W-:Y:S04]  /*17360*/  STL [R1+0x5d4], R15 ;  /* 0x0005d40f01007387 */ /* 0x0001e80000100800 */
[----:B------:R5:W-:Y:S01]  /*17370*/  STL [R1+0x5d8], R19 ;  /* 0x0005d81301007387 */ /* 0x000be20000100800 */
[----:B0-----:R-:W-:-:S03]  /*17380*/  LOP3.LUT R15, R9, 0x1cc, R0, 0xfe, !PT ;  /* 0x000001cc090f7812 */ /* 0x001fc600078efe00 */
[----:B------:R0:W-:Y:S01]  /*17390*/  STL [R1+0x128], R11 ;  /* 0x0001280b01007387 */ /* 0x0001e20000100800 */
[----:B-----5:R-:W-:-:S03]  /*173a0*/  LOP3.LUT R19, R9, 0x1d0, R0, 0xfe, !PT ;  /* 0x000001d009137812 */ /* 0x020fc600078efe00 */
[----:B------:R5:W-:Y:S01]  /*173b0*/  STL [R1+0x12c], R15 ;  /* 0x00012c0f01007387 */ /* 0x000be20000100800 */
[----:B0-----:R-:W-:-:S03]  /*173c0*/  LOP3.LUT R11, R9, 0x1d4, R0, 0xfe, !PT ;  /* 0x000001d4090b7812 */ /* 0x001fc600078efe00 */
[----:B------:R0:W-:Y:S01]  /*173d0*/  STL [R1+0x130], R19 ;  /* 0x0001301301007387 */ /* 0x0001e20000100800 */
[----:B-----5:R-:W-:-:S03]  /*173e0*/  LOP3.LUT R15, R9, 0x1d8, R0, 0xfe, !PT ;  /* 0x000001d8090f7812 */ /* 0x020fc600078efe00 */
[----:B0-----:R-:W5:Y:S04]  /*173f0*/  LDL.LU R19, [R1+0x4] ;  /* 0x0000040001137983 */ /* 0x001f680000300800 */
[----:B------:R0:W-:Y:S04]  /*17400*/  STL [R1+0x134], R11 ;  /* 0x0001340b01007387 */ /* 0x0001e80000100800 */
[----:B------:R1:W-:Y:S01]  /*17410*/  STL [R1+0x138], R15 ;  /* 0x0001380f01007387 */ /* 0x0003e20000100800 */
[C-C-:B0-----:R-:W-:Y:S02]  /*17420*/  LOP3.LUT R11, R9.reuse, 0x1dc, R0.reuse, 0xfe, !PT ;  /* 0x000001dc090b7812 */ /* 0x141fe400078efe00 */
[----:B-1----:R-:W-:-:S03]  /*17430*/  LOP3.LUT R15, R9, 0x1e0, R0, 0xfe, !PT ;  /* 0x000001e0090f7812 */ /* 0x002fc600078efe00 */
[----:B------:R0:W-:Y:S04]  /*17440*/  STL [R1+0x13c], R11 ;  /* 0x00013c0b01007387 */ /* 0x0001e80000100800 */
[----:B------:R1:W-:Y:S01]  /*17450*/  STL [R1+0x140], R15 ;  /* 0x0001400f01007387 */ /* 0x0003e20000100800 */
[C-C-:B0-----:R-:W-:Y:S02]  /*17460*/  LOP3.LUT R11, R9.reuse, 0x1e4, R0.reuse, 0xfe, !PT ;  /* 0x000001e4090b7812 */ /* 0x141fe400078efe00 */
[----:B-1----:R-:W-:-:S03]  /*17470*/  LOP3.LUT R15, R9, 0x1e8, R0, 0xfe, !PT ;  /* 0x000001e8090f7812 */ /* 0x002fc600078efe00 */
[----:B------:R0:W-:Y:S01]  /*17480*/  STL [R1+0x148], R11 ;  /* 0x0001480b01007387 */ /* 0x0001e20000100800 */
[----:B------:R-:W-:-:S03]  /*17490*/  LEA R22, P1, R2, R20, 0x1 ;  /* 0x0000001402167211 */ /* 0x000fc600078208ff */
[----:B------:R1:W-:Y:S01]  /*174a0*/  STL [R1+0x14c], R15 ;  /* 0x00014c0f01007387 */ /* 0x0003e20000100800 */
[----:B0-----:R-:W-:-:S03]  /*174b0*/  LOP3.LUT R11, R9, 0x1ec, R0, 0xfe, !PT ;  /* 0x000001ec090b7812 */ /* 0x001fc600078efe00 */
[----:B------:R0:W-:Y:S01]  /*174c0*/  @P2 STG.E.U16 desc[UR8][R24.64], R5 ;  /* 0x0000000518002986 */ /* 0x0001e2000c101508 */
[----:B-1----:R-:W-:-:S03]  /*174d0*/  LOP3.LUT R15, R9, 0x1f0, R0, 0xfe, !PT ;  /* 0x000001f0090f7812 */ /* 0x002fc600078efe00 */
[----:B------:R1:W-:Y:S01]  /*174e0*/  STL [R1+0x150], R11 ;  /* 0x0001500b01007387 */ /* 0x0003e20000100800 */
[-C--:B------:R-:W-:Y:S02]  /*174f0*/  LEA.HI.X.SX32 R23, R2, R3.reuse, 0x1, P1 ;  /* 0x0000000302177211 */ /* 0x080fe400008f0eff */
[----:B------:R-:W-:Y:S02]  /*17500*/  PRMT R2, R29, 0x7632, R2 ;  /* 0x000076321d027816 */ /* 0x000fe40000000002 */
[----:B0-----:R-:W-:Y:S01]  /*17510*/  LEA R24, P2, R4, R20, 0x1 ;  /* 0x0000001404187211 */ /* 0x001fe200078408ff */
[----:B-1----:R-:W5:Y:S01]  /*17520*/  LDL.LU R11, [R1+0x44] ;  /* 0x00004400010b7983 */ /* 0x002f620000300800 */
[----:B------:R-:W-:Y:S02]  /*17530*/  PRMT R5, R28, 0x7632, R5 ;  /* 0x000076321c057816 */ /* 0x000fe40000000005 */
[----:B------:R-:W-:Y:S01]  /*17540*/  LEA.HI.X.SX32 R25, R4, R3, 0x1, P2 ;  /* 0x0000000304197211 */ /* 0x000fe200010f0eff */
[----:B------:R0:W-:Y:S01]  /*17550*/  STL [R1+0x154], R15 ;  /* 0x0001540f01007387 */ /* 0x0001e20000100800 */
[----:B------:R-:W-:-:S03]  /*17560*/  LOP3.LUT R21, R9, 0xe8, R0, 0xfe, !PT ;  /* 0x000000e809157812 */ /* 0x000fc600078efe00 */
[----:B------:R1:W-:Y:S01]  /*17570*/  @P5 STG.E.U16 desc[UR8][R22.64], R2 ;  /* 0x0000000216005986 */ /* 0x0003e2000c101508 */
[----:B0-----:R-:W-:-:S03]  /*17580*/  LOP3.LUT R15, R9, 0x1f4, R0, 0xfe, !PT ;  /* 0x000001f4090f7812 */ /* 0x001fc600078efe00 */
[----:B------:R0:W-:Y:S01]  /*17590*/  @P4 STG.E.U16 desc[UR8][R24.64], R5 ;  /* 0x0000000518004986 */ /* 0x0001e2000c101508 */
[C-C-:B------:R-:W-:Y:S02]  /*175a0*/  LOP3.LUT R16, R9.reuse, 0xf0, R0.reuse, 0xfe, !PT ;  /* 0x000000f009107812 */ /* 0x140fe400078efe00 */
[C-C-:B------:R-:W-:Y:S01]  /*175b0*/  LOP3.LUT R12, R9.reuse, 0xf4, R0.reuse, 0xfe, !PT ;  /* 0x000000f4090c7812 */ /* 0x140fe200078efe00 */
[----:B------:R2:W-:Y:S01]  /*175c0*/  STL [R1+0x158], R15 ;  /* 0x0001580f01007387 */ /* 0x0005e20000100800 */
[C-C-:B-1----:R-:W-:Y:S02]  /*175d0*/  LOP3.LUT R22, R9.reuse, 0xe0, R0.reuse, 0xfe, !PT ;  /* 0x000000e009167812 */ /* 0x142fe400078efe00 */
[C-C-:B------:R-:W-:Y:S02]  /*175e0*/  LOP3.LUT R23, R9.reuse, 0xe4, R0.reuse, 0xfe, !PT ;  /* 0x000000e409177812 */ /* 0x140fe400078efe00 */
[C-C-:B------:R-:W-:Y:S02]  /*175f0*/  LOP3.LUT R2, R9.reuse, 0xf8, R0.reuse, 0xfe, !PT ;  /* 0x000000f809027812 */ /* 0x140fe400078efe00 */
[----:B------:R-:W-:-:S02]  /*17600*/  LOP3.LUT R8, R9, 0xfc, R0, 0xfe, !PT ;  /* 0x000000fc09087812 */ /* 0x000fc400078efe00 */
[C-C-:B0-----:R-:W-:Y:S02]  /*17610*/  LOP3.LUT R25, R9.reuse, 0x1fc, R0.reuse, 0xfe, !PT ;  /* 0x000001fc09197812 */ /* 0x141fe400078efe00 */
[C-C-:B------:R-:W-:Y:S02]  /*17620*/  LOP3.LUT R24, R9.reuse, 0xec, R0.reuse, 0xfe, !PT ;  /* 0x000000ec09187812 */ /* 0x140fe400078efe00 */
[C-C-:B------:R-:W-:Y:S02]  /*17630*/  LOP3.LUT R26, R9.reuse, 0x100, R0.reuse, 0xfe, !PT ;  /* 0x00000100091a7812 */ /* 0x140fe400078efe00 */
[C-C-:B------:R-:W-:Y:S02]  /*17640*/  LOP3.LUT R27, R9.reuse, 0x104, R0.reuse, 0xfe, !PT ;  /* 0x00000104091b7812 */ /* 0x140fe400078efe00 */
[C-C-:B------:R-:W-:Y:S02]  /*17650*/  LOP3.LUT R28, R9.reuse, 0x108, R0.reuse, 0xfe, !PT ;  /* 0x00000108091c7812 */ /* 0x140fe400078efe00 */
[----:B------:R-:W-:-:S02]  /*17660*/  LOP3.LUT R29, R9, 0x10c, R0, 0xfe, !PT ;  /* 0x0000010c091d7812 */ /* 0x000fc400078efe00 */
[C-C-:B------:R-:W-:Y:S02]  /*17670*/  LOP3.LUT R6, R9.reuse, 0x130, R0.reuse, 0xfe, !PT ;  /* 0x0000013009067812 */ /* 0x140fe400078efe00 */
[C-C-:B------:R-:W-:Y:S02]  /*17680*/  LOP3.LUT R10, R9.reuse, 0x13c, R0.reuse, 0xfe, !PT ;  /* 0x0000013c090a7812 */ /* 0x140fe400078efe00 */
[C-C-:B------:R-:W-:Y:S02]  /*17690*/  LOP3.LUT R14, R9.reuse, 0x140, R0.reuse, 0xfe, !PT ;  /* 0x00000140090e7812 */ /* 0x140fe400078efe00 */
[C-C-:B------:R-:W-:Y:S02]  /*176a0*/  LOP3.LUT R18, R9.reuse, 0x144, R0.reuse, 0xfe, !PT ;  /* 0x0000014409127812 */ /* 0x140fe400078efe00 */
[----:B--2---:R-:W-:Y:S02]  /*176b0*/  LOP3.LUT R15, R9, 0x1f8, R0, 0xfe, !PT ;  /* 0x000001f8090f7812 */ /* 0x004fe400078efe00 */
[----:B------:R-:W2:Y:S04]  /*176c0*/  LDL.LU R9, [R1+0x5ec] ;  /* 0x0005ec0001097983 */ /* 0x000ea80000300800 */
[----:B------:R0:W-:Y:S02]  /*176d0*/  STL [R1+0x144], R15 ;  /* 0x0001440f01007387 */ /* 0x0001e40000100800 */
[----:B0-----:R-:W0:Y:S01]  /*176e0*/  LDC R15, c[0x0][0x3b8] ;  /* 0x0000ee00ff0f7b82 */ /* 0x001e220000000800 */
[----:B---3--:R-:W-:Y:S01]  /*176f0*/  ISETP.LT.AND P6, PT, R22, UR4, !P0 ;  /* 0x0000000416007c0c */ /* 0x008fe2000c7c1270 */
[----:B------:R-:W1:Y:S01]  /*17700*/  LDCU UR4, c[0x0][0x39c] ;  /* 0x00007380ff0477ac */ /* 0x000e620008000800 */
[----:B------:R-:W-:-:S02]  /*17710*/  ISETP.LT.AND P3, PT, R23, UR5, !P0 ;  /* 0x0000000517007c0c */ /* 0x000fc4000c761270 */
[----:B------:R-:W-:Y:S01]  /*17720*/  ISETP.LT.AND P2, PT, R21, UR6, !P0 ;  /* 0x0000000615007c0c */ /* 0x000fe2000c741270 */
[----:B------:R-:W3:Y:S01]  /*17730*/  LDCU UR5, c[0x0][0x39c] ;  /* 0x00007380ff0577ac */ /* 0x000ee20008000800 */
[----:B------:R-:W-:Y:S02]  /*17740*/  ISETP.LT.AND P5, PT, R24, UR7, !P0 ;  /* 0x0000000718007c0c */ /* 0x000fe4000c7a1270 */
[----:B------:R-:W-:Y:S01]  /*17750*/  ISETP.LT.AND P1, PT, R25, UR10, !P0 ;  /* 0x0000000a19007c0c */ /* 0x000fe2000c721270 */
[----:B------:R-:W0:Y:S01]  /*17760*/  LDCU UR6, c[0x0][0x39c] ;  /* 0x00007380ff0677ac */ /* 0x000e220008000800 */
[----:B------:R-:W-:Y:S02]  /*17770*/  PRMT R13, R13, 0x7632, R13 ;  /* 0x000076320d0d7816 */ /* 0x000fe4000000000d */
[----:B------:R-:W-:Y:S01]  /*17780*/  PRMT R17, R17, 0x7632, R17 ;  /* 0x0000763211117816 */ /* 0x000fe20000000011 */
[----:B------:R-:W0:Y:S02]  /*17790*/  LDCU UR7, c[0x0][0x39c] ;  /* 0x00007380ff0777ac */ /* 0x000e240008000800 */
[----:B0-----:R-:W-:-:S05]  /*177a0*/  IMAD R4, R15, 0x4, R4 ;  /* 0x000000040f047824 */ /* 0x001fca00078e0204 */
[----:B------:R-:W-:-:S04]  /*177b0*/  LEA R22, P4, R4, R20, 0x1 ;  /* 0x0000001404167211 */ /* 0x000fc800078808ff */
[----:B------:R-:W-:Y:S01]  /*177c0*/  LEA.HI.X.SX32 R23, R4, R3, 0x1, P4 ;  /* 0x0000000304177211 */ /* 0x000fe200020f0eff */
[----:B------:R-:W-:Y:S01]  /*177d0*/  IMAD R4, R15, 0x4, R4 ;  /* 0x000000040f047824 */ /* 0x000fe200078e0204 */
[----:B-1----:R-:W-:Y:S01]  /*177e0*/  ISETP.LT.AND P4, PT, R16, UR4, !P0 ;  /* 0x0000000410007c0c */ /* 0x002fe2000c781270 */
[----:B------:R-:W0:Y:S01]  /*177f0*/  LDCU UR4, c[0x0][0x39c] ;  /* 0x00007380ff0477ac */ /* 0x000e220008000800 */
[----:B----4-:R-:W-:Y:S02]  /*17800*/  PRMT R0, R7, 0x7632, R0 ;  /* 0x0000763207007816 */ /* 0x010fe40000000000 */
[----:B------:R-:W4:Y:S04]  /*17810*/  LDL.LU R7, [R1+0x24] ;  /* 0x0000240001077983 */ /* 0x000f280000300800 */
[----:B------:R1:W-:Y:S04]  /*17820*/  @P6 STG.E.U16 desc[UR8][R22.64], R0 ;  /* 0x0000000016006986 */ /* 0x0003e8000c101508 */
[----:B------:R-:W4:Y:S01]  /*17830*/  LDL.LU R21, [R1] ;  /* 0x0000000001157983 */ /* 0x000f220000300800 */
[----:B-1----:R-:W-:Y:S01]  /*17840*/  LEA R22, P6, R4, R20, 0x1 ;  /* 0x0000001404167211 */ /* 0x002fe200078c08ff */
[----:B------:R-:W-:-:S03]  /*17850*/  IMAD R0, R15, 0x4, R4 ;  /* 0x000000040f007824 */ /* 0x000fc600078e0204 */
[----:B------:R-:W-:Y:S02]  /*17860*/  LEA.HI.X.SX32 R23, R4, R3, 0x1, P6 ;  /* 0x0000000304177211 */ /* 0x000fe400030f0eff */
[----:B------:R-:W-:-:S04]  /*17870*/  LEA R24, P6, R0, R20, 0x1 ;  /* 0x0000001400187211 */ /* 0x000fc800078c08ff */
[----:B------:R-:W-:Y:S01]  /*17880*/  LEA.HI.X.SX32 R25, R0, R3, 0x1, P6 ;  /* 0x0000000300197211 */ /* 0x000fe200030f0eff */
[----:B------:R-:W-:Y:S01]  /*17890*/  IMAD R16, R15, 0x4, R0 ;  /* 0x000000040f107824 */ /* 0x000fe200078e0200 */
[----:B-----5:R-:W-:-:S05]  /*178a0*/  PRMT R4, R19, 0x7632, R4 ;  /* 0x0000763213047816 */ /* 0x020fca0000000004 */
[----:B------:R1:W-:Y:S01]  /*178b0*/  @P3 STG.E.U16 desc[UR8][R22.64], R4 ;  /* 0x0000000416003986 */ /* 0x0003e2000c101508 */
[----:B------:R-:W-:Y:S02]  /*178c0*/  PRMT R0, R5, 0x7632, R0 ;  /* 0x0000763205007816 */ /* 0x000fe40000000000 */
[----:B-1----:R-:W-:-:S04]  /*178d0*/  LEA R4, P6, R16, R20, 0x1 ;  /* 0x0000001410047211 */ /* 0x002fc800078c08ff */
[----:B------:R-:W-:Y:S02]  /*178e0*/  LEA.HI.X.SX32 R5, R16, R3, 0x1, P6 ;  /* 0x0000000310057211 */ /* 0x000fe400030f0eff */
[----:B---3--:R-:W-:Y:S01]  /*178f0*/  ISETP.LT.AND P3, PT, R12, UR5, !P0 ;  /* 0x000000050c007c0c */ /* 0x008fe2000c761270 */
[----:B------:R-:W1:Y:S01]  /*17900*/  LDCU UR5, c[0x0][0x39c] ;  /* 0x00007380ff0577ac */ /* 0x000e620008000800 */
[----:B--2---:R-:W-:-:S05]  /*17910*/  PRMT R9, R11, 0x7632, R9 ;  /* 0x000076320b097816 */ /* 0x004fca0000000009 */
[----:B------:R2:W-:Y:S02]  /*17920*/  @P2 STG.E.U16 desc[UR8][R24.64], R9 ;  /* 0x0000000918002986 */ /* 0x0005e4000c101508 */
[----:B--2---:R-:W2:Y:S02]  /*17930*/  LDC R25, c[0x0][0x3b8] ;  /* 0x0000ee00ff197b82 */ /* 0x004ea40000000800 */
[----:B------:R3:W-:Y:S01]  /*17940*/  @P5 STG.E.U16 desc[UR8][R4.64], R0 ;  /* 0x0000000004005986 */ /* 0x0007e2000c101508 */
[----:B0-----:R-:W-:Y:S01]  /*17950*/  ISETP.LT.AND P2, PT, R2, UR4, !P0 ;  /* 0x0000000402007c0c */ /* 0x001fe2000c741270 */
[----:B------:R-:W0:Y:S01]  /*17960*/  LDCU UR4, c[0x0][0x39c] ;  /* 0x00007380ff0477ac */ /* 0x000e220008000800 */
[----:B--2---:R-:W-:-:S05]  /*17970*/  IMAD R16, R25, 0x4, R16 ;  /* 0x0000000419107824 */ /* 0x004fca00078e0210 */
[----:B---3--:R-:W-:Y:S01]  /*17980*/  LEA R4, P6, R16, R20, 0x1 ;  /* 0x0000001410047211 */ /* 0x008fe200078c08ff */
[----:B------:R-:W-:-:S03]  /*17990*/  IMAD R2, R25, 0x4, R16 ;  /* 0x0000000419027824 */ /* 0x000fc600078e0210 */
[----:B------:R-:W-:Y:S02]  /*179a0*/  LEA.HI.X.SX32 R5, R16, R3, 0x1, P6 ;  /* 0x0000000310057211 */ /* 0x000fe400030f0eff */
[----:B------:R-:W2:Y:S04]  /*179b0*/  LDL.LU R16, [R1+0x10] ;  /* 0x0000100001107983 */ /* 0x000ea80000300800 */
[----:B------:R-:W3:Y:S04]  /*179c0*/  LDL.LU R24, [R1+0x14] ;  /* 0x0000140001187983 */ /* 0x000ee80000300800 */
[----:B------:R-:W5:Y:S04]  /*179d0*/  LDL.LU R12, [R1+0x20] ;  /* 0x00002000010c7983 */ /* 0x000f680000300800 */
[----:B------:R-:W2:Y:S04]  /*179e0*/  LDL.LU R19, [R1+0x78] ;  /* 0x0000780001137983 */ /* 0x000ea80000300800 */
[----:B------:R-:W3:Y:S04]  /*179f0*/  LDL.LU R15, [R1+0x38] ;  /* 0x00003800010f7983 */ /* 0x000ee80000300800 */
[----:B------:R-:W3:Y:S01]  /*17a00*/  LDL.LU R11, [R1+0x88] ;  /* 0x00008800010b7983 */ /* 0x000ee20000300800 */
[----:B------:R-:W-:Y:S01]  /*17a10*/  ISETP.LT.AND P5, PT, R8, UR6, !P0 ;  /* 0x0000000608007c0c */ /* 0x000fe2000c7a1270 */
[----:B------:R-:W-:Y:S01]  /*17a20*/  IMAD R0, R25, 0x4, R2 ;  /* 0x0000000419007824 */ /* 0x000fe200078e0202 */
[----:B------:R-:W-:Y:S01]  /*17a30*/  LEA R22, P6, R2, R20, 0x1 ;  /* 0x0000001402167211 */ /* 0x000fe200078c08ff */
[----:B------:R-:W0:Y:S01]  /*17a40*/  LDCU UR6, c[0x0][0x39c] ;  /* 0x00007380ff0677ac */ /* 0x000e220008000800 */
[----:B------:R-:W-:-:S02]  /*17a50*/  PRMT R9, R9, 0x7632, R9 ;  /* 0x0000763209097816 */ /* 0x000fc40000000009 */
[----:B------:R-:W-:Y:S02]  /*17a60*/  LEA.HI.X.SX32 R23, R2, R3, 0x1, P6 ;  /* 0x0000000302177211 */ /* 0x000fe400030f0eff */
[----:B----4-:R-:W-:Y:S02]  /*17a70*/  PRMT R8, R7, 0x7632, R8 ;  /* 0x0000763207087816 */ /* 0x010fe40000000008 */
[----:B------:R-:W4:Y:S04]  /*17a80*/  LDL.LU R7, [R1+0x98] ;  /* 0x0000980001077983 */ /* 0x000f280000300800 */
[----:B------:R0:W-:Y:S01]  /*17a90*/  @P4 STG.E.U16 desc[UR8][R4.64], R8 ;  /* 0x0000000804004986 */ /* 0x0001e2000c101508 */
[----:B-1----:R-:W-:Y:S01]  /*17aa0*/  ISETP.LT.AND P4, PT, R26, UR5, !P0 ;  /* 0x000000051a007c0c */ /* 0x002fe2000c781270 */
[----:B------:R-:W1:Y:S02]  /*17ab0*/  LDCU UR5, c[0x0][0x39c] ;  /* 0x00007380ff0577ac */ /* 0x000e640008000800 */
[----:B------:R1:W-:Y:S01]  /*17ac0*/  @P3 STG.E.U16 desc[UR8][R22.64], R9 ;  /* 0x0000000916003986 */ /* 0x0003e2000c101508 */
[----:B0-----:R-:W-:Y:S01]  /*17ad0*/  ISETP.LT.AND P3, PT, R27, UR4, !P0 ;  /* 0x000000041b007c0c */ /* 0x001fe2000c761270 */
[----:B------:R-:W0:Y:S01]  /*17ae0*/  LDCU UR4, c[0x0][0x39c] ;  /* 0x00007380ff0477ac */ /* 0x000e220008000800 */
[----:B------:R-:W-:-:S04]  /*17af0*/  LEA R4, P6, R0, R20, 0x1 ;  /* 0x0000001400047211 */ /* 0x000fc800078c08ff */
[----:B------:R-:W-:Y:S01]  /*17b00*/  LEA.HI.X.SX32 R5, R0, R3, 0x1, P6 ;  /* 0x0000000300057211 */ /* 0x000fe200030f0eff */
[C---:B------:R-:W-:Y:S01]  /*17b10*/  IMAD R0, R25.reuse, 0x4, R0 ;  /* 0x0000000419007824 */ /* 0x040fe200078e0200 */
[----:B-1----:R-:W5:Y:S03]  /*17b20*/  LDL.LU R22, [R1+0xb8] ;  /* 0x0000b80001167983 */ /* 0x002f660000300800 */
[----:B------:R-:W-:Y:S01]  /*17b30*/  IMAD R2, R25, 0x4, R0 ;  /* 0x0000000419027824 */ /* 0x000fe200078e0200 */
[----:B------:R1:W-:Y:S02]  /*17b40*/  @P2 STG.E.U16 desc[UR8][R4.64], R13 ;  /* 0x0000000d04002986 */ /* 0x0003e4000c101508 */
[----:B-1----:R-:W-:-:S04]  /*17b50*/  LEA R4, P6, R0, R20, 0x1 ;  /* 0x0000001400047211 */ /* 0x002fc800078c08ff */
[----:B------:R-:W-:Y:S02]  /*17b60*/  LEA.HI.X.SX32 R5, R0, R3, 0x1, P6 ;  /* 0x0000000300057211 */ /* 0x000fe400030f0eff */
[----:B------:R-:W-:-:S04]  /*17b70*/  LEA R8, P6, R2, R20, 0x1 ;  /* 0x0000001402087211 */ /* 0x000fc800078c08ff */
[----:B------:R-:W-:Y:S01]  /*17b80*/  LEA.HI.X.SX32 R9, R2, R3, 0x1, P6 ;  /* 0x0000000302097211 */ /* 0x000fe200030f0eff */
[----:B------:R1:W-:Y:S01]  /*17b90*/  @P5 STG.E.U16 desc[UR8][R4.64], R17 ;  /* 0x0000001104005986 */ /* 0x0003e2000c101508 */
[----:B------:R-:W-:Y:S01]  /*17ba0*/  IMAD R0, R25, 0x4, R2 ;  /* 0x0000000419007824 */ /* 0x000fe200078e0202 */
[----:B------:R-:W-:Y:S01]  /*17bb0*/  ISETP.LT.AND P5, PT, R29, UR5, !P0 ;  /* 0x000000051d007c0c */ /* 0x000fe2000c7a1270 */
[----:B------:R-:W0:Y:S01]  /*17bc0*/  LDCU UR5, c[0x0][0x39c] ;  /* 0x00007380ff0577ac */ /* 0x000e220008000800 */
[----:B------:R-:W-:Y:S01]  /*17bd0*/  ISETP.LT.AND P2, PT, R28, UR6, !P0 ;  /* 0x000000061c007c0c */ /* 0x000fe2000c741270 */
[----:B------:R-:W-:Y:S01]  /*17be0*/  IMAD R2, R25, 0x4, R0 ;  /* 0x0000000419027824 */ /* 0x000fe200078e0200 */
[----:B------:R-:W0:Y:S01]  /*17bf0*/  LDCU UR6, c[0x0][0x39c] ;  /* 0x00007380ff0677ac */ /* 0x000e220008000800 */
[----:B-1----:R-:W-:-:S04]  /*17c00*/  LEA R4, P6, R0, R20, 0x1 ;  /* 0x0000001400047211 */ /* 0x002fc800078c08ff */
[----:B------:R-:W-:Y:S01]  /*17c10*/  LEA.HI.X.SX32 R5, R0, R3, 0x1, P6 ;  /* 0x0000000300057211 */ /* 0x000fe200030f0eff */
[----:B--2---:R1:W-:Y:S01]  /*17c20*/  @P4 STG.E.U16 desc[UR8][R8.64], R19 ;  /* 0x0000001308004986 */ /* 0x0043e2000c101508 */
[----:B0-----:R-:W-:Y:S01]  /*17c30*/  ISETP.LT.AND P4, PT, R21, UR4, !P0 ;  /* 0x0000000415007c0c */ /* 0x001fe2000c781270 */
[----:B------:R-:W0:Y:S02]  /*17c40*/  LDCU UR4, c[0x0][0x39c] ;  /* 0x00007380ff0477ac */ /* 0x000e240008000800 */
[----:B------:R-:W2:Y:S04]  /*17c50*/  LDL.LU R21, [R1+0x30] ;  /* 0x0000300001157983 */ /* 0x000ea80000300800 */
[----:B------:R-:W2:Y:S04]  /*17c60*/  LDL.LU R27, [R1+0xa8] ;  /* 0x0000a800011b7983 */ /* 0x000ea80000300800 */
[----:B------:R-:W2:Y:S01]  /*17c70*/  LDL.LU R28, [R1+0x34] ;  /* 0x00003400011c7983 */ /* 0x000ea20000300800 */
[----:B-1----:R-:W-:-:S03]  /*17c80*/  LEA R8, P6, R2, R20, 0x1 ;  /* 0x0000001402087211 */ /* 0x002fc600078c08ff */
[----:B------:R-:W2:Y:S01]  /*17c90*/  LDL.LU R13, [R1+0x40] ;  /* 0x00004000010d7983 */ /* 0x000ea20000300800 */
[----:B------:R-:W-:-:S03]  /*17ca0*/  LEA.HI.X.SX32 R9, R2, R3, 0x1, P6 ;  /* 0x0000000302097211 */ /* 0x000fc600030f0eff */
[----:B------:R-:W2:Y:S04]  /*17cb0*/  LDL.LU R29, [R1+0x68] ;  /* 0x00006800011d7983 */ /* 0x000ea80000300800 */
[----:B---3--:R1:W-:Y:S04]  /*17cc0*/  @P3 STG.E.U16 desc[UR8][R4.64], R15 ;  /* 0x0000000f04003986 */ /* 0x0083e8000c101508 */
[----:B------:R3:W-:Y:S01]  /*17cd0*/  @P2 STG.E.U16 desc[UR8][R8.64], R11 ;  /* 0x0000000b08002986 */ /* 0x0007e2000c101508 */
[----:B------:R-:W-:Y:S01]  /*17ce0*/  ISETP.LT.AND P2, PT, R24, UR5, !P0 ;  /* 0x0000000518007c0c */ /* 0x000fe2000c741270 */
[----:B------:R-:W0:Y:S02]  /*17cf0*/  LDCU UR5, c[0x0][0x39c] ;  /* 0x00007380ff0577ac */ /* 0x000e240008000800 */
[----:B------:R-:W2:Y:S04]  /*17d00*/  LDL.LU R17, [R1+0x18] ;  /* 0x0000180001117983 */ /* 0x000ea80000300800 */
[----:B------:R-:W2:Y:S04]  /*17d10*/  LDL.LU R24, [R1+0x50] ;  /* 0x0000500001187983 */ /* 0x000ea80000300800 */
[----:B------:R-:W2:Y:S01]  /*17d20*/  LDL.LU R23, [R1+0x58] ;  /* 0x0000580001177983 */ /* 0x000ea20000300800 */
[C---:B-1----:R-:W-:Y:S01]  /*17d30*/  IMAD R5, R25.reuse, 0x4, R2 ;  /* 0x0000000419057824 */ /* 0x042fe200078e0202 */
[----:B------:R-:W-:Y:S01]  /*17d40*/  ISETP.LT.AND P3, PT, R16, UR6, !P0 ;  /* 0x0000000610007c0c */ /* 0x000fe2000c761270 */
[----:B------:R-:W2:Y:S02]  /*17d50*/  LDCU UR6, c[0x0][0x39c] ;  /* 0x00007380ff0677ac */ /* 0x000ea40008000800 */
[----:B------:R-:W-:Y:S01]  /*17d60*/  IMAD R0, R25, 0x4, R5 ;  /* 0x0000000419007824 */ /* 0x000fe200078e0205 */
[----:B------:R-:W-:-:S04]  /*17d70*/  LEA R4, P6, R5, R20, 0x1 ;  /* 0x0000001405047211 */ /* 0x000fc800078c08ff */
[----:B------:R-:W-:Y:S01]  /*17d80*/  LEA.HI.X.SX32 R5, R5, R3, 0x1, P6 ;  /* 0x0000000305057211 */ /* 0x000fe200030f0eff */
[----:B------:R-:W-:Y:S01]  /*17d90*/  IMAD R2, R25, 0x4, R0 ;  /* 0x0000000419027824 */ /* 0x000fe200078e0200 */
[----:B---3--:R-:W-:-:S04]  /*17da0*/  LEA R8, P6, R0, R20, 0x1 ;  /* 0x0000001400087211 */ /* 0x008fc800078c08ff */
[----:B------:R-:W-:Y:S01]  /*17db0*/  LEA.HI.X.SX32 R9, R0, R3, 0x1, P6 ;  /* 0x0000000300097211 */ /* 0x000fe200030f0eff */
[----:B----4-:R1:W-:Y:S02]  /*17dc0*/  @P5 STG.E.U16 desc[UR8][R4.64], R7 ;  /* 0x0000000704005986 */ /* 0x0103e4000c101508 */
[----:B-1----:R-:W-:-:S04]  /*17dd0*/  LEA R4, P6, R2, R20, 0x1 ;  /* 0x0000001402047211 */ /* 0x002fc800078c08ff */
[----:B------:R-:W-:Y:S01]  /*17de0*/  LEA.HI.X.SX32 R5, R2, R3, 0x1, P6 ;  /* 0x0000000302057211 */ /* 0x000fe200030f0eff */
[----:B-----5:R1:W-:Y:S01]  /*17df0*/  @P4 STG.E.U16 desc[UR8][R8.64], R22 ;  /* 0x0000001608004986 */ /* 0x0203e2000c101508 */
[----:B0-----:R-:W-:Y:S01]  /*17e00*/  ISETP.LT.AND P5, PT, R12, UR4, !P0 ;  /* 0x000000040c007c0c */ /* 0x001fe2000c7a1270 */
[----:B------:R-:W0:Y:S02]  /*17e10*/  LDCU UR4, c[0x0][0x39c] ;  /* 0x00007380ff0477ac */ /* 0x000e240008000800 */
[----:B------:R-:W3:Y:S04]  /*17e20*/  LDL.LU R12, [R1+0x64] ;  /* 0x00006400010c7983 */ /* 0x000ee80000300800 */
[----:B------:R-:W4:Y:S01]  /*17e30*/  LDL.LU R16, [R1+0x70] ;  /* 0x0000700001107983 */ /* 0x000f220000300800 */
[----:B-1----:R-:W-:-:S04]  /*17e40*/  IMAD R9, R25, 0x4, R2 ;  /* 0x0000000419097824 */ /* 0x002fc800078e0202 */
[----:B------:R-:W-:Y:S01]  /*17e50*/  IMAD R0, R25, 0x4, R9 ;  /* 0x0000000419007824 */ /* 0x000fe200078e0209 */
[----:B------:R-:W-:-:S03]  /*17e60*/  LEA R8, P6, R9, R20, 0x1 ;  /* 0x0000001409087211 */ /* 0x000fc600078c08ff */
[----:B------:R-:W-:Y:S01]  /*17e70*/  IMAD R2, R25, 0x4, R0 ;  /* 0x0000000419027824 */ /* 0x000fe200078e0200 */
[----:B------:R-:W-:Y:S02]  /*17e80*/  LEA.HI.X.SX32 R9, R9, R3, 0x1, P6 ;  /* 0x0000000309097211 */ /* 0x000fe400030f0eff */
[----:B--2---:R-:W-:Y:S01]  /*17e90*/  ISETP.LT.AND P4, PT, R21, UR6, !P0 ;  /* 0x0000000615007c0c */ /* 0x004fe2000c781270 */
[----:B------:R-:W1:Y:S01]  /*17ea0*/  LDCU UR6, c[0x0][0x39c] ;  /* 0x00007380ff0677ac */ /* 0x000e620008000800 */
[----:B------:R-:W2:Y:S04]  /*17eb0*/  LDL.LU R21, [R1+0x8] ;  /* 0x0000080001157983 */ /* 0x000ea80000300800 */
[----:B------:R5:W-:Y:S01]  /*17ec0*/  @P3 STG.E.U16 desc[UR8][R4.64], R27 ;  /* 0x0000001b04003986 */ /* 0x000be2000c101508 */
[----:B------:R-:W-:Y:S01]  /*17ed0*/  ISETP.LT.AND P3, PT, R28, UR5, !P0 ;  /* 0x000000051c007c0c */ /* 0x000fe2000c761270 */
[----:B------:R-:W0:Y:S02]  /*17ee0*/  LDCU UR5, c[0x0][0x39c] ;  /* 0x00007380ff0577ac */ /* 0x000e240008000800 */
[----:B------:R-:W3:Y:S01]  /*17ef0*/  LDL.LU R26, [R1+0x48] ;  /* 0x00004800011a7983 */ /* 0x000ee20000300800 */
[----:B-----5:R-:W-:-:S03]  /*17f00*/  LEA R4, P6, R0, R20, 0x1 ;  /* 0x0000001400047211 */ /* 0x020fc600078c08ff */
[----:B------:R5:W-:Y:S01]  /*17f10*/  @P2 STG.E.U16 desc[UR8][R8.64], R29 ;  /* 0x0000001d08002986 */ /* 0x000be2000c101508 */
[----:B------:R-:W-:Y:S02]  /*17f20*/  LEA.HI.X.SX32 R5, R0, R3, 0x1, P6 ;  /* 0x0000000300057211 */ /* 0x000fe400030f0eff */
[----:B-----5:R-:W-:-:S04]  /*17f30*/  LEA R8, P6, R2, R20, 0x1 ;  /* 0x0000001402087211 */ /* 0x020fc800078c08ff */
[-C--:B------:R-:W-:Y:S01]  /*17f40*/  LEA.HI.X.SX32 R9, R2, R3.reuse, 0x1, P6 ;  /* 0x0000000302097211 */ /* 0x080fe200030f0eff */
[----:B------:R5:W-:Y:S01]  /*17f50*/  @P5 STG.E.U16 desc[UR8][R4.64], R17 ;  /* 0x0000001104005986 */ /* 0x000be2000c101508 */
[----:B-1----:R-:W-:Y:S01]  /*17f60*/  ISETP.LT.AND P5, PT, R24, UR6, !P0 ;  /* 0x0000000618007c0c */ /* 0x002fe2000c7a1270 */
[----:B------:R-:W4:Y:S02]  /*17f70*/  LDCU UR6, c[0x0][0x39c] ;  /* 0x00007380ff0677ac */ /* 0x000f240008000800 */
[----:B------:R1:W-:Y:S01]  /*17f80*/  @P4 STG.E.U16 desc[UR8][R8.64], R23 ;  /* 0x0000001708004986 */ /* 0x0003e2000c101508 */
[----:B0-----:R-:W-:Y:S01]  /*17f90*/  ISETP.LT.AND P4, PT, R6, UR5, !P0 ;  /* 0x0000000506007c0c */ /* 0x001fe2000c781270 */
[----:B------:R-:W0:Y:S02]  /*17fa0*/  LDCU UR5, c[0x0][0x39c] ;  /* 0x00007380ff0577ac */ /* 0x000e240008000800 */
[----:B------:R-:W4:Y:S04]  /*17fb0*/  LDL.LU R24, [R1+0x28] ;  /* 0x0000280001187983 */ /* 0x000f280000300800 */
[----:B------:R-:W4:Y:S01]  /*17fc0*/  LDL.LU R6, [R1+0x5e8] ;  /* 0x0005e80001067983 */ /* 0x000f220000300800 */
[----:B-----5:R-:W-:Y:S01]  /*17fd0*/  IMAD R5, R25, 0x4, R2 ;  /* 0x0000000419057824 */ /* 0x020fe200078e0202 */
[----:B------:R-:W-:Y:S01]  /*17fe0*/  ISETP.LT.AND P2, PT, R13, UR4, !P0 ;  /* 0x000000040d007c0c */ /* 0x000fe2000c741270 */
[----:B------:R-:W5:Y:S01]  /*17ff0*/  LDCU UR4, c[0x0][0x39c] ;  /* 0x00007380ff0477ac */ /* 0x000f620008000800 */
[----:B------:R-:W5:Y:S01]  /*18000*/  LDL.LU R28, [R1+0x94] ;  /* 0x00009400011c7983 */ /* 0x000f620000300800 */
[----:B------:R-:W-:Y:S01]  /*18010*/  IMAD R0, R25, 0x4, R5 ;  /* 0x0000000419007824 */ /* 0x000fe200078e0205 */
[----:B------:R-:W-:Y:S01]  /*18020*/  LEA R4, P6, R5, R20, 0x1 ;  /* 0x0000001405047211 */ /* 0x000fe200078c08ff */
[----:B------:R-:W0:Y:S02]  /*18030*/  LDC R13, c[0x0][0x3b8] ;  /* 0x0000ee00ff0d7b82 */ /* 0x000e240000000800 */
[----:B------:R-:W-:Y:S01]  /*18040*/  IMAD R2, R25, 0x4, R0 ;  /* 0x0000000419027824 */ /* 0x000fe200078e0200 */
[----:B------:R-:W-:-:S02]  /*18050*/  LEA.HI.X.SX32 R5, R5, R3, 0x1, P6 ;  /* 0x0000000305057211 */ /* 0x000fc400030f0eff */
[----:B-1----:R-:W-:-:S04]  /*18060*/  LEA R8, P6, R0, R20, 0x1 ;  /* 0x0000001400087211 */ /* 0x002fc800078c08ff */
[----:B------:R-:W-:Y:S01]  /*18070*/  LEA.HI.X.SX32 R9, R0, R3, 0x1, P6 ;  /* 0x0000000300097211 */ /* 0x000fe200030f0eff */
[----:B--2---:R1:W-:Y:S02]  /*18080*/  @P3 STG.E.U16 desc[UR8][R4.64], R21 ;  /* 0x0000001504003986 */ /* 0x0043e4000c101508 */
[----:B-1----:R-:W-:-:S04]  /*18090*/  LEA R4, P6, R2, R20, 0x1 ;  /* 0x0000001402047211 */ /* 0x002fc800078c08ff */
[-C--:B------:R-:W-:Y:S01]  /*180a0*/  LEA.HI.X.SX32 R5, R2, R3.reuse, 0x1, P6 ;  /* 0x0000000302057211 */ /* 0x080fe200030f0eff */
[----:B---3--:R1:W-:Y:S04]  /*180b0*/  @P2 STG.E.U16 desc[UR8][R8.64], R26 ;  /* 0x0000001a08002986 */ /* 0x0083e8000c101508 */
[----:B----4-:R2:W-:Y:S01]  /*180c0*/  @P5 STG.E.U16 desc[UR8][R4.64], R6 ;  /* 0x0000000604005986 */ /* 0x0105e2000c101508 */
[----:B0-----:R-:W-:Y:S01]  /*180d0*/  ISETP.LT.AND P5, PT, R10, UR5, !P0 ;  /* 0x000000050a007c0c */ /* 0x001fe2000c7a1270 */
[C---:B------:R-:W-:Y:S01]  /*180e0*/  IMAD R0, R25.reuse, 0x4, R2 ;  /* 0x0000000419007824 */ /* 0x040fe200078e0202 */
[----:B-----5:R-:W-:Y:S01]  /*180f0*/  ISETP.LT.AND P3, PT, R12, UR4, !P0 ;  /* 0x000000040c007c0c */ /* 0x020fe2000c761270 */
[----:B------:R-:W3:Y:S01]  /*18100*/  LDL.LU R10, [R1+0x5e4] ;  /* 0x0005e400010a7983 */ /* 0x000ee20000300800 */
[----:B------:R-:W0:Y:S01]  /*18110*/  LDC R12, c[0x0][0x3b8] ;  /* 0x0000ee00ff0c7b82 */ /* 0x000e220000000800 */
[----:B------:R-:W4:Y:S01]  /*18120*/  LDCU UR4, c[0x0][0x39c] ;  /* 0x00007380ff0477ac */ /* 0x000f220008000800 */
[----:B------:R-:W-:Y:S01]  /*18130*/  ISETP.LT.AND P2, PT, R16, UR6, !P0 ;  /* 0x0000000610007c0c */ /* 0x000fe2000c741270 */
[C---:B------:R-:W-:Y:S01]  /*18140*/  IMAD R2, R25.reuse, 0x4, R0 ;  /* 0x0000000419027824 */ /* 0x040fe200078e0200 */
[CC--:B-1----:R-:W-:Y:S01]  /*18150*/  LEA R8, P6, R0.reuse, R20.reuse, 0x1 ;  /* 0x0000001400087211 */ /* 0x0c2fe200078c08ff */
[----:B------:R-:W1:Y:S03]  /*18160*/  LDCU UR6, c[0x0][0x39c] ;  /* 0x00007380ff0677ac */ /* 0x000e660008000800 */
[-C--:B------:R-:W-:Y:S01]  /*18170*/  LEA.HI.X.SX32 R9, R0, R3.reuse, 0x1, P6 ;  /* 0x0000000300097211 */ /* 0x080fe200030f0eff */
[----:B------:R-:W-:Y:S01]  /*18180*/  IMAD R0, R25, 0x4, R2 ;  /* 0x0000000419007824 */ /* 0x000fe200078e0202 */
[C---:B--2---:R-:W-:Y:S01]  /*18190*/  LEA R4, P6, R2.reuse, R20, 0x1 ;  /* 0x0000001402047211 */ /* 0x044fe200078c08ff */
[----:B------:R-:W2:Y:S01]  /*181a0*/  LDC R16, c[0x0][0x3b8] ;  /* 0x0000ee00ff107b82 */ /* 0x000ea20000000800 */
[----:B------:R-:W5:Y:S01]  /*181b0*/  LDCU UR5, c[0x0][0x39c] ;  /* 0x00007380ff0577ac */ /* 0x000f620008000800 */
[----:B------:R0:W-:Y:S01]  /*181c0*/  @P4 STG.E.U16 desc[UR8][R8.64], R24 ;  /* 0x0000001808004986 */ /* 0x0001e2000c101508 */
[----:B------:R-:W-:-:S02]  /*181d0*/  LEA.HI.X.SX32 R5, R2, R3, 0x1, P6 ;  /* 0x0000000302057211 */ /* 0x000fc400030f0eff */
[----:B----4-:R-:W-:Y:S01]  /*181e0*/  ISETP.LT.AND P4, PT, R14, UR4, !P0 ;  /* 0x000000040e007c0c */ /* 0x010fe2000c781270 */
[----:B------:R-:W4:Y:S01]  /*181f0*/  LDCU UR4, c[0x0][0x39c] ;  /* 0x00007380ff0477ac */ /* 0x000f220008000800 */
[----:B------:R-:W2:Y:S01]  /*18200*/  LDL.LU R14, [R1+0x5e0] ;  /* 0x0005e000010e7983 */ /* 0x000ea20000300800 */
[----:B0-----:R-:W-:Y:S01]  /*18210*/  IMAD R2, R12, 0x4, R0 ;  /* 0x000000040c027824 */ /* 0x001fe200078e0200 */
[C---:B------:R-:W-:Y:S01]  /*18220*/  LEA R8, P6, R0.reuse, R20, 0x1 ;  /* 0x0000001400087211 */ /* 0x040fe200078c08ff */
[----:B------:R-:W0:Y:S03]  /*18230*/  LDC R12, c[0x0][0x3b8] ;  /* 0x0000ee00ff0c7b82 */ /* 0x000e260000000800 */
[----:B------:R-:W-:Y:S01]  /*18240*/  LEA.HI.X.SX32 R9, R0, R3, 0x1, P6 ;  /* 0x0000000300097211 */ /* 0x000fe200030f0eff */
[----:B------:R-:W-:-:S04]  /*18250*/  IMAD R0, R13, 0x4, R2 ;  /* 0x000000040d007824 */ /* 0x000fc800078e0202 */
[----:B------:R-:W0:Y:S01]  /*18260*/  LDC R13, c[0x0][0x3b8] ;  /* 0x0000ee00ff0d7b82 */ /* 0x000e220000000800 */
[----:B---3--:R3:W-:Y:S01]  /*18270*/  @P3 STG.E.U16 desc[UR8][R4.64], R10 ;  /* 0x0000000a04003986 */ /* 0x0087e2000c101508 */
[----:B-1----:R-:W-:Y:S01]  /*18280*/  ISETP.LT.AND P3, PT, R18, UR6, !P0 ;  /* 0x0000000612007c0c */ /* 0x002fe2000c761270 */
[----:B------:R-:W1:Y:S02]  /*18290*/  LDCU UR6, c[0x0][0x39c] ;  /* 0x00007380ff0677ac */ /* 0x000e640008000800 */
[----:B------:R-:W4:Y:S04]  /*182a0*/  LDL.LU R18, [R1+0x5dc] ;  /* 0x0005dc0001127983 */ /* 0x000f280000300800 */
[----:B------:R-:W5:Y:S01]  /*182b0*/  LDL.LU R25, [R1+0xa4] ;  /* 0x0000a40001197983 */ /* 0x000f620000300800 */
[----:B---3--:R-:W-:-:S04]  /*182c0*/  LEA R4, P6, R2, R20, 0x1 ;  /* 0x0000001402047211 */ /* 0x008fc800078c08ff */
[----:B------:R-:W-:Y:S02]  /*182d0*/  LEA.HI.X.SX32 R5, R2, R3, 0x1, P6 ;  /* 0x0000000302057211 */ /* 0x000fe400030f0eff */
[----:B------:R-:W5:Y:S04]  /*182e0*/  LDL.LU R2, [R1+0x90] ;  /* 0x0000900001027983 */ /* 0x000f680000300800 */
[----:B--2---:R2:W-:Y:S02]  /*182f0*/  @P2 STG.E.U16 desc[UR8][R8.64], R14 ;  /* 0x0000000e08002986 */ /* 0x0045e4000c101508 */
[----:B--2---:R-:W-:-:S04]  /*18300*/  LEA R8, P6, R0, R20, 0x1 ;  /* 0x0000001400087211 */ /* 0x004fc800078c08ff */
[----:B------:R-:W-:Y:S01]  /*18310*/  LEA.HI.X.SX32 R9, R0, R3, 0x1, P6 ;  /* 0x0000000300097211 */ /* 0x000fe200030f0eff */
[----:B----4-:R2:W-:Y:S01]  /*18320*/  @P5 STG.E.U16 desc[UR8][R4.64], R18 ;  /* 0x0000001204005986 */ /* 0x0105e2000c101508 */
[----:B------:R-:W-:Y:S01]  /*18330*/  ISETP.LT.AND P5, PT, R28, UR4, !P0 ;  /* 0x000000041c007c0c */ /* 0x000fe2000c7a1270 */
[----:B------:R-:W3:Y:S02]  /*18340*/  LDCU UR4, c[0x0][0x39c] ;  /* 0x00007380ff0477ac */ /* 0x000ee40008000800 */
[----:B------:R-:W4:Y:S01]  /*18350*/  LDL.LU R28, [R1+0xb4] ;  /* 0x0000b400011c7983 */ /* 0x000f220000300800 */
[----:B-----5:R-:W-:Y:S01]  /*18360*/  ISETP.LT.AND P2, PT, R2, UR5, !P0 ;  /* 0x0000000502007c0c */ /* 0x020fe2000c741270 */
[--C-:B------:R-:W-:Y:S01]  /*18370*/  IMAD R2, R16, 0x4, R0.reuse ;  /* 0x0000000410027824 */ /* 0x100fe200078e0200 */
[----:B------:R-:W-:Y:S01]  /*18380*/  PRMT R0, R19, 0x7632, R0 ;  /* 0x0000763213007816 */ /* 0x000fe20000000000 */
[----:B------:R-:W5:Y:S01]  /*18390*/  LDC R16, c[0x0][0x3b8] ;  /* 0x0000ee00ff107b82 */ /* 0x000f620000000800 */
[----:B------:R-:W3:Y:S01]  /*183a0*/  LDL.LU R19, [R1+0x5d8] ;  /* 0x0005d80001137983 */ /* 0x000ee20000300800 */
[----:B------:R-:W0:Y:S03]  /*183b0*/  LDCU UR5, c[0x0][0x39c] ;  /* 0x00007380ff0577ac */ /* 0x000e260008000800 */
[----:B--2---:R-:W1:Y:S01]  /*183c0*/  LDL.LU R5, [R1+0xa0] ;  /* 0x0000a00001057983 */ /* 0x004e620000300800 */
[----:B------:R-:W-:-:S03]  /*183d0*/  LEA R4, P6, R2, R20, 0x1 ;  /* 0x0000001402047211 */ /* 0x000fc600078c08ff */
[----:B------:R0:W-:Y:S02]  /*183e0*/  @P4 STG.E.U16 desc[UR8][R8.64], R0 ;  /* 0x0000000008004986 */ /* 0x0001e4000c101508 */
[--C-:B0-----:R-:W-:Y:S02]  /*183f0*/  IMAD R0, R12, 0x4, R2.reuse ;  /* 0x000000040c007824 */ /* 0x101fe400078e0202 */
[----:B------:R-:W0:Y:S01]  /*18400*/  LDC R12, c[0x0][0x3b8] ;  /* 0x0000ee00ff0c7b82 */ /* 0x000e220000000800 */
[----:B-1----:R-:W-:Y:S01]  /*18410*/  ISETP.LT.AND P4, PT, R5, UR6, !P0 ;  /* 0x0000000605007c0c */ /* 0x002fe2000c781270 */
[----:B------:R-:W4:Y:S01]  /*18420*/  LDCU UR6, c[0x0][0x39c] ;  /* 0x00007380ff0677ac */ /* 0x000f220008000800 */
[-C--:B------:R-:W-:Y:S02]  /*18430*/  LEA.HI.X.SX32 R5, R2, R3.reuse, 0x1, P6 ;  /* 0x0000000302057211 */ /* 0x080fe400030f0eff */
[----:B------:R-:W-:Y:S02]  /*18440*/  PRMT R2, R15, 0x7632, R2 ;  /* 0x000076320f027816 */ /* 0x000fe40000000002 */
[CC--:B------:R-:W-:Y:S01]  /*18450*/  LEA R8, P6, R0.reuse, R20.reuse, 0x1 ;  /* 0x0000001400087211 */ /* 0x0c0fe200078c08ff */
[----:B------:R-:W2:Y:S03]  /*18460*/  LDL.LU R15, [R1+0x5d4] ;  /* 0x0005d400010f7983 */ /* 0x000ea60000300800 */
[----:B------:R-:W-:Y:S01]  /*18470*/  LEA.HI.X.SX32 R9, R0, R3, 0x1, P6 ;  /* 0x0000000300097211 */ /* 0x000fe200030f0eff */
[----:B------:R1:W-:Y:S01]  /*18480*/  @P3 STG.E.U16 desc[UR8][R4.64], R2 ;  /* 0x0000000204003986 */ /* 0x0003e2000c101508 */
[----:B---3--:R-:W-:Y:S01]  /*18490*/  ISETP.LT.AND P3, PT, R25, UR4, !P0 ;  /* 0x0000000419007c0c */ /* 0x008fe2000c761270 */
[----:B------:R-:W3:Y:S01]  /*184a0*/  LDCU UR4, c[0x0][0x39c] ;  /* 0x00007380ff0477ac */ /* 0x000ee20008000800 */
[--C-:B-1----:R-:W-:Y:S01]  /*184b0*/  IMAD R2, R13, 0x4, R0.reuse ;  /* 0x000000040d027824 */ /* 0x102fe200078e0200 */
[----:B------:R-:W-:Y:S01]  /*184c0*/  PRMT R0, R11, 0x7632, R0 ;  /* 0x000076320b007816 */ /* 0x000fe20000000000 */
[----:B------:R-:W1:Y:S01]  /*184d0*/  LDC R13, c[0x0][0x3b8] ;  /* 0x0000ee00ff0d7b82 */ /* 0x000e620000000800 */
[----:B------:R-:W2:Y:S04]  /*184e0*/  LDL.LU R11, [R1+0x5d0] ;  /* 0x0005d000010b7983 */ /* 0x000ea80000300800 */
[----:B------:R-:W2:Y:S04]  /*184f0*/  LDL.LU R25, [R1+0xc4] ;  /* 0x0000c40001197983 */ /* 0x000ea80000300800 */
[----:B------:R0:W-:Y:S04]  /*18500*/  @P2 STG.E.U16 desc[UR8][R8.64], R0 ;  /* 0x0000000008002986 */ /* 0x0001e8000c101508 */
[----:B0-----:R-:W2:Y:S01]  /*18510*/  LDL.LU R9, [R1+0xb0] ;  /* 0x0000b00001097983 */ /* 0x001ea20000300800 */
[----:B------:R-:W-:Y:S01]  /*18520*/  LEA R4, P6, R2, R20, 0x1 ;  /* 0x0000001402047211 */ /* 0x000fe200078c08ff */
[----:B-----5:R-:W-:-:S02]  /*18530*/  IMAD R0, R16, 0x4, R2 ;  /* 0x0000000410007824 */ /* 0x020fc400078e0202 */
[----:B------:R-:W0:Y:S01]  /*18540*/  LDC R16, c[0x0][0x3b8] ;  /* 0x0000ee00ff107b82 */ /* 0x000e220000000800 */
[----:B------:R-:W-:Y:S02]  /*18550*/  LEA.HI.X.SX32 R5, R2, R3, 0x1, P6 ;  /* 0x0000000302057211 */ /* 0x000fe400030f0eff */
[----:B------:R-:W-:Y:S02]  /*18560*/  PRMT R2, R7, 0x7632, R2 ;  /* 0x0000763207027816 */ /* 0x000fe40000000002 */
[----:B------:R-:W-:Y:S01]  /*18570*/  LEA R8, P6, R0, R20, 0x1 ;  /* 0x0000001400087211 */ /* 0x000fe200078c08ff */
[----:B------:R-:W5:Y:S04]  /*18580*/  LDL.LU R7, [R1+0x5cc] ;  /* 0x0005cc0001077983 */ /* 0x000f680000300800 */
[----:B------:R3:W-:Y:S01]  /*18590*/  @P5 STG.E.U16 desc[UR8][R4.64], R2 ;  /* 0x0000000204005986 */ /* 0x0007e2000c101508 */
[----:B----4-:R-:W-:Y:S01]  /*185a0*/  ISETP.LT.AND P5, PT, R28, UR6, !P0 ;  /* 0x000000061c007c0c */ /* 0x010fe2000c7a1270 */
[----:B------:R-:W4:Y:S02]  /*185b0*/  LDCU UR6, c[0x0][0x39c] ;  /* 0x00007380ff0677ac */ /* 0x000f240008000800 */
[----:B------:R-:W4:Y:S01]  /*185c0*/  LDL.LU R28, [R1+0xc8] ;  /* 0x0000c800011c7983 */ /* 0x000f220000300800 */
[----:B---3--:R-:W-:-:S02]  /*185d0*/  IMAD R2, R12, 0x4, R0 ;  /* 0x000000040c027824 */ /* 0x008fc400078e0200 */
[----:B------:R-:W3:Y:S01]  /*185e0*/  LDC R12, c[0x0][0x3b8] ;  /* 0x0000ee00ff0c7b82 */ /* 0x000ee20000000800 */
[----:B--2---:R-:W-:Y:S01]  /*185f0*/  ISETP.LT.AND P2, PT, R9, UR5, !P0 ;  /* 0x0000000509007c0c */ /* 0x004fe2000c741270 */
[----:B------:R-:W2:Y:S01]  /*18600*/  LDCU UR5, c[0x0][0x39c] ;  /* 0x00007380ff0577ac */ /* 0x000ea20008000800 */
[----:B------:R-:W-:Y:S02]  /*18610*/  LEA.HI.X.SX32 R9, R0, R3, 0x1, P6 ;  /* 0x0000000300097211 */ /* 0x000fe400030f0eff */
[----:B------:R-:W-:Y:S02]  /*18620*/  PRMT R0, R22, 0x7632, R0 ;  /* 0x0000763216007816 */ /* 0x000fe40000000000 */
[----:B------:R-:W4:Y:S04]  /*18630*/  LDL.LU R22, [R1+0xcc] ;  /* 0x0000cc0001167983 */ /* 0x000f280000300800 */
[----:B------:R-:W2:Y:S01]  /*18640*/  LDL.LU R5, [R1+0xc0] ;  /* 0x0000c00001057983 */ /* 0x000ea20000300800 */
[----:B------:R-:W-:-:S03]  /*18650*/  LEA R4, P6, R2, R20, 0x1 ;  /* 0x0000001402047211 */ /* 0x000fc600078c08ff */
[----:B------:R1:W-:Y:S02]  /*18660*/  @P4 STG.E.U16 desc[UR8][R8.64], R0 ;  /* 0x0000000008004986 */ /* 0x0003e4000c101508 */
[--C-:B-1----:R-:W-:Y:S02]  /*18670*/  IMAD R0, R13, 0x4, R2.reuse ;  /* 0x000000040d007824 */ /* 0x102fe400078e0202 */
[----:B------:R-:W1:Y:S01]  /*18680*/  LDC R13, c[0x0][0x3b8] ;  /* 0x0000ee00ff0d7b82 */ /* 0x000e620000000800 */
[----:B--2---:R-:W-:Y:S01]  /*18690*/  ISETP.LT.AND P4, PT, R5, UR4, !P0 ;  /* 0x0000000405007c0c */ /* 0x004fe2000c781270 */
[----:B------:R-:W2:Y:S01]  /*186a0*/  LDCU UR4, c[0x0][0x39c] ;  /* 0x00007380ff0477ac */ /* 0x000ea20008000800 */
[-C--:B------:R-:W-:Y:S02]  /*186b0*/  LEA.HI.X.SX32 R5, R2, R3.reuse, 0x1, P6 ;  /* 0x0000000302057211 */ /* 0x080fe400030f0eff */
[----:B------:R-:W-:Y:S02]  /*186c0*/  PRMT R2, R27, 0x7632, R2 ;  /* 0x000076321b027816 */ /* 0x000fe40000000002 */
[C---:B------:R-:W-:Y:S01]  /*186d0*/  LEA R8, P6, R0.reuse, R20, 0x1 ;  /* 0x0000001400087211 */ /* 0x040fe200078c08ff */
[----:B------:R-:W5:Y:S04]  /*186e0*/  LDL.LU R27, [R1+0xd0] ;  /* 0x0000d000011b7983 */ /* 0x000f680000300800 */
[----:B------:R0:W-:Y:S01]  /*186f0*/  @P3 STG.E.U16 desc[UR8][R4.64], R2 ;  /* 0x0000000204003986 */ /* 0x0001e2000c101508 */
[----:B------:R-:W-:-:S02]  /*18700*/  LEA.HI.X.SX32 R9, R0, R3, 0x1, P6 ;  /* 0x0000000300097211 */ /* 0x000fc400030f0eff */
[----:B------:R-:W-:Y:S01]  /*18710*/  ISETP.LT.AND P3, PT, R25, UR5, !P0 ;  /* 0x0000000519007c0c */ /* 0x000fe2000c761270 */
[----:B------:R-:W5:Y:S01]  /*18720*/  LDCU UR5, c[0x0][0x39c] ;  /* 0x00007380ff0577ac */ /* 0x000f620008000800 */
[----:B------:R-:W5:Y:S01]  /*18730*/  LDL.LU R25, [R1+0xd4] ;  /* 0x0000d40001197983 */ /* 0x000f620000300800 */
[--C-:B0-----:R-:W-:Y:S02]  /*18740*/  IMAD R2, R16, 0x4, R0.reuse ;  /* 0x0000000410027824 */ /* 0x101fe400078e0200 */
[----:B------:R-:W0:Y:S01]  /*18750*/  LDC R16, c[0x0][0x3b8] ;  /* 0x0000ee00ff107b82 */ /* 0x000e220000000800 */
[----:B------:R-:W-:Y:S02]  /*18760*/  PRMT R0, R29, 0x7632, R0 ;  /* 0x000076321d007816 */ /* 0x000fe40000000000 */
[----:B------:R-:W-:-:S03]  /*18770*/  LEA R4, P6, R2, R20, 0x1 ;  /* 0x0000001402047211 */ /* 0x000fc600078c08ff */
[----:B------:R3:W-:Y:S01]  /*18780*/  @P2 STG.E.U16 desc[UR8][R8.64], R0 ;  /* 0x0000000008002986 */ /* 0x0007e2000c101508 */
[-C--:B------:R-:W-:Y:S01]  /*18790*/  LEA.HI.X.SX32 R5, R2, R3.reuse, 0x1, P6 ;  /* 0x0000000302057211 */ /* 0x080fe200030f0eff */
[--C-:B---3--:R-:W-:Y:S01]  /*187a0*/  IMAD R0, R12, 0x4, R2.reuse ;  /* 0x000000040c007824 */ /* 0x108fe200078e0202 */
[----:B------:R-:W-:Y:S01]  /*187b0*/  PRMT R2, R17, 0x7632, R2 ;  /* 0x0000763211027816 */ /* 0x000fe20000000002 */
[----:B------:R-:W3:Y:S03]  /*187c0*/  LDC R12, c[0x0][0x3b8] ;  /* 0x0000ee00ff0c7b82 */ /* 0x000ee60000000800 */
[CC--:B------:R-:W-:Y:S01]  /*187d0*/  LEA R8, P6, R0.reuse, R20.reuse, 0x1 ;  /* 0x0000001400087211 */ /* 0x0c0fe200078c08ff */
[----:B------:R1:W-:Y:S03]  /*187e0*/  @P5 STG.E.U16 desc[UR8][R4.64], R2 ;  /* 0x0000000204005986 */ /* 0x0003e6000c101508 */
[-C--:B------:R-:W-:Y:S01]  /*187f0*/  LEA.HI.X.SX32 R9, R0, R3.reuse, 0x1, P6 ;  /* 0x0000000300097211 */ /* 0x080fe200030f0eff */
[--C-:B-1----:R-:W-:Y:S01]  /*18800*/  IMAD R2, R13, 0x4, R0.reuse ;  /* 0x000000040d027824 */ /* 0x102fe200078e0200 */
[----:B------:R-:W-:Y:S01]  /*18810*/  PRMT R0, R23, 0x7632, R0 ;  /* 0x0000763217007816 */ /* 0x000fe20000000000 */
[----:B------:R-:W1:Y:S03]  /*18820*/  LDC R13, c[0x0][0x3b8] ;  /* 0x0000ee00ff0d7b82 */ /* 0x000e660000000800 */
[-C--:B------:R-:W-:Y:S01]  /*18830*/  LEA R4, P6, R2, R20.reuse, 0x1 ;  /* 0x0000001402047211 */ /* 0x080fe200078c08ff */
[----:B------:R0:W-:Y:S01]  /*18840*/  @P4 STG.E.U16 desc[UR8][R8.64], R0 ;  /* 0x0000000008004986 */ /* 0x0001e2000c101508 */
[----:B----4-:R-:W-:Y:S01]  /*18850*/  ISETP.LT.AND P5, PT, R22, UR6, !P0 ;  /* 0x0000000616007c0c */ /* 0x010fe2000c7a1270 */
[----:B------:R-:W4:Y:S01]  /*18860*/  LDCU UR6, c[0x0][0x39c] ;  /* 0x00007380ff0677ac */ /* 0x000f220008000800 */
[-C--:B------:R-:W-:Y:S01]  /*18870*/  LEA.HI.X.SX32 R5, R2, R3.reuse, 0x1, P6 ;  /* 0x0000000302057211 */ /* 0x080fe200030f0eff */
[----:B------:R-:W4:Y:S04]  /*18880*/  LDL.LU R22, [R1+0xd8] ;  /* 0x0000d80001167983 */ /* 0x000f280000300800 */
[----:B------:R-:W4:Y:S01]  /*18890*/  LDL.LU R23, [R1+0xdc] ;  /* 0x0000dc0001177983 */ /* 0x000f220000300800 */
[--C-:B0-----:R-:W-:Y:S01]  /*188a0*/  IMAD R0, R16, 0x4, R2.reuse ;  /* 0x0000000410007824 */ /* 0x101fe200078e0202 */
[----:B------:R-:W-:Y:S01]  /*188b0*/  PRMT R2, R21, 0x7632, R2 ;  /* 0x0000763215027816 */ /* 0x000fe20000000002 */
[----:B------:R-:W0:Y:S01]  /*188c0*/  LDC R16, c[0x0][0x3b8] ;  /* 0x0000ee00ff107b82 */ /* 0x000e220000000800 */
[----:B------:R-:W4:Y:S01]  /*188d0*/  LDL.LU R21, [R1+0xe0] ;  /* 0x0000e00001157983 */ /* 0x000f220000300800 */
[----:B--2---:R-:W-:Y:S01]  /*188e0*/  ISETP.LT.AND P2, PT, R28, UR4, !P0 ;  /* 0x000000041c007c0c */ /* 0x004fe2000c741270 */
[----:B------:R-:W2:Y:S01]  /*188f0*/  LDCU UR4, c[0x0][0x39c] ;  /* 0x00007380ff0477ac */ /* 0x000ea20008000800 */
[CC--:B------:R-:W-:Y:S01]  /*18900*/  LEA R8, P6, R0.reuse, R20.reuse, 0x1 ;  /* 0x0000001400087211 */ /* 0x0c0fe200078c08ff */
[----:B------:R3:W-:Y:S03]  /*18910*/  @P3 STG.E.U16 desc[UR8][R4.64], R2 ;  /* 0x0000000204003986 */ /* 0x0007e6000c101508 */
[----:B------:R-:W-:Y:S01]  /*18920*/  LEA.HI.X.SX32 R9, R0, R3, 0x1, P6 ;  /* 0x0000000300097211 */ /* 0x000fe200030f0eff */
[--C-:B---3--:R-:W-:Y:S01]  /*18930*/  IMAD R2, R12, 0x4, R0.reuse ;  /* 0x000000040c027824 */ /* 0x108fe200078e0200 */
[----:B------:R-:W-:Y:S01]  /*18940*/  PRMT R0, R26, 0x7632, R0 ;  /* 0x000076321a007816 */ /* 0x000fe20000000000 */
[----:B------:R-:W3:Y:S01]  /*18950*/  LDC R12, c[0x0][0x3b8] ;  /* 0x0000ee00ff0c7b82 */ /* 0x000ee20000000800 */
[----:B------:R-:W3:Y:S02]  /*18960*/  LDL.LU R26, [R1+0xe4] ;  /* 0x0000e400011a7983 */ /* 0x000ee40000300800 */
[----:B------:R-:W-:-:S02]  /*18970*/  LEA R4, P6, R2, R20, 0x1 ;  /* 0x0000001402047211 */ /* 0x000fc400078c08ff */
[----:B------:R1:W-:Y:S02]  /*18980*/  @P2 STG.E.U16 desc[UR8][R8.64], R0 ;  /* 0x0000000008002986 */ /* 0x0003e4000c101508 */
[----:B------:R-:W-:Y:S01]  /*18990*/  LEA.HI.X.SX32 R5, R2, R3, 0x1, P6 ;  /* 0x0000000302057211 */ /* 0x000fe200030f0eff */
[----:B-1----:R-:W-:Y:S01]  /*189a0*/  IMAD R0, R13, 0x4, R2 ;  /* 0x000000040d007824 */ /* 0x002fe200078e0202 */
[----:B------:R-:W-:Y:S01]  /*189b0*/  PRMT R6, R6, 0x7632, R6 ;  /* 0x0000763206067816 */ /* 0x000fe20000000006 */
[----:B------:R-:W1:Y:S03]  /*189c0*/  LDC R13, c[0x0][0x3b8] ;  /* 0x0000ee00ff0d7b82 */ /* 0x000e660000000800 */
[----:B------:R-:W-:Y:S01]  /*189d0*/  LEA R8, P6, R0, R20, 0x1 ;  /* 0x0000001400087211 */ /* 0x000fe200078c08ff */
[----:B0-----:R-:W-:-:S03]  /*189e0*/  IMAD R2, R16, 0x4, R0 ;  /* 0x0000000410027824 */ /* 0x001fc600078e0200 */
[----:B------:R-:W-:Y:S02]  /*189f0*/  LEA.HI.X.SX32 R9, R0, R3, 0x1, P6 ;  /* 0x0000000300097211 */ /* 0x000fe400030f0eff */
[----:B------:R-:W-:Y:S01]  /*18a00*/  PRMT R0, R24, 0x7632, R0 ;  /* 0x0000763218007816 */ /* 0x000fe20000000000 */
[----:B------:R0:W-:Y:S01]  /*18a10*/  @P5 STG.E.U16 desc[UR8][R4.64], R6 ;  /* 0x0000000604005986 */ /* 0x0001e2000c101508 */
[----:B-----5:R-:W-:Y:S01]  /*18a20*/  ISETP.LT.AND P4, PT, R27, UR5, !P0 ;  /* 0x000000051b007c0c */ /* 0x020fe2000c781270 */
[----:B------:R-:W5:Y:S01]  /*18a30*/  LDCU UR5, c[0x0][0x39c] ;  /* 0x00007380ff0577ac */ /* 0x000f620008000800 */
[----:B------:R-:W-:Y:S01]  /*18a40*/  PRMT R10, R10, 0x7632, R10 ;  /* 0x000076320a0a7816 */ /* 0x000fe2000000000a */
[----:B0-----:R-:W0:Y:S01]  /*18a50*/  LDC R6, c[0x0][0x3b8] ;  /* 0x0000ee00ff067b82 */ /* 0x001e220000000800 */
[----:B--2---:R-:W-:Y:S01]  /*18a60*/  ISETP.LT.AND P3, PT, R25, UR4, !P0 ;  /* 0x0000000419007c0c */ /* 0x004fe2000c761270 */
[----:B------:R-:W4:Y:S01]  /*18a70*/  LDCU UR4, c[0x0][0x39c] ;  /* 0x00007380ff0477ac */ /* 0x000f220008000800 */
[----:B------:R-:W2:Y:S07]  /*18a80*/  LDL.LU R25, [R1+0xe8] ;  /* 0x0000e80001197983 */ /* 0x000eae0000300800 */
[----:B------:R3:W-:Y:S01]  /*18a90*/  @P4 STG.E.U16 desc[UR8][R8.64], R0 ;  /* 0x0000000008004986 */ /* 0x0007e2000c101508 */
[----:B----4-:R-:W-:-:S02]  /*18aa0*/  ISETP.LT.AND P4, PT, R21, UR4, !P0 ;  /* 0x0000000415007c0c */ /* 0x010fc4000c781270 */
[----:B------:R-:W-:Y:S01]  /*18ab0*/  ISETP.LT.AND P5, PT, R23, UR6, !P0 ;  /* 0x0000000617007c0c */ /* 0x000fe2000c7a1270 */
[----:B------:R-:W4:Y:S01]  /*18ac0*/  LDL.LU R21, [R1+0xec] ;  /* 0x0000ec0001157983 */ /* 0x000f220000300800 */
[----:B------:R-:W2:Y:S01]  /*18ad0*/  LDCU UR6, c[0x0][0x39c] ;  /* 0x00007380ff0677ac */ /* 0x000ea20008000800 */
[-C--:B------:R-:W-:Y:S01]  /*18ae0*/  LEA R4, P6, R2, R20.reuse, 0x1 ;  /* 0x0000001402047211 */ /* 0x080fe200078c08ff */
[----:B---3--:R-:W-:Y:S01]  /*18af0*/  IMAD R0, R12, 0x4, R2 ;  /* 0x000000040c007824 */ /* 0x008fe200078e0202 */
[----:B-----5:R-:W-:Y:S01]  /*18b00*/  ISETP.LT.AND P2, PT, R22, UR5, !P0 ;  /* 0x0000000516007c0c */ /* 0x020fe2000c741270 */
[----:B------:R-:W4:Y:S01]  /*18b10*/  LDCU UR4, c[0x0][0x39c] ;  /* 0x00007380ff0477ac */ /* 0x000f220008000800 */
[-C--:B------:R-:W-:Y:S01]  /*18b20*/  LEA.HI.X.SX32 R5, R2, R3.reuse, 0x1, P6 ;  /* 0x0000000302057211 */ /* 0x080fe200030f0eff */
[----:B-1----:R-:W-:Y:S01]  /*18b30*/  IMAD R2, R13, 0x4, R0 ;  /* 0x000000040d027824 */ /* 0x002fe200078e0200 */
[-C--:B------:R-:W-:Y:S01]  /*18b40*/  LEA R8, P6, R0, R20.reuse, 0x1 ;  /* 0x0000001400087211 */ /* 0x080fe200078c08ff */
[----:B------:R-:W3:Y:S01]  /*18b50*/  LDL R22, [R1+0x7c] ;  /* 0x00007c0001167983 */ /* 0x000ee20000100800 */
[----:B------:R-:W-:Y:S01]  /*18b60*/  PRMT R14, R14, 0x7632, R14 ;  /* 0x000076320e0e7816 */ /* 0x000fe2000000000e */
[----:B------:R-:W1:Y:S01]  /*18b70*/  LDC R12, c[0x0][0x3b8] ;  /* 0x0000ee00ff0c7b82 */ /* 0x000e620000000800 */
[----:B------:R-:W-:Y:S01]  /*18b80*/  LEA.HI.X.SX32 R9, R0, R3, 0x1, P6 ;  /* 0x0000000300097211 */ /* 0x000fe200030f0eff */
[----:B------:R5:W-:Y:S01]  /*18b90*/  @P3 STG.E.U16 desc[UR8][R4.64], R10 ;  /* 0x0000000a04003986 */ /* 0x000be2000c101508 */
[----:B------:R-:W-:Y:S01]  /*18ba0*/  PRMT R18, R18, 0x7632, R18 ;  /* 0x0000763212127816 */ /* 0x000fe20000000012 */
[----:B------:R-:W0:Y:S02]  /*18bb0*/  LDCU UR5, c[0x0][0x39c] ;  /* 0x00007380ff0577ac */ /* 0x000e240008000800 */
[----:B------:R0:W-:Y:S02]  /*18bc0*/  @P2 STG.E.U16 desc[UR8][R8.64], R14 ;  /* 0x0000000e08002986 */ /* 0x0001e4000c101508 */
[----:B------:R-:W1:Y:S02]  /*18bd0*/  LDC R13, c[0x0][0x3b8] ;  /* 0x0000ee00ff0d7b82 */ /* 0x000e640000000800 */
[----:B------:R-:W3:Y:S01]  /*18be0*/  LDL.LU R24, [R1+0xf0] ;  /* 0x0000f00001187983 */ /* 0x000ee20000300800 */
[----:B-----5:R-:W-:-:S05]  /*18bf0*/  LEA R4, P6, R2, R20, 0x1 ;  /* 0x0000001402047211 */ /* 0x020fca00078c08ff */
[----:B------:R-:W5:Y:S01]  /*18c00*/  LDC R10, c[0x0][0x3b8] ;  /* 0x0000ee00ff0a7b82 */ /* 0x000f620000000800 */
[----:B------:R-:W-:-:S05]  /*18c10*/  LEA.HI.X.SX32 R5, R2, R3, 0x1, P6 ;  /* 0x0000000302057211 */ /* 0x000fca00030f0eff */
[----:B------:R1:W-:Y:S01]  /*18c20*/  @P5 STG.E.U16 desc[UR8][R4.64], R18 ;  /* 0x0000001204005986 */ /* 0x0003e2000c101508 */
[----:B0-----:R-:W-:Y:S01]  /*18c30*/  IMAD R0, R6, 0x4, R2 ;  /* 0x0000000406007824 */ /* 0x001fe200078e0202 */
[----:B------:R-:W-:Y:S01]  /*18c40*/  ISETP.LT.AND P3, PT, R26, UR5, !P0 ;  /* 0x000000051a007c0c */ /* 0x000fe2000c761270 */
[----:B------:R-:W0:Y:S01]  /*18c50*/  LDC R6, c[0x0][0x3b8] ;  /* 0x0000ee00ff067b82 */ /* 0x000e220000000800 */
[----:B------:R-:W0:Y:S07]  /*18c60*/  LDCU UR5, c[0x0][0x39c] ;  /* 0x00007380ff0577ac */ /* 0x000e2e0008000800 */
[----:B------:R-:W0:Y:S01]  /*18c70*/  LDC R14, c[0x0][0x3b8] ;  /* 0x0000ee00ff0e7b82 */ /* 0x000e220000000800 */
[----:B--2---:R-:W-:-:S02]  /*18c80*/  ISETP.LT.AND P2, PT, R25, UR6, !P0 ;  /* 0x0000000619007c0c */ /* 0x004fc4000c741270 */
[----:B----4-:R-:W-:Y:S01]  /*18c90*/  ISETP.LT.AND P6, PT, R21, UR4, !P0 ;  /* 0x0000000415007c0c */ /* 0x010fe2000c7c1270 */
[----:B------:R-:W2:Y:S01]  /*18ca0*/  LDL.LU R25, [R1+0xf4] ;  /* 0x0000f40001197983 */ /* 0x000ea20000300800 */
[-C--:B------:R-:W-:Y:S01]  /*18cb0*/  LEA R8, P5, R0, R20.reuse, 0x1 ;  /* 0x0000001400087211 */ /* 0x080fe200078a08ff */
[----:B-1----:R-:W-:Y:S01]  /*18cc0*/  IMAD R2, R12, 0x4, R0 ;  /* 0x000000040c027824 */ /* 0x002fe200078e0200 */
[----:B------:R-:W2:Y:S01]  /*18cd0*/  LDCU UR6, c[0x0][0x39c] ;  /* 0x00007380ff0677ac */ /* 0x000ea20008000800 */
[----:B------:R-:W4:Y:S01]  /*18ce0*/  LDL.LU R28, [R1+0xf8] ;  /* 0x0000f800011c7983 */ /* 0x000f220000300800 */
[----:B------:R-:W-:Y:S01]  /*18cf0*/  LEA.HI.X.SX32 R9, R0, R3, 0x1, P5 ;  /* 0x0000000300097211 */ /* 0x000fe200028f0eff */
[----:B------:R-:W1:Y:S01]  /*18d00*/  LDC R12, c[0x0][0x3b8] ;  /* 0x0000ee00ff0c7b82 */ /* 0x000e620000000800 */
[----:B------:R-:W0:Y:S01]  /*18d10*/  LDCU UR4, c[0x0][0x39c] ;  /* 0x00007380ff0477ac */ /* 0x000e220008000800 */
[----:B------:R-:W2:Y:S04]  /*18d20*/  LDL.LU R23, [R1+0x8c] ;  /* 0x00008c0001177983 */ /* 0x000ea80000300800 */
[----:B------:R-:W2:Y:S04]  /*18d30*/  LDL.LU R18, [R1+0x3c] ;  /* 0x00003c0001127983 */ /* 0x000ea80000300800 */
[----:B------:R-:W4:Y:S01]  /*18d40*/  LDL R21, [R1+0x9c] ;  /* 0x00009c0001157983 */ /* 0x000f220000100800 */
[----:B------:R-:W-:Y:S01]  /*18d50*/  LEA R4, P5, R2, R20, 0x1 ;  /* 0x0000001402047211 */ /* 0x000fe200078a08ff */
[----:B-----5:R-:W-:-:S02]  /*18d60*/  IMAD R0, R10, 0x4, R2 ;  /* 0x000000040a007824 */ /* 0x020fc400078e0202 */
[----:B---3--:R3:W-:Y:S01]  /*18d70*/  @P4 STG.E.U16 desc[UR8][R8.64], R22 ;  /* 0x0000001608004986 */ /* 0x0087e2000c101508 */
[----:B------:R-:W-:Y:S01]  /*18d80*/  LEA.HI.X.SX32 R5, R2, R3, 0x1, P5 ;  /* 0x0000000302057211 */ /* 0x000fe200028f0eff */
[----:B------:R-:W5:Y:S02]  /*18d90*/  LDC R10, c[0x0][0x3b8] ;  /* 0x0000ee00ff0a7b82 */ /* 0x000f640000000800 */
[----:B------:R-:W4:Y:S04]  /*18da0*/  LDL.LU R26, [R1+0xfc] ;  /* 0x0000fc00011a7983 */ /* 0x000f280000300800 */
[----:B------:R-:W4:Y:S01]  /*18db0*/  LDL.LU R27, [R1+0xbc] ;  /* 0x0000bc00011b7983 */ /* 0x000f220000300800 */
[----:B---3--:R-:W-:-:S04]  /*18dc0*/  LEA R8, P5, R0, R20, 0x1 ;  /* 0x0000001400087211 */ /* 0x008fc800078a08ff */
[----:B------:R-:W-:Y:S01]  /*18dd0*/  LEA.HI.X.SX32 R9, R0, R3, 0x1, P5 ;  /* 0x0000000300097211 */ /* 0x000fe200028f0eff */
[----:B0-----:R-:W-:Y:S01]  /*18de0*/  IMAD R0, R6, 0x4, R0 ;  /* 0x0000000406007824 */ /* 0x001fe200078e0200 */
[----:B------:R-:W-:Y:S01]  /*18df0*/  ISETP.LT.AND P4, PT, R24, UR5, !P0 ;  /* 0x0000000518007c0c */ /* 0x000fe2000c781270 */
[----:B------:R-:W0:Y:S01]  /*18e00*/  LDCU UR5, c[0x0][0x39c] ;  /* 0x00007380ff0577ac */ /* 0x000e220008000800 */
[----:B------:R-:W0:Y:S01]  /*18e10*/  LDL.LU R24, [R1+0x100] ;  /* 0x0001000001187983 */ /* 0x000e220000300800 */
[----:B------:R-:W3:Y:S03]  /*18e20*/  LDC R6, c[0x0][0x3b8] ;  /* 0x0000ee00ff067b82 */ /* 0x000ee60000000800 */
[----:B------:R-:W3:Y:S04]  /*18e30*/  LDL.LU R22, [R1+0xac] ;  /* 0x0000ac0001167983 */ /* 0x000ee80000300800 */
[----:B--2---:R-:W-:Y:S04]  /*18e40*/  @P3 STG.E.U16 desc[UR8][R4.64], R18 ;  /* 0x0000001204003986 */ /* 0x004fe8000c101508 */
[----:B------:R2:W-:Y:S01]  /*18e50*/  @P2 STG.E.U16 desc[UR8][R8.64], R23 ;  /* 0x0000001708002986 */ /* 0x0005e2000c101508 */
[----:B------:R-:W-:Y:S01]  /*18e60*/  ISETP.LT.AND P3, PT, R25, UR6, !P0 ;  /* 0x0000000619007c0c */ /* 0x000fe2000c761270 */
[----:B-1----:R-:W-:Y:S01]  /*18e70*/  IMAD R2, R12, 0x4, R0 ;  /* 0x000000040c027824 */ /* 0x002fe200078e0200 */
[----:B------:R-:W1:Y:S01]  /*18e80*/  LDCU UR6, c[0x0][0x39c] ;  /* 0x00007380ff0677ac */ /* 0x000e620008000800 */
[----:B------:R-:W1:Y:S01]  /*18e90*/  LDL.LU R25, [R1+0x104] ;  /* 0x0001040001197983 */ /* 0x000e620000300800 */
[----:B------:R-:W0:Y:S03]  /*18ea0*/  LDC R12, c[0x0][0x3b8] ;  /* 0x0000ee00ff0c7b82 */ /* 0x000e260000000800 */
[----:B------:R-:W3:Y:S01]  /*18eb0*/  LDL.LU R29, [R1+0x6c] ;  /* 0x00006c00011d7983 */ /* 0x000ee20000300800 */
[----:B--2---:R-:W-:-:S04]  /*18ec0*/  LEA R8, P2, R0, R20, 0x1 ;  /* 0x0000001400087211 */ /* 0x004fc800078408ff */
[----:B------:R-:W-:-:S05]  /*18ed0*/  LEA.HI.X.SX32 R9, R0, R3, 0x1, P2 ;  /* 0x0000000300097211 */ /* 0x000fca00010f0eff */
[----:B----4-:R2:W-:Y:S04]  /*18ee0*/  @P6 STG.E.U16 desc[UR8][R8.64], R21 ;  /* 0x0000001508006986 */ /* 0x0105e8000c101508 */
[----:B--2---:R-:W2:Y:S04]  /*18ef0*/  LDL.LU R21, [R1+0x108] ;  /* 0x0001080001157983 */ /* 0x004ea80000300800 */
[----:B------:R-:W4:Y:S01]  /*18f00*/  LDL.LU R17, [R1+0x1c] ;  /* 0x00001c0001117983 */ /* 0x000f220000300800 */
[----:B------:R-:W-:Y:S01]  /*18f10*/  LEA R4, P2, R2, R20, 0x1 ;  /* 0x0000001402047211 */ /* 0x000fe200078408ff */
[----:B------:R-:W-:-:S02]  /*18f20*/  IMAD R0, R13, 0x4, R2 ;  /* 0x000000040d007824 */ /* 0x000fc400078e0202 */
[----:B------:R-:W1:Y:S01]  /*18f30*/  LDC R13, c[0x0][0x3b8] ;  /* 0x0000ee00ff0d7b82 */ /* 0x000e620000000800 */
[-C--:B------:R-:W-:Y:S01]  /*18f40*/  LEA.HI.X.SX32 R5, R2, R3.reuse, 0x1, P2 ;  /* 0x0000000302057211 */ /* 0x080fe200010f0eff */
[----:B------:R-:W-:Y:S01]  /*18f50*/  IMAD R2, R14, 0x4, R0 ;  /* 0x000000040e027824 */ /* 0x000fe200078e0200 */
[----:B------:R-:W-:Y:S01]  /*18f60*/  ISETP.LT.AND P2, PT, R26, UR4, !P0 ;  /* 0x000000041a007c0c */ /* 0x000fe2000c741270 */
[----:B------:R-:W2:Y:S01]  /*18f70*/  LDCU UR4, c[0x0][0x39c] ;  /* 0x00007380ff0477ac */ /* 0x000ea20008000800 */
[-C--:B------:R-:W-:Y:S02]  /*18f80*/  LEA R8, P6, R0, R20.reuse, 0x1 ;  /* 0x0000001400087211 */ /* 0x080fe400078c08ff */
[----:B------:R-:W-:Y:S01]  /*18f90*/  ISETP.LT.AND P5, PT, R28, UR7, !P0 ;  /* 0x000000071c007c0c */ /* 0x000fe2000c7a1270 */
[----:B------:R0:W-:Y:S01]  /*18fa0*/  @P4 STG.E.U16 desc[UR8][R4.64], R27 ;  /* 0x0000001b04004986 */ /* 0x0001e2000c101508 */
[----:B------:R-:W-:Y:S01]  /*18fb0*/  LEA.HI.X.SX32 R9, R0, R3, 0x1, P6 ;  /* 0x0000000300097211 */ /* 0x000fe200030f0eff */
[----:B-----5:R-:W-:Y:S01]  /*18fc0*/  IMAD R0, R10, 0x4, R2 ;  /* 0x000000040a007824 */ /* 0x020fe200078e0202 */
[----:B------:R-:W5:Y:S01]  /*18fd0*/  LDCU UR7, c[0x0][0x39c] ;  /* 0x00007380ff0777ac */ /* 0x000f620008000800 */
[----:B------:R-:W5:Y:S01]  /*18fe0*/  LDL.LU R28, [R1+0x5c] ;  /* 0x00005c00011c7983 */ /* 0x000f620000300800 */
[----:B------:R-:W1:Y:S01]  /*18ff0*/  LDC R14, c[0x0][0x3b8] ;  /* 0x0000ee00ff0e7b82 */ /* 0x000e620000000800 */
[----:B0-----:R-:W-:-:S02]  /*19000*/  LEA R4, P6, R2, R20, 0x1 ;  /* 0x0000001402047211 */ /* 0x001fc400078c08ff */
[----:B---3--:R0:W-:Y:S02]  /*19010*/  @P3 STG.E.U16 desc[UR8][R8.64], R22 ;  /* 0x0000001608003986 */ /* 0x0081e4000c101508 */
[----:B------:R-:W-:Y:S02]  /*19020*/  LEA.HI.X.SX32 R5, R2, R3, 0x1, P6 ;  /* 0x0000000302057211 */ /* 0x000fe400030f0eff */
[----:B------:R-:W3:Y:S01]  /*19030*/  LDL.LU R26, [R1+0xc] ;  /* 0x00000c00011a7983 */ /* 0x000ee20000300800 */
[----:B------:R-:W-:Y:S01]  /*19040*/  ISETP.LT.AND P4, PT, R24, UR5, !P0 ;  /* 0x0000000518007c0c */ /* 0x000fe2000c781270 */
[----:B------:R-:W-:Y:S01]  /*19050*/  IMAD R2, R12, 0x4, R0 ;  /* 0x000000040c027824 */ /* 0x000fe200078e0200 */
[----:B------:R-:W0:Y:S01]  /*19060*/  LDCU UR5, c[0x0][0x39c] ;  /* 0x00007380ff0577ac */ /* 0x000e220008000800 */
[----:B------:R-:W3:Y:S01]  /*19070*/  LDL.LU R24, [R1+0x118] ;  /* 0x0001180001187983 */ /* 0x000ee20000300800 */
[----:B------:R-:W0:Y:S01]  /*19080*/  LDC R12, c[0x0][0x3b8] ;  /* 0x0000ee00ff0c7b82 */ /* 0x000e220000000800 */
[----:B-1----:R-:W-:Y:S01]  /*19090*/  ISETP.LT.AND P3, PT, R25, UR6, !P0 ;  /* 0x0000000619007c0c */ /* 0x002fe2000c761270 */
[----:B------:R-:W1:Y:S01]  /*190a0*/  LDCU UR6, c[0x0][0x39c] ;  /* 0x00007380ff0677ac */ /* 0x000e620008000800 */
[----:B------:R-:W3:Y:S04]  /*190b0*/  LDL.LU R25, [R1+0x4c] ;  /* 0x00004c0001197983 */ /* 0x000ee80000300800 */
[----:B------:R1:W-:Y:S01]  /*190c0*/  @P5 STG.E.U16 desc[UR8][R4.64], R29 ;  /* 0x0000001d04005986 */ /* 0x0003e2000c101508 */
[----:B0-----:R-:W-:-:S03]  /*190d0*/  LEA R8, P5, R0, R20, 0x1 ;  /* 0x0000001400087211 */ /* 0x001fc600078a08ff */
[----:B------:R-:W3:Y:S01]  /*190e0*/  LDL.LU R10, [R1+0x110] ;  /* 0x00011000010a7983 */ /* 0x000ee20000300800 */
[-C--:B------:R-:W-:Y:S01]  /*190f0*/  LEA.HI.X.SX32 R9, R0, R3.reuse, 0x1, P5 ;  /* 0x0000000300097211 */ /* 0x080fe200028f0eff */
[----:B------:R-:W-:Y:S01]  /*19100*/  IMAD R0, R13, 0x4, R2 ;  /* 0x000000040d007824 */ /* 0x000fe200078e0202 */
[C---:B-1----:R-:W-:Y:S02]  /*19110*/  LEA R4, P5, R2.reuse, R20, 0x1 ;  /* 0x0000001402047211 */ /* 0x042fe400078a08ff */
[----:B--2---:R-:W-:Y:S01]  /*19120*/  ISETP.LT.AND P6, PT, R21, UR4, !P0 ;  /* 0x0000000415007c0c */ /* 0x004fe2000c7c1270 */
[----:B------:R-:W0:Y:S01]  /*19130*/  LDCU UR4, c[0x0][0x39c] ;  /* 0x00007380ff0477ac */ /* 0x000e220008000800 */
[----:B------:R-:W2:Y:S04]  /*19140*/  LDL.LU R21, [R1+0x2c] ;  /* 0x00002c0001157983 */ /* 0x000ea80000300800 */
[----:B------:R-:W2:Y:S01]  /*19150*/  LDL.LU R13, [R1+0x10c] ;  /* 0x00010c00010d7983 */ /* 0x000ea20000300800 */
[----:B------:R-:W-:-:S03]  /*19160*/  LEA.HI.X.SX32 R5, R2, R3, 0x1, P5 ;  /* 0x0000000302057211 */ /* 0x000fc600028f0eff */
[----:B----4-:R1:W-:Y:S02]  /*19170*/  @P2 STG.E.U16 desc[UR8][R8.64], R17 ;  /* 0x0000001108002986 */ /* 0x0103e4000c101508 */
[----:B-1----:R-:W-:-:S04]  /*19180*/  LEA R8, P5, R0, R20, 0x1 ;  /* 0x0000001400087211 */ /* 0x002fc800078a08ff */
[----:B------:R-:W-:Y:S02]  /*19190*/  LEA.HI.X.SX32 R9, R0, R3, 0x1, P5 ;  /* 0x0000000300097211 */ /* 0x000fe400028f0eff */
[----:B-----5:R-:W-:Y:S01]  /*191a0*/  ISETP.LT.AND P5, PT, R7, UR7, !P0 ;  /* 0x0000000707007c0c */ /* 0x020fe2000c7a1270 */
[----:B------:R-:W-:Y:S01]  /*191b0*/  IMAD R0, R6, 0x4, R0 ;  /* 0x0000000406007824 */ /* 0x000fe200078e0200 */
[----:B------:R-:W4:Y:S01]  /*191c0*/  LDL.LU R7, [R1+0x5c8] ;  /* 0x0005c80001077983 */ /* 0x000f220000300800 */
[----:B------:R-:W1:Y:S01]  /*191d0*/  LDC R6, c[0x0][0x3b8] ;  /* 0x0000ee00ff067b82 */ /* 0x000e620000000800 */
[----:B------:R-:W5:Y:S02]  /*191e0*/  LDCU UR7, c[0x0][0x39c] ;  /* 0x00007380ff0777ac */ /* 0x000f640008000800 */
[----:B------:R-:W-:Y:S01]  /*191f0*/  @P4 STG.E.U16 desc[UR8][R4.64], R28 ;  /* 0x0000001c04004986 */ /* 0x000fe2000c101508 */
[----:B------:R-:W-:-:S03]  /*19200*/  IMAD R2, R12, 0x4, R0 ;  /* 0x000000040c027824 */ /* 0x000fc600078e0200 */
[----:B---3--:R3:W-:Y:S01]  /*19210*/  @P3 STG.E.U16 desc[UR8][R8.64], R26 ;  /* 0x0000001a08003986 */ /* 0x0087e2000c101508 */
[----:B------:R-:W0:Y:S01]  /*19220*/  LDC R12, c[0x0][0x3b8] ;  /* 0x0000ee00ff0c7b82 */ /* 0x000e220000000800 */
[----:B---3--:R-:W-:-:S04]  /*19230*/  LEA R8, P3, R0, R20, 0x1 ;  /* 0x0000001400087211 */ /* 0x008fc800078608ff */
[-C--:B------:R-:W-:Y:S01]  /*19240*/  LEA.HI.X.SX32 R9, R0, R3.reuse, 0x1, P3 ;  /* 0x0000000300097211 */ /* 0x080fe200018f0eff */
[----:B------:R-:W-:Y:S01]  /*19250*/  IMAD R0, R14, 0x4, R2 ;  /* 0x000000040e007824 */ /* 0x000fe200078e0202 */
[CC--:B------:R-:W-:Y:S01]  /*19260*/  LEA R4, P3, R2.reuse, R20.reuse, 0x1 ;  /* 0x0000001402047211 */ /* 0x0c0fe200078608ff */
[----:B------:R-:W5:Y:S03]  /*19270*/  LDL.LU R14, [R1+0x12c] ;  /* 0x00012c00010e7983 */ /* 0x000f660000300800 */
[----:B------:R-:W-:Y:S01]  /*19280*/  LEA.HI.X.SX32 R5, R2, R3, 0x1, P3 ;  /* 0x0000000302057211 */ /* 0x000fe200018f0eff */
[----:B------:R3:W-:Y:S01]  /*19290*/  @P6 STG.E.U16 desc[UR8][R8.64], R25 ;  /* 0x0000001908006986 */ /* 0x0007e2000c101508 */
[----:B------:R-:W-:Y:S01]  /*192a0*/  ISETP.LT.AND P4, PT, R10, UR6, !P0 ;  /* 0x000000060a007c0c */ /* 0x000fe2000c781270 */
[----:B------:R-:W0:Y:S01]  /*192b0*/  LDCU UR6, c[0x0][0x39c] ;  /* 0x00007380ff0677ac */ /* 0x000e220008000800 */
[----:B------:R-:W0:Y:S01]  /*192c0*/  LDC R10, c[0x0][0x3b8] ;  /* 0x0000ee00ff0a7b82 */ /* 0x000e220000000800 */
[----:B---3--:R-:W-:-:S02]  /*192d0*/  LEA R8, P6, R0, R20, 0x1 ;  /* 0x0000001400087211 */ /* 0x008fc400078c08ff */
[----:B--2---:R-:W-:Y:S01]  /*192e0*/  ISETP.LT.AND P2, PT, R13, UR5, !P0 ;  /* 0x000000050d007c0c */ /* 0x004fe2000c741270 */
[----:B------:R-:W2:Y:S01]  /*192f0*/  LDCU UR5, c[0x0][0x39c] ;  /* 0x00007380ff0577ac */ /* 0x000ea20008000800 */
[----:B------:R-:W-:-:S03]  /*19300*/  LEA.HI.X.SX32 R9, R0, R3, 0x1, P6 ;  /* 0x0000000300097211 */ /* 0x000fc600030f0eff */
[----:B------:R-:W3:Y:S08]  /*19310*/  LDC R13, c[0x0][0x3b8] ;  /* 0x0000ee00ff0d7b82 */ /* 0x000ef00000000800 */
[----:B----4-:R-:W-:Y:S01]  /*19320*/  @P2 STG.E.U16 desc[UR8][R4.64], R7 ;  /* 0x0000000704002986 */ /* 0x010fe2000c101508 */
[----:B--2---:R-:W-:Y:S02]  /*19330*/  ISETP.LT.AND P2, PT, R11, UR5, !P0 ;  /* 0x000000050b007c0c */ /* 0x004fe4000c741270 */
[----:B0-----:R-:W-:Y:S01]  /*19340*/  ISETP.LT.AND P3, PT, R24, UR4, !P0 ;  /* 0x0000000418007c0c */ /* 0x001fe2000c761270 */
[----:B------:R-:W2:Y:S01]  /*19350*/  LDL.LU R11, [R1+0x5c4] ;  /* 0x0005c400010b7983 */ /* 0x000ea20000300800 */
[----:B------:R-:W0:Y:S03]  /*19360*/  LDCU UR4, c[0x0][0x39c] ;  /* 0x00007380ff0477ac */ /* 0x000e260008000800 */
[----:B------:R4:W-:Y:S01]  /*19370*/  @P4 STG.E.U16 desc[UR8][R8.64], R21 ;  /* 0x0000001508004986 */ /* 0x0009e2000c101508 */
[----:B------:R-:W-:Y:S01]  /*19380*/  ISETP.LT.AND P4, PT, R15, UR6, !P0 ;  /* 0x000000060f007c0c */ /* 0x000fe2000c781270 */
[----:B------:R-:W-:Y:S01]  /*19390*/  IMAD R0, R10, 0x4, R0 ;  /* 0x000000040a007824 */ /* 0x000fe200078e0200 */
[----:B------:R-:W0:Y:S01]  /*193a0*/  LDCU UR5, c[0x0][0x39c] ;  /* 0x00007380ff0577ac */ /* 0x000e220008000800 */
[----:B------:R-:W5:Y:S01]  /*193b0*/  LDL.LU R15, [R1+0x5c0] ;  /* 0x0005c000010f7983 */ /* 0x000f620000300800 */
[----:B------:R-:W2:Y:S01]  /*193c0*/  LDC R10, c[0x0][0x3b8] ;  /* 0x0000ee00ff0a7b82 */ /* 0x000ea20000000800 */
[----:B-1----:R-:W-:Y:S01]  /*193d0*/  IMAD R2, R6, 0x4, R0 ;  /* 0x0000000406027824 */ /* 0x002fe200078e0200 */
[----:B------:R-:W1:Y:S01]  /*193e0*/  LDCU UR6, c[0x0][0x39c] ;  /* 0x00007380ff0677ac */ /* 0x000e620008000800 */
[----:B----4-:R-:W-:-:S05]  /*193f0*/  LEA R8, P6, R0, R20, 0x1 ;  /* 0x0000001400087211 */ /* 0x010fca00078c08ff */
[----:B------:R-:W4:Y:S01]  /*19400*/  LDC R6, c[0x0][0x3b8] ;  /* 0x0000ee00ff067b82 */ /* 0x000f220000000800 */
[----:B------:R-:W-:Y:S01]  /*19410*/  LEA.HI.X.SX32 R9, R0, R3, 0x1, P6 ;  /* 0x0000000300097211 */ /* 0x000fe200030f0eff */
[----:B---3--:R-:W-:Y:S01]  /*19420*/  IMAD R0, R13, 0x4, R2 ;  /* 0x000000040d007824 */ /* 0x008fe200078e0202 */
[----:B------:R-:W-:-:S05]  /*19430*/  LEA R4, P6, R2, R20, 0x1 ;  /* 0x0000001402047211 */ /* 0x000fca00078c08ff */
[----:B------:R-:W3:Y:S01]  /*19440*/  LDC R13, c[0x0][0x3b8] ;  /* 0x0000ee00ff0d7b82 */ /* 0x000ee20000000800 */
[----:B------:R-:W-:Y:S02]  /*19450*/  LEA.HI.X.SX32 R5, R2, R3, 0x1, P6 ;  /* 0x0000000302057211 */ /* 0x000fe400030f0eff */
[----:B0-----:R-:W-:Y:S01]  /*19460*/  ISETP.LT.AND P6, PT, R19, UR4, !P0 ;  /* 0x0000000413007c0c */ /* 0x001fe2000c7c1270 */
[----:B------:R-:W-:Y:S01]  /*19470*/  IMAD R2, R12, 0x4, R0 ;  /* 0x000000040c027824 */ /* 0x000fe200078e0200 */
[----:B------:R-:W3:Y:S01]  /*19480*/  LDL.LU R19, [R1+0x5bc] ;  /* 0x0005bc0001137983 */ /* 0x000ee20000300800 */
[----:B------:R-:W0:Y:S03]  /*19490*/  LDCU UR4, c[0x0][0x39c] ;  /* 0x00007380ff0477ac */ /* 0x000e260008000800 */
[----:B------:R-:W0:Y:S04]  /*194a0*/  LDL.LU R24, [R1+0x134] ;  /* 0x0001340001187983 */ /* 0x000e280000300800 */
[----:B------:R-:W4:Y:S04]  /*194b0*/  LDL.LU R12, [R1+0x7c] ;  /* 0x00007c00010c7983 */ /* 0x000f280000300800 */
[----:B--2---:R2:W-:Y:S02]  /*194c0*/  @P5 STG.E.U16 desc[UR8][R8.64], R11 ;  /* 0x0000000b08005986 */ /* 0x0045e4000c101508 */
[----:B--2---:R-:W-:-:S02]  /*194d0*/  LEA R8, P5, R0, R20, 0x1 ;  /* 0x0000001400087211 */ /* 0x004fc400078a08ff */
[----:B-----5:R2:W-:Y:S02]  /*194e0*/  @P3 STG.E.U16 desc[UR8][R4.64], R15 ;  /* 0x0000000f04003986 */ /* 0x0205e4000c101508 */
[----:B------:R-:W-:Y:S02]  /*194f0*/  LEA.HI.X.SX32 R9, R0, R3, 0x1, P5 ;  /* 0x0000000300097211 */ /* 0x000fe400028f0eff */
[----:B------:R-:W1:Y:S04]  /*19500*/  LDL.LU R0, [R1+0x130] ;  /* 0x0001300001007983 */ /* 0x000e680000300800 */
[----:B--2---:R-:W2:Y:S01]  /*19510*/  LDL.LU R5, [R1+0x128] ;  /* 0x0001280001057983 */ /* 0x004ea20000300800 */
[----:B------:R-:W-:-:S03]  /*19520*/  LEA R4, P5, R2, R20, 0x1 ;  /* 0x0000001402047211 */ /* 0x000fc600078a08ff */
[----:B---3--:R4:W-:Y:S01]  /*19530*/  @P2 STG.E.U16 desc[UR8][R8.64], R19 ;  /* 0x0000001308002986 */ /* 0x0089e2000c101508 */
[----:B------:R-:W-:Y:S01]  /*19540*/  ISETP.LT.AND P2, PT, R14, UR7, !P0 ;  /* 0x000000070e007c0c */ /* 0x000fe2000c741270 */
[----:B------:R-:W3:Y:S01]  /*19550*/  LDCU UR7, c[0x0][0x39c] ;  /* 0x00007380ff0777ac */ /* 0x000ee20008000800 */
[----:B------:R-:W-:Y:S01]  /*19560*/  PRMT R11, R23, 0x7632, R11 ;  /* 0x00007632170b7816 */ /* 0x000fe2000000000b */
[----:B------:R-:W5:Y:S04]  /*19570*/  LDL.LU R14, [R1+0x13c] ;  /* 0x00013c00010e7983 */ /* 0x000f680000300800 */
[----:B------:R-:W3:Y:S01]  /*19580*/  LDL.LU R23, [R1+0x140] ;  /* 0x0001400001177983 */ /* 0x000ee20000300800 */
[----:B----4-:R-:W-:Y:S02]  /*19590*/  PRMT R9, R12, 0x7632, R9 ;  /* 0x000076320c097816 */ /* 0x010fe40000000009 */
[----:B------:R-:W-:Y:S01]  /*195a0*/  PRMT R7, R18, 0x7632, R7 ;  /* 0x0000763212077816 */ /* 0x000fe20000000007 */
[----:B------:R-:W4:Y:S01]  /*195b0*/  LDC R12, c[0x0][0x3b8] ;  /* 0x0000ee00ff0c7b82 */ /* 0x000f220000000800 */
[----:B--2---:R-:W-:Y:S01]  /*195c0*/  ISETP.LT.AND P3, PT, R5, UR5, !P0 ;  /* 0x0000000505007c0c */ /* 0x004fe2000c761270 */
[----:B------:R-:W2:Y:S01]  /*195d0*/  LDCU UR5, c[0x0][0x39c] ;  /* 0x00007380ff0577ac */ /* 0x000ea20008000800 */
[----:B------:R-:W-:-:S02]  /*195e0*/  LEA.HI.X.SX32 R5, R2, R3, 0x1, P5 ;  /* 0x0000000302057211 */ /* 0x000fc400028f0eff */
[----:B-1----:R-:W-:Y:S01]  /*195f0*/  ISETP.LT.AND P5, PT, R0, UR6, !P0 ;  /* 0x0000000600007c0c */ /* 0x002fe2000c7a1270 */
[----:B------:R-:W-:Y:S01]  /*19600*/  IMAD R0, R6, 0x4, R2 ;  /* 0x0000000406007824 */ /* 0x000fe200078e0202 */
[----:B------:R-:W5:Y:S01]  /*19610*/  LDCU UR6, c[0x0][0x39c] ;  /* 0x00007380ff0677ac */ /* 0x000f620008000800 */
[----:B------:R1:W-:Y:S01]  /*19620*/  @P4 STG.E.U16 desc[UR8][R4.64], R9 ;  /* 0x0000000904004986 */ /* 0x0003e2000c101508 */
[----:B------:R-:W2:Y:S01]  /*19630*/  LDC R6, c[0x0][0x3b8] ;  /* 0x0000ee00ff067b82 */ /* 0x000ea20000000800 */
[----:B------:R-:W-:-:S07]  /*19640*/  IMAD R2, R10, 0x4, R0 ;  /* 0x000000040a027824 */ /* 0x000fce00078e0200 */
[----:B------:R-:W3:Y:S01]  /*19650*/  LDC R10, c[0x0][0x3b8] ;  /* 0x0000ee00ff0a7b82 */ /* 0x000ee20000000800 */
[----:B-1----:R-:W-:-:S04]  /*19660*/  LEA R4, P4, R0, R20, 0x1 ;  /* 0x0000001400047211 */ /* 0x002fc800078808ff */
[-C--:B------:R-:W-:Y:S02]  /*19670*/  LEA.HI.X.SX32 R5, R0, R3.reuse, 0x1, P4 ;  /* 0x0000000300057211 */ /* 0x080fe400020f0eff */
[C---:B------:R-:W-:Y:S01]  /*19680*/  LEA R8, P4, R2.reuse, R20, 0x1 ;  /* 0x0000001402087211 */ /* 0x040fe200078808ff */
[----:B------:R-:W-:Y:S02]  /*19690*/  IMAD R0, R13, 0x4, R2 ;  /* 0x000000040d007824 */ /* 0x000fe400078e0202 */
[----:B------:R-:W5:Y:S01]  /*196a0*/  LDL.LU R13, [R1+0x9c] ;  /* 0x00009c00010d7983 */ /* 0x000f620000300800 */
[----:B------:R-:W-:-:S03]  /*196b0*/  LEA.HI.X.SX32 R9, R2, R3, 0x1, P4 ;  /* 0x0000000302097211 */ /* 0x000fc600020f0eff */
[----:B------:R-:W5:Y:S04]  /*196c0*/  LDL.LU R2, [R1+0x138] ;  /* 0x0001380001027983 */ /* 0x000f680000300800 */
[----:B------:R1:W-:Y:S01]  /*196d0*/  @P6 STG.E.U16 desc[UR8][R4.64], R7 ;  /* 0x0000000704006986 */ /* 0x0003e2000c101508 */
[----:B0-----:R-:W-:Y:S01]  /*196e0*/  ISETP.LT.AND P6, PT, R24, UR4, !P0 ;  /* 0x0000000418007c0c */ /* 0x001fe2000c7c1270 */
[----:B------:R-:W0:Y:S02]  /*196f0*/  LDCU UR4, c[0x0][0x39c] ;  /* 0x00007380ff0477ac */ /* 0x000e240008000800 */
[----:B------:R-:W5:Y:S04]  /*19700*/  LDL.LU R24, [R1+0x148] ;  /* 0x0001480001187983 */ /* 0x000f680000300800 */
[----:B------:R0:W-:Y:S01]  /*19710*/  @P3 STG.E.U16 desc[UR8][R8.64], R11 ;  /* 0x0000000b08003986 */ /* 0x0001e2000c101508 */
[----:B-1----:R-:W-:-:S03]  /*19720*/  LEA R4, P4, R0, R20, 0x1 ;  /* 0x0000001400047211 */ /* 0x002fc600078808ff */
[----:B------:R-:W5:Y:S01]  /*19730*/  LDL.LU R18, [R1+0x14c] ;  /* 0x00014c0001127983 */ /* 0x000f620000300800 */
[----:B------:R-:W-:Y:S01]  /*19740*/  LEA.HI.X.SX32 R5, R0, R3, 0x1, P4 ;  /* 0x0000000300057211 */ /* 0x000fe200020f0eff */
[----:B--2---:R-:W-:-:S04]  /*19750*/  IMAD R0, R6, 0x4, R0 ;  /* 0x0000000406007824 */ /* 0x004fc800078e0200 */
[----:B---3--:R-:W-:Y:S01]  /*19760*/  IMAD R6, R10, 0x4, R0 ;  /* 0x000000040a067824 */ /* 0x008fe200078e0200 */
[----:B------:R-:W-:Y:S02]  /*19770*/  PRMT R7, R27, 0x7632, R7 ;  /* 0x000076321b077816 */ /* 0x000fe40000000007 */
[----:B------:R-:W2:Y:S01]  /*19780*/  LDL.LU R27, [R1+0x150] ;  /* 0x00015000011b7983 */ /* 0x000ea20000300800 */
[----:B0-----:R-:W-:-:S03]  /*19790*/  PRMT R11, R22, 0x7632, R11 ;  /* 0x00007632160b7816 */ /* 0x001fc6000000000b */
[----:B------:R-:W3:Y:S01]  /*197a0*/  LDL.LU R22, [R1+0x154] ;  /* 0x0001540001167983 */ /* 0x000ee20000300800 */
[----:B----4-:R-:W-:Y:S01]  /*197b0*/  IMAD R10, R12, 0x4, R6 ;  /* 0x000000040c0a7824 */ /* 0x010fe200078e0206 */
[----:B-----5:R-:W-:Y:S02]  /*197c0*/  PRMT R9, R13, 0x7632, R9 ;  /* 0x000076320d097816 */ /* 0x020fe40000000009 */
[----:B------:R-:W-:Y:S01]  /*197d0*/  ISETP.LT.AND P3, PT, R2, UR5, !P0 ;  /* 0x0000000502007c0c */ /* 0x000fe2000c761270 */
[----:B------:R-:W0:Y:S02]  /*197e0*/  LDCU UR5, c[0x0][0x39c] ;  /* 0x00007380ff0577ac */ /* 0x000e240008000800 */
[----:B------:R1:W-:Y:S01]  /*197f0*/  @P2 STG.E.U16 desc[UR8][R4.64], R9 ;  /* 0x0000000904002986 */ /* 0x0003e2000c101508 */
[----:B------:R-:W4:Y:S01]  /*19800*/  LDC R2, c[0x0][0x3b8] ;  /* 0x0000ee00ff027b82 */ /* 0x000f220000000800 */
[----:B-1----:R-:W-:-:S04]  /*19810*/  LEA R4, P2, R0, R20, 0x1 ;  /* 0x0000001400047211 */ /* 0x002fc800078408ff */
[-C--:B------:R-:W-:Y:S02]  /*19820*/  LEA.HI.X.SX32 R5, R0, R3.reuse, 0x1, P2 ;  /* 0x0000000300057211 */ /* 0x080fe400010f0eff */
[CC--:B------:R-:W-:Y:S01]  /*19830*/  LEA R8, P2, R6.reuse, R20.reuse, 0x1 ;  /* 0x0000001406087211 */ /* 0x0c0fe200078408ff */
[----:B------:R-:W1:Y:S03]  /*19840*/  LDC R0, c[0x0][0x3b8] ;  /* 0x0000ee00ff007b82 */ /* 0x000e660000000800 */
[-C--:B------:R-:W-:Y:S01]  /*19850*/  LEA.HI.X.SX32 R9, R6, R3.reuse, 0x1, P2 ;  /* 0x0000000306097211 */ /* 0x080fe200010f0eff */
[----:B------:R5:W-:Y:S01]  /*19860*/  @P5 STG.E.U16 desc[UR8][R4.64], R7 ;  /* 0x0000000704005986 */ /* 0x000be2000c101508 */
[----:B------:R-:W-:Y:S01]  /*19870*/  ISETP.LT.AND P2, PT, R23, UR4, !P0 ;  /* 0x0000000417007c0c */ /* 0x000fe2000c741270 */
[----:B----4-:R-:W-:Y:S01]  /*19880*/  IMAD R13, R2, 0x4, R10 ;  /* 0x00000004020d7824 */ /* 0x010fe200078e020a */
[----:B------:R-:W-:Y:S01]  /*19890*/  ISETP.LT.AND P4, PT, R14, UR6, !P0 ;  /* 0x000000060e007c0c */ /* 0x000fe2000c781270 */
[----:B------:R1:W-:Y:S01]  /*198a0*/  @P6 STG.E.U16 desc[UR8][R8.64], R11 ;  /* 0x0000000b08006986 */ /* 0x0003e2000c101508 */
[----:B0-----:R-:W-:Y:S01]  /*198b0*/  ISETP.LT.AND P6, PT, R24, UR5, !P0 ;  /* 0x0000000518007c0c */ /* 0x001fe2000c7c1270 */
[----:B------:R-:W0:Y:S01]  /*198c0*/  LDC R6, c[0x0][0x3b8] ;  /* 0x0000ee00ff067b82 */ /* 0x000e220000000800 */
[----:B------:R-:W-:Y:S01]  /*198d0*/  PRMT R12, R29, 0x7632, R12 ;  /* 0x000076321d0c7816 */ /* 0x000fe2000000000c */
[----:B------:R-:W4:Y:S01]  /*198e0*/  LDL.LU R23, [R1+0x158] ;  /* 0x0001580001177983 */ /* 0x000f220000300800 */
[----:B------:R-:W0:Y:S03]  /*198f0*/  LDCU UR6, c[0x0][0x39c] ;  /* 0x00007380ff0677ac */ /* 0x000e260008000800 */
[----:B------:R-:W4:Y:S01]  /*19900*/  LDL.LU R24, [R1+0x144] ;  /* 0x0001440001187983 */ /* 0x000f220000300800 */
[C---:B-----5:R-:W-:Y:S01]  /*19910*/  LEA R4, P5, R10.reuse, R20, 0x1 ;  /* 0x000000140a047211 */ /* 0x060fe200078a08ff */
[----:B------:R-:W5:Y:S01]  /*19920*/  LDC R2, c[0x0][0x3b8] ;  /* 0x0000ee00ff027b82 */ /* 0x000f620000000800 */
[----:B------:R-:W-:Y:S01]  /*19930*/  PRMT R15, R17, 0x7632, R15 ;  /* 0x00007632110f7816 */ /* 0x000fe2000000000f */
[----:B------:R-:W2:Y:S01]  /*19940*/  LDCU UR4, c[0x0][0x39c] ;  /* 0x00007380ff0477ac */ /* 0x000ea20008000800 */
[----:B------:R-:W-:Y:S01]  /*19950*/  LEA.HI.X.SX32 R5, R10, R3, 0x1, P5 ;  /* 0x000000030a057211 */ /* 0x000fe200028f0eff */
[----:B-1----:R-:W-:Y:S01]  /*19960*/  IMAD R9, R0, 0x4, R13 ;  /* 0x0000000400097824 */ /* 0x002fe200078e020d */
[----:B------:R-:W3:Y:S03]  /*19970*/  LDCU UR5, c[0x0][0x39c] ;  /* 0x00007380ff0577ac */ /* 0x000ee60008000800 */
[----:B------:R-:W1:Y:S01]  /*19980*/  LDC R0, c[0x0][0x3b8] ;  /* 0x0000ee00ff007b82 */ /* 0x000e620000000800 */
[----:B------:R0:W-:Y:S02]  /*19990*/  @P3 STG.E.U16 desc[UR8][R4.64], R12 ;  /* 0x0000000c04003986 */ /* 0x0001e4000c101508 */
[----:B0-----:R-:W-:-:S05]  /*199a0*/  IMAD R17, R6, 0x4, R9 ;  /* 0x0000000406117824 */ /* 0x001fca00078e0209 */
[----:B------:R-:W0:Y:S01]  /*199b0*/  LDC R10, c[0x0][0x3b8] ;  /* 0x0000ee00ff0a7b82 */ /* 0x000e220000000800 */
[----:B------:R-:W-:-:S07]  /*199c0*/  LEA R4, P3, R13, R20, 0x1 ;  /* 0x000000140d047211 */ /* 0x000fce00078608ff */
[----:B------:R-:W0:Y:S01]  /*199d0*/  LDC R6, c[0x0][0x3b8] ;  /* 0x0000ee00ff067b82 */ /* 0x000e220000000800 */
[----:B------:R-:W-:Y:S02]  /*199e0*/  LEA.HI.X.SX32 R5, R13, R3, 0x1, P3 ;  /* 0x000000030d057211 */ /* 0x000fe400018f0eff */
[----:B------:R-:W-:-:S04]  /*199f0*/  LEA R8, P3, R9, R20, 0x1 ;  /* 0x0000001409087211 */ /* 0x000fc800078608ff */
[-C--:B------:R-:W-:Y:S01]  /*19a00*/  LEA.HI.X.SX32 R9, R9, R3.reuse, 0x1, P3 ;  /* 0x0000000309097211 */ /* 0x080fe200018f0eff */
[----:B------:R-:W3:Y:S01]  /*19a10*/  LDC R14, c[0x0][0x3b8] ;  /* 0x0000ee00ff0e7b82 */ /* 0x000ee20000000800 */
[C---:B------:R-:W-:Y:S01]  /*19a20*/  LEA R12, P3, R17.reuse, R20, 0x1 ;  /* 0x00000014110c7211 */ /* 0x040fe200078608ff */
[----:B------:R1:W-:Y:S01]  /*19a30*/  @P4 STG.E.U16 desc[UR8][R4.64], R15 ;  /* 0x0000000f04004986 */ /* 0x0003e2000c101508 */
[----:B------:R-:W-:Y:S01]  /*19a40*/  ISETP.LT.AND P5, PT, R18, UR6, !P0 ;  /* 0x0000000612007c0c */ /* 0x000fe2000c7a1270 */
[----:B------:R-:W4:Y:S01]  /*19a50*/  LDCU UR6, c[0x0][0x39c] ;  /* 0x00007380ff0677ac */ /* 0x000f220008000800 */
[----:B------:R-:W-:Y:S02]  /*19a60*/  PRMT R7, R28, 0x7632, R7 ;  /* 0x000076321c077816 */ /* 0x000fe40000000007 */
[----:B------:R-:W-:Y:S01]  /*19a70*/  LEA.HI.X.SX32 R13, R17, R3, 0x1, P3 ;  /* 0x00000003110d7211 */ /* 0x000fe200018f0eff */
[----:B-----5:R-:W-:Y:S02]  /*19a80*/  IMAD R17, R2, 0x4, R17 ;  /* 0x0000000402117824 */ /* 0x020fe400078e0211 */
[----:B------:R-:W5:Y:S01]  /*19a90*/  LDC R2, c[0x0][0x3b8] ;  /* 0x0000ee00ff027b82 */ /* 0x000f620000000800 */
[----:B-1----:R-:W-:Y:S01]  /*19aa0*/  PRMT R5, R26, 0x7632, R5 ;  /* 0x000076321a057816 */ /* 0x002fe20000000005 */
[----:B------:R1:W-:Y:S01]  /*19ab0*/  @P2 STG.E.U16 desc[UR8][R8.64], R7 ;  /* 0x0000000708002986 */ /* 0x0003e2000c101508 */
[----:B--2---:R-:W-:-:S03]  /*19ac0*/  ISETP.LT.AND P4, PT, R27, UR4, !P0 ;  /* 0x000000041b007c0c */ /* 0x004fc6000c781270 */
[----:B------:R2:W-:Y:S01]  /*19ad0*/  @P6 STG.E.U16 desc[UR8][R12.64], R5 ;  /* 0x000000050c006986 */ /* 0x0005e2000c101508 */
[----:B------:R-:W-:Y:S02]  /*19ae0*/  LEA R4, P6, R17, R20, 0x1 ;  /* 0x0000001411047211 */ /* 0x000fe400078c08ff */
[----:B------:R-:W-:Y:S01]  /*19af0*/  PRMT R15, R25, 0x7632, R15 ;  /* 0x00007632190f7816 */ /* 0x000fe2000000000f */
[----:B-1----:R-:W-:Y:S01]  /*19b00*/  IMAD R9, R0, 0x4, R17 ;  /* 0x0000000400097824 */ /* 0x002fe200078e0211 */
[----:B------:R-:W-:-:S03]  /*19b10*/  PRMT R0, R7, 0x7632, R0 ;  /* 0x0000763207007816 */ /* 0x000fc60000000000 */
[----:B0-----:R-:W-:Y:S01]  /*19b20*/  IMAD R7, R6, 0x4, R9 ;  /* 0x0000000406077824 */ /* 0x001fe200078e0209 */
[-C--:B--2---:R-:W-:Y:S02]  /*19b30*/  LEA.HI.X.SX32 R5, R17, R3.reuse, 0x1, P6 ;  /* 0x0000000311057211 */ /* 0x084fe400030f0eff */
[-C--:B------:R-:W-:Y:S02]  /*19b40*/  LEA R8, P6, R9, R20.reuse, 0x1 ;  /* 0x0000001409087211 */ /* 0x080fe400078c08ff */
[----:B------:R-:W-:Y:S01]  /*19b50*/  PRMT R17, R11, 0x7632, R17 ;  /* 0x000076320b117816 */ /* 0x000fe20000000011 */
[----:B------:R-:W-:Y:S01]  /*19b60*/  IMAD R11, R10, 0x4, R7 ;  /* 0x000000040a0b7824 */ /* 0x000fe200078e0207 */
[----:B------:R0:W-:Y:S01]  /*19b70*/  @P5 STG.E.U16 desc[UR8][R4.64], R15 ;  /* 0x0000000f04005986 */ /* 0x0001e2000c101508 */
[----:B---3--:R-:W-:Y:S02]  /*19b80*/  ISETP.LT.AND P2, PT, R22, UR5, !P0 ;  /* 0x0000000516007c0c */ /* 0x008fe4000c741270 */
[----:B------:R-:W-:Y:S01]  /*19b90*/  LEA.HI.X.SX32 R9, R9, R3, 0x1, P6 ;  /* 0x0000000309097211 */ /* 0x000fe200030f0eff */
[----:B------:R-:W-:Y:S01]  /*19ba0*/  IMAD R13, R14, 0x4, R11 ;  /* 0x000000040e0d7824 */ /* 0x000fe200078e020b */
[----:B------:R-:W-:-:S03]  /*19bb0*/  LEA R6, P5, R7, R20, 0x1 ;  /* 0x0000001407067211 */ /* 0x000fc600078a08ff */
[----:B------:R1:W-:Y:S01]  /*19bc0*/  @P4 STG.E.U16 desc[UR8][R8.64], R0 ;  /* 0x0000000008004986 */ /* 0x0003e2000c101508 */
[-C--:B------:R-:W-:Y:S02]  /*19bd0*/  LEA.HI.X.SX32 R7, R7, R3.reuse, 0x1, P5 ;  /* 0x0000000307077211 */ /* 0x080fe400028f0eff */
[-C--:B------:R-:W-:Y:S02]  /*19be0*/  LEA R10, P5, R11, R20.reuse, 0x1 ;  /* 0x000000140b0a7211 */ /* 0x080fe400078a08ff */
[----:B------:R-:W-:Y:S01]  /*19bf0*/  LEA R12, P4, R13, R20, 0x1 ;  /* 0x000000140d0c7211 */ /* 0x000fe200078808ff */
[----:B-----5:R-:W-:Y:S01]  /*19c00*/  IMAD R2, R2, 0x4, R13 ;  /* 0x0000000402027824 */ /* 0x020fe200078e020d */
[----:B------:R-:W-:Y:S02]  /*19c10*/  PRMT R16, R21, 0x7632, R16 ;  /* 0x0000763215107816 */ /* 0x000fe40000000010 */
[----:B------:R-:W-:Y:S02]  /*19c20*/  LEA.HI.X.SX32 R11, R11, R3, 0x1, P5 ;  /* 0x000000030b0b7211 */ /* 0x000fe400028f0eff */
[----:B0-----:R-:W-:-:S02]  /*19c30*/  PRMT R5, R15, 0x7632, R5 ;  /* 0x000076320f057816 */ /* 0x001fc40000000005 */
[----:B------:R-:W-:Y:S01]  /*19c40*/  LEA.HI.X.SX32 R13, R13, R3, 0x1, P4 ;  /* 0x000000030d0d7211 */ /* 0x000fe200020f0eff */
[----:B------:R1:W-:Y:S01]  /*19c50*/  @P2 STG.E.U16 desc[UR8][R6.64], R16 ;  /* 0x0000001006002986 */ /* 0x0003e2000c101508 */
[----:B------:R-:W-:-:S04]  /*19c60*/  LEA R20, P4, R2, R20, 0x1 ;  /* 0x0000001402147211 */ /* 0x000fc800078808ff */
[----:B------:R-:W-:Y:S02]  /*19c70*/  LEA.HI.X.SX32 R21, R2, R3, 0x1, P4 ;  /* 0x0000000302157211 */ /* 0x000fe400020f0eff */
[----:B----4-:R-:W-:Y:S02]  /*19c80*/  ISETP.LT.AND P3, PT, R23, UR6, !P0 ;  /* 0x0000000617007c0c */ /* 0x010fe4000c761270 */
[----:B------:R-:W-:-:S11]  /*19c90*/  ISETP.LT.AND P0, PT, R24, UR7, !P0 ;  /* 0x0000000718007c0c */ /* 0x000fd6000c701270 */
[----:B------:R1:W-:Y:S04]  /*19ca0*/  @P3 STG.E.U16 desc[UR8][R10.64], R17 ;  /* 0x000000110a003986 */ /* 0x0003e8000c101508 */
[----:B------:R1:W-:Y:S01]  /*19cb0*/  @P0 STG.E.U16 desc[UR8][R12.64], R5 ;  /* 0x000000050c000986 */ /* 0x0003e2000c101508 */
[----:B------:R-:W-:Y:S05]  /*19cc0*/  @!P1 EXIT ;  /* 0x000000000000994d */ /* 0x000fea0003800000 */
[----:B-1----:R-:W-:-:S05]  /*19cd0*/  PRMT R10, R19, 0x7632, R10 ;  /* 0x00007632130a7816 */ /* 0x002fca000000000a */
[----:B------:R-:W-:Y:S01]  /*19ce0*/  STG.E.U16 desc[UR8][R20.64], R10 ;  /* 0x0000000a14007986 */ /* 0x000fe2000c101508 */
[----:B------:R-:W-:Y:S05]  /*19cf0*/  EXIT ;  /* 0x000000000000794d */ /* 0x000fea0003800000 */
.L_x_3:
[----:B------:R-:W-:-:S00]  /*19d00*/  BRA `(.L_x_3) ;  /* 0xfffffffc00fc7947 */ /* 0x000fc0000383ffff */
[----:B------:R-:W-:-:S00]  /*19d10*/  NOP ;  /* 0x0000000000007918 */ /* 0x000fc00000000000 */
        /* <DEDUP_REMOVED lines=14> */
.L_x_4:


//--------------------- .nv.shared.matmul_kernel  --------------------------
	.section	.nv.shared.matmul_kernel,"aw",@nobits
	.sectionflags	@""
	.align	16
	.zero		1024


//--------------------- .nv.shared.reserved.0     --------------------------
	.section	.nv.shared.reserved.0,"aw",@nobits
	.weak		__nv_reservedSMEM_offset_0_alias
	.size		__nv_reservedSMEM_offset_0_alias, 0, 64
	.other		__nv_reservedSMEM_offset_0_alias,@"STO_CUDA_RESERVED_SHARED STV_DEFAULT"
__nv_reservedSMEM_offset_0_alias:
	.zero		0
	.zero		64


//--------------------- .nv.constant0.matmul_kernel --------------------------
	.section	.nv.constant0.matmul_kernel,"a",@progbits
	.sectionflags	@""
	.align	4
.nv.constant0.matmul_kernel:
	.zero		976


//--------------------- SYMBOLS --------------------------

	.type		.nv.reservedSmem.offset0,@object
	.size		.nv.reservedSmem.offset0,0x4
	.type		.nv.reservedSmem.cap,@object
	.size		.nv.reservedSmem.cap,0x4
